def attn_fwd(
    Q,
    K,
    V,
    Out,
    Lse,
    sm_scale,
    stride_qz,
    stride_qh,
    stride_qm,
    stride_qk,
    stride_kz,
    stride_kh,
    stride_kn,
    stride_kk,
    stride_vz,
    stride_vh,
    stride_vn,
    stride_vk,
    stride_oz,
    stride_oh,
    stride_om,
    stride_ok,
    seqlen_q,
    seqlen_k,
    BLOCK_M: tl.constexpr,
    BLOCK_N: tl.constexpr,
    HEAD_DIM: tl.constexpr,
    CAUSAL: tl.constexpr,
):
    start_m = tl.program_id(0)
    off_hz = tl.program_id(1)
    q_off = off_hz * stride_qh
    k_off = off_hz * stride_kh
    v_off = off_hz * stride_vh
    offs_m = start_m * BLOCK_M + tl.arange(0, BLOCK_M)
    offs_d = tl.arange(0, HEAD_DIM)
    offs_n = tl.arange(0, BLOCK_N)
    q_ptrs = Q + q_off + offs_m[:, None] * stride_qm + offs_d[None, :] * stride_qk
    k_ptrs = K + k_off + offs_d[:, None] * stride_kk + offs_n[None, :] * stride_kn
    v_ptrs = V + v_off + offs_n[:, None] * stride_vn + offs_d[None, :] * stride_vk
    m_i = tl.full([BLOCK_M], float("-inf"), dtype=tl.float32)
    l_i = tl.zeros([BLOCK_M], dtype=tl.float32) + 1.0
    acc = tl.zeros([BLOCK_M, HEAD_DIM], dtype=tl.float32)
    q = tl.load(q_ptrs)
    acc, l_i, m_i = _attn_fwd_inner(
        acc,
        l_i,
        m_i,
        q,
        k_ptrs,
        v_ptrs,
        sm_scale,
        stride_kn,
        stride_vn,
        start_m,
        seqlen_k,
        BLOCK_M,
        BLOCK_N,
        HEAD_DIM,
        CAUSAL,
    )
    acc = acc / l_i[:, None]
    lse = m_i + tl.math.log2(l_i) / 1.4426950408889634
    o_ptrs = (
        Out
        + off_hz * stride_oh
        + offs_m[:, None] * stride_om
        + offs_d[None, :] * stride_ok
    )
    tl.store(o_ptrs, acc.to(Out.dtype.element_ty))
    tl.store(Lse + off_hz * seqlen_q + offs_m, lse)

# config = {"BLOCK_M": 32, "BLOCK_N": 128, "HEAD_DIM": 256, "arch": "sm_90", "causal": false, "dtype": "fp16", "num_stages": 3, "num_warps": 4}
# arch = sm_90


// ===== COMPILED SASS (sm_90a) =====

	.target	sm_90a

	.elftype	@"ET_EXEC"


//--------------------- .note.nv.tkinfo           --------------------------
	.section	.note.nv.tkinfo,"",@"SHT_NOTE"
	.sectionflags	@"SHF_NOTE_NV_TKINFO"
	.tkinfo
        /*0018*/ 	.word	0x00000002
        /*0030*/ 	.string	""
        /*0030*/ 	.string	"ptxas"
        /*0030*/ 	.string	"Cuda compilation tools, release 13.0, V13.0.88"
        /*0030*/ 	.string	"Build cuda_13.0.r13.0/compiler.36424714_0"
        /*0030*/ 	.string	"-v  -suppress-debug-info  -lineinfo  -arch sm_90a "



//--------------------- .note.nv.cuinfo           --------------------------
	.section	.note.nv.cuinfo,"",@"SHT_NOTE"
	.sectionflags	@"SHF_NOTE_NV_CUINFO"
        /*0018*/ 	.short	0x0002
        /*001a*/ 	.short	0x005a
        /*001c*/ 	.short	0x0082
	.zero		2


//--------------------- .nv.info                  --------------------------
	.section	.nv.info,"",@"SHT_CUDA_INFO"
	.align	4


	//----- nvinfo : EIATTR_REGCOUNT
	.align		4
        /*0000*/ 	.byte	0x04, 0x2f
        /*0002*/ 	.short	(.L_2 - .L_1)
	.align		4
.L_1:
        /*0004*/ 	.word	index@(attn_fwd)
        /*0008*/ 	.word	0x00000020


	//----- nvinfo : EIATTR_FRAME_SIZE
	.align		4
.L_2:
        /*000c*/ 	.byte	0x04, 0x11
        /*000e*/ 	.short	(.L_4 - .L_3)
	.align		4
.L_3:
        /*0010*/ 	.word	index@(attn_fwd)
        /*0014*/ 	.word	0x00002988


	//----- nvinfo : EIATTR_MIN_STACK_SIZE
	.align		4
.L_4:
        /*0018*/ 	.byte	0x04, 0x12
        /*001a*/ 	.short	(.L_6 - .L_5)
	.align		4
.L_5:
        /*001c*/ 	.word	index@(attn_fwd)
        /*0020*/ 	.word	0x00002988
.L_6:


//--------------------- .nv.compat                --------------------------
	.section	.nv.compat,"",@"SHT_CUDA_COMPAT_INFO"
	.align	4
        /*0000*/ 	.byte	0x02, 0x09, 0x01, 0x00, 0x02, 0x02, 0x01, 0x00, 0x02, 0x05, 0x05, 0x00, 0x03, 0x07, 0x01, 0x01
        /*0010*/ 	.byte	0x02, 0x03, 0x00, 0x00, 0x02, 0x06, 0x01, 0x00, 0x04, 0x0b, 0x08, 0x00, 0x00, 0x00, 0x00, 0x00
        /*0020*/ 	.byte	0x00, 0x00, 0x00, 0x00


//--------------------- .nv.info.attn_fwd         --------------------------
	.section	.nv.info.attn_fwd,"",@"SHT_CUDA_INFO"
	.sectionflags	@""
	.align	4


	//----- nvinfo : EIATTR_CUDA_API_VERSION
	.align		4
        /*0000*/ 	.byte	0x04, 0x37
        /*0002*/ 	.short	(.L_8 - .L_7)
.L_7:
        /*0004*/ 	.word	0x00000082


	//----- nvinfo : EIATTR_KPARAM_INFO
	.align		4
.L_8:
        /*0008*/ 	.byte	0x04, 0x17
        /*000a*/ 	.short	(.L_10 - .L_9)
.L_9:
        /*000c*/ 	.word	0x00000000
        /*0010*/ 	.short	0x0019
        /*0012*/ 	.short	0x0080
        /*0014*/ 	.byte	0x00, 0xf4, 0x21, 0x00


	//----- nvinfo : EIATTR_KPARAM_INFO
	.align		4
.L_10:
        /*0018*/ 	.byte	0x04, 0x17
        /*001a*/ 	.short	(.L_12 - .L_11)
.L_11:
        /*001c*/ 	.word	0x00000000
        /*0020*/ 	.short	0x0018
        /*0022*/ 	.short	0x0078
        /*0024*/ 	.byte	0x00, 0xf4, 0x21, 0x00


	//----- nvinfo : EIATTR_KPARAM_INFO
	.align		4
.L_12:
        /*0028*/ 	.byte	0x04, 0x17
        /*002a*/ 	.short	(.L_14 - .L_13)
.L_13:
        /*002c*/ 	.word	0x00000000
        /*0030*/ 	.short	0x0017
        /*0032*/ 	.short	0x0070
        /*0034*/ 	.byte	0x00, 0xf0, 0x11, 0x00


	//----- nvinfo : EIATTR_KPARAM_INFO
	.align		4
.L_14:
        /*0038*/ 	.byte	0x04, 0x17
        /*003a*/ 	.short	(.L_16 - .L_15)
.L_15:
        /*003c*/ 	.word	0x00000000
        /*0040*/ 	.short	0x0016
        /*0042*/ 	.short	0x006c
        /*0044*/ 	.byte	0x00, 0xf0, 0x11, 0x00


	//----- nvinfo : EIATTR_KPARAM_INFO
	.align		4
.L_16:
        /*0048*/ 	.byte	0x04, 0x17
        /*004a*/ 	.short	(.L_18 - .L_17)
.L_17:
        /*004c*/ 	.word	0x00000000
        /*0050*/ 	.short	0x0015
        /*0052*/ 	.short	0x0068
        /*0054*/ 	.byte	0x00, 0xf0, 0x11, 0x00


	//----- nvinfo : EIATTR_KPARAM_INFO
	.align		4
.L_18:
        /*0058*/ 	.byte	0x04, 0x17
        /*005a*/ 	.short	(.L_20 - .L_19)
.L_19:
        /*005c*/ 	.word	0x00000000
        /*0060*/ 	.short	0x0014
        /*0062*/ 	.short	0x0064
        /*0064*/ 	.byte	0x00, 0xf0, 0x11, 0x00


	//----- nvinfo : EIATTR_KPARAM_INFO
	.align		4
.L_20:
        /*0068*/ 	.byte	0x04, 0x17
        /*006a*/ 	.short	(.L_22 - .L_21)
.L_21:
        /*006c*/ 	.word	0x00000000
        /*0070*/ 	.short	0x0013
        /*0072*/ 	.short	0x0060
        /*0074*/ 	.byte	0x00, 0xf0, 0x11, 0x00


	//----- nvinfo : EIATTR_KPARAM_INFO
	.align		4
.L_22:
        /*0078*/ 	.byte	0x04, 0x17
        /*007a*/ 	.short	(.L_24 - .L_23)
.L_23:
        /*007c*/ 	.word	0x00000000
        /*0080*/ 	.short	0x0012
        /*0082*/ 	.short	0x005c
        /*0084*/ 	.byte	0x00, 0xf0, 0x11, 0x00


	//----- nvinfo : EIATTR_KPARAM_INFO
	.align		4
.L_24:
        /*0088*/ 	.byte	0x04, 0x17
        /*008a*/ 	.short	(.L_26 - .L_25)
.L_25:
        /*008c*/ 	.word	0x00000000
        /*0090*/ 	.short	0x0011
        /*0092*/ 	.short	0x0058
        /*0094*/ 	.byte	0x00, 0xf0, 0x11, 0x00


	//----- nvinfo : EIATTR_KPARAM_INFO
	.align		4
.L_26:
        /*0098*/ 	.byte	0x04, 0x17
        /*009a*/ 	.short	(.L_28 - .L_27)
.L_27:
        /*009c*/ 	.word	0x00000000
        /*00a0*/ 	.short	0x0010
        /*00a2*/ 	.short	0x0054
        /*00a4*/ 	.byte	0x00, 0xf0, 0x11, 0x00


	//----- nvinfo : EIATTR_KPARAM_INFO
	.align		4
.L_28:
        /*00a8*/ 	.byte	0x04, 0x17
        /*00aa*/ 	.short	(.L_30 - .L_29)
.L_29:
        /*00ac*/ 	.word	0x00000000
        /*00b0*/ 	.short	0x000f
        /*00b2*/ 	.short	0x0050
        /*00b4*/ 	.byte	0x00, 0xf0, 0x11, 0x00


	//----- nvinfo : EIATTR_KPARAM_INFO
	.align		4
.L_30:
        /*00b8*/ 	.byte	0x04, 0x17
        /*00ba*/ 	.short	(.L_32 - .L_31)
.L_31:
        /*00bc*/ 	.word	0x00000000
        /*00c0*/ 	.short	0x000e
        /*00c2*/ 	.short	0x004c
        /*00c4*/ 	.byte	0x00, 0xf0, 0x11, 0x00


	//----- nvinfo : EIATTR_KPARAM_INFO
	.align		4
.L_32:
        /*00c8*/ 	.byte	0x04, 0x17
        /*00ca*/ 	.short	(.L_34 - .L_33)
.L_33:
        /*00cc*/ 	.word	0x00000000
        /*00d0*/ 	.short	0x000d
        /*00d2*/ 	.short	0x0048
        /*00d4*/ 	.byte	0x00, 0xf0, 0x11, 0x00


	//----- nvinfo : EIATTR_KPARAM_INFO
	.align		4
.L_34:
        /*00d8*/ 	.byte	0x04, 0x17
        /*00da*/ 	.short	(.L_36 - .L_35)
.L_35:
        /*00dc*/ 	.word	0x00000000
        /*00e0*/ 	.short	0x000c
        /*00e2*/ 	.short	0x0044
        /*00e4*/ 	.byte	0x00, 0xf0, 0x11, 0x00


	//----- nvinfo : EIATTR_KPARAM_INFO
	.align		4
.L_36:
        /*00e8*/ 	.byte	0x04, 0x17
        /*00ea*/ 	.short	(.L_38 - .L_37)
.L_37:
        /*00ec*/ 	.word	0x00000000
        /*00f0*/ 	.short	0x000b
        /*00f2*/ 	.short	0x0040
        /*00f4*/ 	.byte	0x00, 0xf0, 0x11, 0x00


	//----- nvinfo : EIATTR_KPARAM_INFO
	.align		4
.L_38:
        /*00f8*/ 	.byte	0x04, 0x17
        /*00fa*/ 	.short	(.L_40 - .L_39)
.L_39:
        /*00fc*/ 	.word	0x00000000
        /*0100*/ 	.short	0x000a
        /*0102*/ 	.short	0x003c
        /*0104*/ 	.byte	0x00, 0xf0, 0x11, 0x00


	//----- nvinfo : EIATTR_KPARAM_INFO
	.align		4
.L_40:
        /*0108*/ 	.byte	0x04, 0x17
        /*010a*/ 	.short	(.L_42 - .L_41)
.L_41:
        /*010c*/ 	.word	0x00000000
        /*0110*/ 	.short	0x0009
        /*0112*/ 	.short	0x0038
        /*0114*/ 	.byte	0x00, 0xf0, 0x11, 0x00


	//----- nvinfo : EIATTR_KPARAM_INFO
	.align		4
.L_42:
        /*0118*/ 	.byte	0x04, 0x17
        /*011a*/ 	.short	(.L_44 - .L_43)
.L_43:
        /*011c*/ 	.word	0x00000000
        /*0120*/ 	.short	0x0008
        /*0122*/ 	.short	0x0034
        /*0124*/ 	.byte	0x00, 0xf0, 0x11, 0x00


	//----- nvinfo : EIATTR_KPARAM_INFO
	.align		4
.L_44:
        /*0128*/ 	.byte	0x04, 0x17
        /*012a*/ 	.short	(.L_46 - .L_45)
.L_45:
        /*012c*/ 	.word	0x00000000
        /*0130*/ 	.short	0x0007
        /*0132*/ 	.short	0x0030
        /*0134*/ 	.byte	0x00, 0xf0, 0x11, 0x00


	//----- nvinfo : EIATTR_KPARAM_INFO
	.align		4
.L_46:
        /*0138*/ 	.byte	0x04, 0x17
        /*013a*/ 	.short	(.L_48 - .L_47)
.L_47:
        /*013c*/ 	.word	0x00000000
        /*0140*/ 	.short	0x0006
        /*0142*/ 	.short	0x002c
        /*0144*/ 	.byte	0x00, 0xf0, 0x11, 0x00


	//----- nvinfo : EIATTR_KPARAM_INFO
	.align		4
.L_48:
        /*0148*/ 	.byte	0x04, 0x17
        /*014a*/ 	.short	(.L_50 - .L_49)
.L_49:
        /*014c*/ 	.word	0x00000000
        /*0150*/ 	.short	0x0005
        /*0152*/ 	.short	0x0028
        /*0154*/ 	.byte	0x00, 0xf0, 0x11, 0x00


	//----- nvinfo : EIATTR_KPARAM_INFO
	.align		4
.L_50:
        /*0158*/ 	.byte	0x04, 0x17
        /*015a*/ 	.short	(.L_52 - .L_51)
.L_51:
        /*015c*/ 	.word	0x00000000
        /*0160*/ 	.short	0x0004
        /*0162*/ 	.short	0x0020
        /*0164*/ 	.byte	0x00, 0xf4, 0x21, 0x00


	//----- nvinfo : EIATTR_KPARAM_INFO
	.align		4
.L_52:
        /*0168*/ 	.byte	0x04, 0x17
        /*016a*/ 	.short	(.L_54 - .L_53)
.L_53:
        /*016c*/ 	.word	0x00000000
        /*0170*/ 	.short	0x0003
        /*0172*/ 	.short	0x0018
        /*0174*/ 	.byte	0x00, 0xf4, 0x21, 0x00


	//----- nvinfo : EIATTR_KPARAM_INFO
	.align		4
.L_54:
        /*0178*/ 	.byte	0x04, 0x17
        /*017a*/ 	.short	(.L_56 - .L_55)
.L_55:
        /*017c*/ 	.word	0x00000000
        /*0180*/ 	.short	0x0002
        /*0182*/ 	.short	0x0010
        /*0184*/ 	.byte	0x00, 0xf4, 0x21, 0x00


	//----- nvinfo : EIATTR_KPARAM_INFO
	.align		4
.L_56:
        /*0188*/ 	.byte	0x04, 0x17
        /*018a*/ 	.short	(.L_58 - .L_57)
.L_57:
        /*018c*/ 	.word	0x00000000
        /*0190*/ 	.short	0x0001
        /*0192*/ 	.short	0x0008
        /*0194*/ 	.byte	0x00, 0xf4, 0x21, 0x00


	//----- nvinfo : EIATTR_KPARAM_INFO
	.align		4
.L_58:
        /*0198*/ 	.byte	0x04, 0x17
        /*019a*/ 	.short	(.L_60 - .L_59)
.L_59:
        /*019c*/ 	.word	0x00000000
        /*01a0*/ 	.short	0x0000
        /*01a2*/ 	.short	0x0000
        /*01a4*/ 	.byte	0x00, 0xf4, 0x21, 0x00


	//----- nvinfo : EIATTR_SPARSE_MMA_MASK
	.align		4
.L_60:
        /*01a8*/ 	.byte	0x03, 0x50
        /*01aa*/ 	.short	0x0000


	//----- nvinfo : EIATTR_MAXREG_COUNT
	.align		4
        /*01ac*/ 	.byte	0x03, 0x1b
        /*01ae*/ 	.short	0x00ff


	//----- nvinfo : EIATTR_NUM_BARRIERS
	.align		4
        /*01b0*/ 	.byte	0x02, 0x4c
        /*01b2*/ 	.byte	0x01
	.zero		1


	//----- nvinfo : EIATTR_ANNOTATIONS
	.align		4
        /*01b4*/ 	.byte	0x04, 0x55
        /*01b6*/ 	.short	(.L_62 - .L_61)


	//   ....[0]....
.L_61:
        /*01b8*/ 	.word	0x00000001
        /*01bc*/ 	.byte	0x00, 0x01, 0x00, 0x00, 0x01, 0x00, 0x00, 0x00, 0x60, 0x04, 0x00, 0x00, 0x01, 0x00, 0x00, 0x00
        /* <DEDUP_REMOVED lines=3030> */
        /*bf2c*/ 	.byte	0xc0, 0x0b, 0x03, 0x00


	//----- nvinfo : EIATTR_MERCURY_ISA_VERSION
	.align		4
.L_62:
        /*bf30*/ 	.byte	0x03, 0x5f
        /*bf32*/ 	.short	0x0101


	//----- nvinfo : EIATTR_COOP_GROUP_MASK_REGIDS
	.align		4
        /*bf34*/ 	.byte	0x04, 0x29
        /*bf36*/ 	.short	(.L_64 - .L_63)


	//   ....[0]....
.L_63:
        /*bf38*/ 	.word	0xffffffff


	//   ....[1]....
        /*bf3c*/ 	.word	0xffffffff


	//   ....[2]....
        /*bf40*/ 	.word	0xffffffff


	//   ....[3]....
        /*bf44*/ 	.word	0xffffffff


	//   ....[4]....
        /*bf48*/ 	.word	0xffffffff


	//   ....[5]....
        /*bf4c*/ 	.word	0xffffffff


	//   ....[6]....
        /*bf50*/ 	.word	0xffffffff


	//   ....[7]....
        /*bf54*/ 	.word	0xffffffff


	//   ....[8]....
        /*bf58*/ 	.word	0xffffffff


	//   ....[9]....
        /*bf5c*/ 	.word	0xffffffff


	//   ....[10]....
        /*bf60*/ 	.word	0xffffffff


	//   ....[11]....
        /*bf64*/ 	.word	0xffffffff


	//   ....[12]....
        /*bf68*/ 	.word	0xffffffff


	//   ....[13]....
        /*bf6c*/ 	.word	0xffffffff


	//   ....[14]....
        /*bf70*/ 	.word	0xffffffff


	//   ....[15]....
        /*bf74*/ 	.word	0xffffffff


	//   ....[16]....
        /*bf78*/ 	.word	0xffffffff


	//   ....[17]....
        /*bf7c*/ 	.word	0xffffffff


	//   ....[18]....
        /*bf80*/ 	.word	0xffffffff


	//   ....[19]....
        /*bf84*/ 	.word	0xffffffff


	//----- nvinfo : EIATTR_COOP_GROUP_INSTR_OFFSETS
	.align		4
.L_64:
        /*bf88*/ 	.byte	0x04, 0x28
        /*bf8a*/ 	.short	(.L_66 - .L_65)


	//   ....[0]....
.L_65:
        /*bf8c*/ 	.word	0x0001a880


	//   ....[1]....
        /*bf90*/ 	.word	0x0001a890


	//   ....[2]....
        /*bf94*/ 	.word	0x0001a8d0


	//   ....[3]....
        /*bf98*/ 	.word	0x0001a930


	//   ....[4]....
        /*bf9c*/ 	.word	0x0001aa50


	//   ....[5]....
        /*bfa0*/ 	.word	0x0001aa80


	//   ....[6]....
        /*bfa4*/ 	.word	0x0001aaa0


	//   ....[7]....
        /*bfa8*/ 	.word	0x0001aab0


	//   ....[8]....
        /*bfac*/ 	.word	0x0001adc0


	//   ....[9]....
        /*bfb0*/ 	.word	0x0001ade0


	//   ....[10]....
        /*bfb4*/ 	.word	0x0001baf0


	//   ....[11]....
        /*bfb8*/ 	.word	0x0001bb00


	//   ....[12]....
        /*bfbc*/ 	.word	0x0001bb90


	//   ....[13]....
        /*bfc0*/ 	.word	0x0001bba0


	//   ....[14]....
        /*bfc4*/ 	.word	0x0001bc20


	//   ....[15]....
        /*bfc8*/ 	.word	0x0001bc30


	//   ....[16]....
        /*bfcc*/ 	.word	0x0001bc40


	//   ....[17]....
        /*bfd0*/ 	.word	0x0001bc50


	//   ....[18]....
        /*bfd4*/ 	.word	0x0001bd10


	//   ....[19]....
        /*bfd8*/ 	.word	0x0001bd30


	//----- nvinfo : EIATTR_EXIT_INSTR_OFFSETS
	.align		4
.L_66:
        /*bfdc*/ 	.byte	0x04, 0x1c
        /*bfde*/ 	.short	(.L_68 - .L_67)


	//   ....[0]....
.L_67:
        /*bfe0*/ 	.word	0x00030bb0


	//   ....[1]....
        /*bfe4*/ 	.word	0x00030bf0


	//----- nvinfo : EIATTR_REQNTID
	.align		4
.L_68:
        /*bfe8*/ 	.byte	0x04, 0x10
        /*bfea*/ 	.short	(.L_70 - .L_69)
.L_69:
        /*bfec*/ 	.word	0x00000080
        /*bff0*/ 	.word	0x00000001
        /*bff4*/ 	.word	0x00000001


	//----- nvinfo : EIATTR_CBANK_PARAM_SIZE
	.align		4
.L_70:
        /*bff8*/ 	.byte	0x03, 0x19
        /*bffa*/ 	.short	0x0088


	//----- nvinfo : EIATTR_PARAM_CBANK
	.align		4
        /*bffc*/ 	.byte	0x04, 0x0a
        /*bffe*/ 	.short	(.L_72 - .L_71)
	.align		4
.L_71:
        /*c000*/ 	.word	index@(.nv.constant0.attn_fwd)
        /*c004*/ 	.short	0x0210
        /*c006*/ 	.short	0x0088


	//----- nvinfo : EIATTR_SW_WAR
	.align		4
.L_72:
        /*c008*/ 	.byte	0x04, 0x36
        /*c00a*/ 	.short	(.L_74 - .L_73)
.L_73:
        /*c00c*/ 	.word	0x00000008
.L_74:


//--------------------- .nv.callgraph             --------------------------
	.section	.nv.callgraph,"",@"SHT_CUDA_CALLGRAPH"
	.align	4
	.sectionentsize	8
	.align		4
        /*0000*/ 	.word	0x00000000
	.align		4
        /*0004*/ 	.word	0xffffffff
	.align		4
        /*0008*/ 	.word	0x00000000
	.align		4
        /*000c*/ 	.word	0xfffffffe
	.align		4
        /*0010*/ 	.word	0x00000000
	.align		4
        /*0014*/ 	.word	0xfffffffd
	.align		4
        /*0018*/ 	.word	0x00000000
	.align		4
        /*001c*/ 	.word	0xfffffffc


//--------------------- .nv.constant4             --------------------------
	.section	.nv.constant4,"a",@progbits
	.align	8
	.align		8
.nv.constant4:
        /*0000*/ 	.dword	_$_str


//--------------------- .text.attn_fwd            --------------------------
	.section	.text.attn_fwd,"ax",@progbits
	.align	128
        .global         attn_fwd
        .type           attn_fwd,@function
        .size           attn_fwd,(.L_x_3 - attn_fwd)
        .other          attn_fwd,@"STO_CUDA_ENTRY STV_DEFAULT"
attn_fwd:
.text.attn_fwd:
[----:B------:R-:W0:Y:S01]  /*0000*/  LDC R1, c[0x0][0x28] ;  /* 0x00000a00ff017b82 */ /* 0x000e220000000800 */
[----:B------:R-:W1:Y:S07]  /*0010*/  S2R R5, SR_TID.X ;  /* 0x0000000000057919 */ /* 0x000e6e0000002100 */
[----:B------:R-:W2:Y:S01]  /*0020*/  S2UR UR7, SR_CTAID.Y ;  /* 0x00000000000779c3 */ /* 0x000ea20000002600 */
[----:B------:R-:W-:Y:S01]  /*0030*/  ULDC.64 UR4, c[0x0][0x240] ;  /* 0x0000900000047ab9 */ /* 0x000fe20000000a00 */
[----:B0-----:R-:W-:Y:S01]  /*0040*/  IADD3 R1, R1, -0x2988, RZ ;  /* 0xffffd67801017810 */ /* 0x001fe20007ffe0ff */
[----:B------:R-:W0:Y:S01]  /*0050*/  S2R R3, SR_CTAID.X ;  /* 0x0000000000037919 */ /* 0x000e220000002500 */
[----:B------:R-:W-:-:S04]  /*0060*/  ULDC.64 UR10, c[0x0][0x208] ;  /* 0x00008200000a7ab9 */ /* 0x000fc80000000a00 */
[----:B------:R-:W3:Y:S08]  /*0070*/  LDC R4, c[0x0][0x248] ;  /* 0x00009200ff047b82 */ /* 0x000ef00000000800 */
[----:B------:R-:W4:Y:S01]  /*0080*/  LDC.64 R6, c[0x0][0x210] ;  /* 0x00008400ff067b82 */ /* 0x000f220000000a00 */
[----:B--2---:R-:W-:-:S04]  /*0090*/  UIMAD UR4, UR7, UR4, URZ ;  /* 0x00000004070472a4 */ /* 0x004fc8000f8e023f */
[----:B------:R-:W-:Y:S01]  /*00a0*/  USHF.L.U32 UR6, UR4, 0x1, URZ ;  /* 0x0000000104067899 */ /* 0x000fe2000800063f */
[----:B-1----:R-:W-:-:S04]  /*00b0*/  LOP3.LUT R0, R5, 0x1f, RZ, 0xc0, !PT ;  /* 0x0000001f05007812 */ /* 0x002fc800078ec0ff */
[----:B0-----:R-:W-:Y:S02]  /*00c0*/  LEA R2, R3, R0, 0x5 ;  /* 0x0000000003027211 */ /* 0x001fe400078e28ff */
[----:B------:R-:W-:-:S03]  /*00d0*/  SHF.R.U32.HI R3, RZ, 0x5, R5 ;  /* 0x00000005ff037819 */ /* 0x000fc60000011605 */
[----:B------:R-:W-:Y:S01]  /*00e0*/  IMAD R0, R2, UR5, RZ ;  /* 0x0000000502007c24 */ /* 0x000fe2000f8e02ff */
[----:B------:R-:W-:Y:S01]  /*00f0*/  SGXT.U32 R3, R3, 0x2 ;  /* 0x000000020303781a */ /* 0x000fe20000000000 */
[----:B------:R0:W-:Y:S01]  /*0100*/  STL [R1+0x1558], R2 ;  /* 0x0015580201007387 */ /* 0x0001e20000100800 */
[----:B------:R-:W-:-:S03]  /*0110*/  UIMAD.WIDE UR4, UR4, 0x2, URZ ;  /* 0x00000002040478a5 */ /* 0x000fc6000f8e023f */
[----:B---3--:R-:W-:Y:S01]  /*0120*/  IMAD R5, R3, R4, RZ ;  /* 0x0000000403057224 */ /* 0x008fe200078e02ff */
[----:B------:R-:W-:-:S04]  /*0130*/  SHF.L.U32 R3, R0, 0x1, RZ ;  /* 0x0000000100037819 */ /* 0x000fc800000006ff */
[----:B----4-:R-:W-:Y:S01]  /*0140*/  IADD3 R3, P0, P1, R3, UR6, R6 ;  /* 0x0000000603037c10 */ /* 0x010fe2000f91e006 */
[----:B0-----:R-:W-:Y:S01]  /*0150*/  IMAD.HI R2, R0, 0x2, RZ ;  /* 0x0000000200027827 */ /* 0x001fe200078e02ff */
[----:B------:R-:W-:-:S04]  /*0160*/  LEA R11, R4, R5, 0x2 ;  /* 0x00000005040b7211 */ /* 0x000fc800078e10ff */
[----:B------:R-:W-:Y:S01]  /*0170*/  IADD3.X R2, R2, UR5, R7, P0, P1 ;  /* 0x0000000502027c10 */ /* 0x000fe200087e2407 */
[----:B------:R-:W-:Y:S01]  /*0180*/  IMAD R9, R4, 0x4, R11 ;  /* 0x0000000404097824 */ /* 0x000fe200078e020b */
[----:B------:R-:W-:-:S04]  /*0190*/  LEA R12, P0, R5, R3, 0x1 ;  /* 0x00000003050c7211 */ /* 0x000fc800078008ff */
[-C--:B------:R-:W-:Y:S02]  /*01a0*/  LEA.HI.X.SX32 R13, R5, R2.reuse, 0x1, P0 ;  /* 0x00000002050d7211 */ /* 0x080fe400000f0eff */
[----:B------:R-:W-:Y:S02]  /*01b0*/  LEA R6, P0, R11, R3, 0x1 ;  /* 0x000000030b067211 */ /* 0x000fe400078008ff */
[----:B------:R-:W-:Y:S01]  /*01c0*/  LEA R5, R4, R9, 0x2 ;  /* 0x0000000904057211 */ /* 0x000fe200078e10ff */
[----:B------:R0:W2:Y:S01]  /*01d0*/  LDG.E.U16 R24, desc[UR10][R12.64] ;  /* 0x0000000a0c187981 */ /* 0x0000a2000c1e1500 */
[-C--:B------:R-:W-:Y:S02]  /*01e0*/  LEA R8, P1, R9, R3.reuse, 0x1 ;  /* 0x0000000309087211 */ /* 0x080fe400078208ff */
[----:B------:R-:W-:Y:S02]  /*01f0*/  LEA.HI.X.SX32 R7, R11, R2, 0x1, P0 ;  /* 0x000000020b077211 */ /* 0x000fe400000f0eff */
[----:B------:R-:W-:-:S02]  /*0200*/  LEA R16, P0, R5, R3, 0x1 ;  /* 0x0000000305107211 */ /* 0x000fc400078008ff */
[-C--:B------:R-:W-:Y:S01]  /*0210*/  LEA.HI.X.SX32 R9, R9, R2.reuse, 0x1, P1 ;  /* 0x0000000209097211 */ /* 0x080fe200008f0eff */
[----:B------:R1:W3:Y:S01]  /*0220*/  LDG.E.U16 R22, desc[UR10][R6.64] ;  /* 0x0000000a06167981 */ /* 0x0002e2000c1e1500 */
[----:B------:R-:W-:-:S03]  /*0230*/  LEA.HI.X.SX32 R17, R5, R2, 0x1, P0 ;  /* 0x0000000205117211 */ /* 0x000fc600000f0eff */
[----:B------:R4:W5:Y:S04]  /*0240*/  LDG.E.U16 R23, desc[UR10][R8.64] ;  /* 0x0000000a08177981 */ /* 0x000968000c1e1500 */
[----:B------:R-:W3:Y:S01]  /*0250*/  LDG.E.U16 R16, desc[UR10][R16.64] ;  /* 0x0000000a10107981 */ /* 0x000ee2000c1e1500 */
[----:B------:R-:W-:-:S04]  /*0260*/  LEA R11, R4, R5, 0x2 ;  /* 0x00000005040b7211 */ /* 0x000fc800078e10ff */
[C---:B------:R-:W-:Y:S02]  /*0270*/  LEA R10, P0, R11.reuse, R3, 0x1 ;  /* 0x000000030b0a7211 */ /* 0x040fe400078008ff */
[C---:B------:R-:W-:Y:S02]  /*0280*/  LEA R5, R4.reuse, R11, 0x2 ;  /* 0x0000000b04057211 */ /* 0x040fe400078e10ff */
[-C--:B------:R-:W-:Y:S02]  /*0290*/  LEA.HI.X.SX32 R11, R11, R2.reuse, 0x1, P0 ;  /* 0x000000020b0b7211 */ /* 0x080fe400000f0eff */
[C---:B------:R-:W-:Y:S02]  /*02a0*/  LEA R15, R4.reuse, R5, 0x2 ;  /* 0x00000005040f7211 */ /* 0x040fe400078e10ff */
[C---:B------:R-:W-:Y:S01]  /*02b0*/  LEA R18, P0, R5.reuse, R3, 0x1 ;  /* 0x0000000305127211 */ /* 0x040fe200078008ff */
[----:B------:R4:W3:Y:S02]  /*02c0*/  LDG.E.U16 R20, desc[UR10][R10.64] ;  /* 0x0000000a0a147981 */ /* 0x0008e4000c1e1500 */
[----:B0-----:R-:W-:Y:S01]  /*02d0*/  IMAD R13, R4, 0x4, R15 ;  /* 0x00000004040d7824 */ /* 0x001fe200078e020f */
[----:B------:R-:W-:-:S02]  /*02e0*/  LEA.HI.X.SX32 R19, R5, R2, 0x1, P0 ;  /* 0x0000000205137211 */ /* 0x000fc400000f0eff */
[-C--:B------:R-:W-:Y:S02]  /*02f0*/  LEA R14, P1, R15, R3.reuse, 0x1 ;  /* 0x000000030f0e7211 */ /* 0x080fe400078208ff */
[----:B------:R-:W-:Y:S01]  /*0300*/  LEA R12, P0, R13, R3, 0x1 ;  /* 0x000000030d0c7211 */ /* 0x000fe200078008ff */
[----:B------:R-:W3:Y:S01]  /*0310*/  LDG.E.U16 R0, desc[UR10][R18.64] ;  /* 0x0000000a12007981 */ /* 0x000ee2000c1e1500 */
[C---:B------:R-:W-:Y:S02]  /*0320*/  LEA R5, R4.reuse, R13, 0x2 ;  /* 0x0000000d04057211 */ /* 0x040fe400078e10ff */
[-C--:B------:R-:W-:Y:S02]  /*0330*/  LEA.HI.X.SX32 R15, R15, R2.reuse, 0x1, P1 ;  /* 0x000000020f0f7211 */ /* 0x080fe400008f0eff */
[----:B------:R-:W-:Y:S02]  /*0340*/  LEA.HI.X.SX32 R13, R13, R2, 0x1, P0 ;  /* 0x000000020d0d7211 */ /* 0x000fe400000f0eff */
[----:B-1----:R-:W-:Y:S01]  /*0350*/  LEA R6, P0, R5, R3, 0x1 ;  /* 0x0000000305067211 */ /* 0x002fe200078008ff */
[----:B------:R-:W3:Y:S01]  /*0360*/  LDG.E.U16 R21, desc[UR10][R14.64] ;  /* 0x0000000a0e157981 */ /* 0x000ee2000c1e1500 */
[----:B----4-:R-:W-:-:S02]  /*0370*/  LEA R9, R4, R5, 0x2 ;  /* 0x0000000504097211 */ /* 0x010fc400078e10ff */
[-C--:B------:R-:W-:Y:S01]  /*0380*/  LEA.HI.X.SX32 R7, R5, R2.reuse, 0x1, P0 ;  /* 0x0000000205077211 */ /* 0x080fe200000f0eff */
[----:B------:R-:W4:Y:S01]  /*0390*/  LDG.E.U16 R18, desc[UR10][R12.64] ;  /* 0x0000000a0c127981 */ /* 0x000f22000c1e1500 */
[C---:B------:R-:W-:Y:S02]  /*03a0*/  LEA R8, P0, R9.reuse, R3, 0x1 ;  /* 0x0000000309087211 */ /* 0x040fe400078008ff */
[C---:B------:R-:W-:Y:S02]  /*03b0*/  LEA R5, R4.reuse, R9, 0x2 ;  /* 0x0000000904057211 */ /* 0x040fe400078e10ff */
[-C--:B------:R-:W-:Y:S01]  /*03c0*/  LEA.HI.X.SX32 R9, R9, R2.reuse, 0x1, P0 ;  /* 0x0000000209097211 */ /* 0x080fe200000f0eff */
[----:B------:R0:W4:Y:S01]  /*03d0*/  LDG.E.U16 R14, desc[UR10][R6.64] ;  /* 0x0000000a060e7981 */ /* 0x000122000c1e1500 */
[C---:B------:R-:W-:Y:S02]  /*03e0*/  LEA R10, P1, R5.reuse, R3, 0x1 ;  /* 0x00000003050a7211 */ /* 0x040fe400078208ff */
[----:B------:R-:W-:Y:S01]  /*03f0*/  LEA R17, R4, R5, 0x2 ;  /* 0x0000000504117211 */ /* 0x000fe200078e10ff */
[----:B------:R1:W4:Y:S01]  /*0400*/  LDG.E.U16 R19, desc[UR10][R8.64] ;  /* 0x0000000a08137981 */ /* 0x000322000c1e1500 */
[----:B------:R-:W-:-:S02]  /*0410*/  LEA.HI.X.SX32 R11, R5, R2, 0x1, P1 ;  /* 0x00000002050b7211 */ /* 0x000fc400008f0eff */
[----:B0-----:R-:W-:Y:S01]  /*0420*/  LEA R6, P0, R17, R3, 0x1 ;  /* 0x0000000311067211 */ /* 0x001fe200078008ff */
[----:B------:R-:W-:-:S03]  /*0430*/  IMAD R5, R4, 0x4, R17 ;  /* 0x0000000404057824 */ /* 0x000fc600078e0211 */
[----:B------:R-:W-:Y:S02]  /*0440*/  LEA.HI.X.SX32 R7, R17, R2, 0x1, P0 ;  /* 0x0000000211077211 */ /* 0x000fe400000f0eff */
[----:B------:R0:W4:Y:S04]  /*0450*/  LDG.E.U16 R17, desc[UR10][R10.64] ;  /* 0x0000000a0a117981 */ /* 0x000128000c1e1500 */
[----:B--2---:R-:W-:Y:S04]  /*0460*/  STL [R1+0x90], R24 ;  /* 0x0000901801007387 */ /* 0x004fe80000100800 */
[----:B-----5:R-:W-:Y:S04]  /*0470*/  STL [R1+0x88], R23 ;  /* 0x0000881701007387 */ /* 0x020fe80000100800 */
[----:B---3--:R-:W-:Y:S04]  /*0480*/  STL [R1+0xb0], R22 ;  /* 0x0000b01601007387 */ /* 0x008fe80000100800 */
[----:B------:R2:W-:Y:S04]  /*0490*/  STL [R1+0xac], R16 ;  /* 0x0000ac1001007387 */ /* 0x0005e80000100800 */
[----:B--2---:R2:W3:Y:S01]  /*04a0*/  LDG.E.U16 R16, desc[UR10][R6.64] ;  /* 0x0000000a06107981 */ /* 0x0044e2000c1e1500 */
[----:B------:R-:W-:-:S02]  /*04b0*/  LEA R13, R4, R5, 0x2 ;  /* 0x00000005040d7211 */ /* 0x000fc400078e10ff */
[C---:B-1----:R-:W-:Y:S02]  /*04c0*/  LEA R8, P0, R5.reuse, R3, 0x1 ;  /* 0x0000000305087211 */ /* 0x042fe400078008ff */
[C---:B------:R-:W-:Y:S02]  /*04d0*/  LEA R15, R4.reuse, R13, 0x2 ;  /* 0x0000000d040f7211 */ /* 0x040fe400078e10ff */
[-C--:B------:R-:W-:Y:S02]  /*04e0*/  LEA.HI.X.SX32 R9, R5, R2.reuse, 0x1, P0 ;  /* 0x0000000205097211 */ /* 0x080fe400000f0eff */
[-C--:B0-----:R-:W-:Y:S02]  /*04f0*/  LEA R10, P1, R15, R3.reuse, 0x1 ;  /* 0x000000030f0a7211 */ /* 0x081fe400078208ff */
[C---:B--2---:R-:W-:Y:S02]  /*0500*/  LEA R6, P0, R13.reuse, R3, 0x1 ;  /* 0x000000030d067211 */ /* 0x044fe400078008ff */
[----:B------:R-:W-:Y:S01]  /*0510*/  LEA R5, R4, R15, 0x2 ;  /* 0x0000000f04057211 */ /* 0x000fe200078e10ff */
[----:B------:R0:W-:Y:S01]  /*0520*/  STL [R1+0x84], R20 ;  /* 0x0000841401007387 */ /* 0x0001e20000100800 */
[----:B------:R-:W-:-:S02]  /*0530*/  LEA.HI.X.SX32 R7, R13, R2, 0x1, P0 ;  /* 0x000000020d077211 */ /* 0x000fc400000f0eff */
[----:B------:R-:W-:Y:S01]  /*0540*/  LEA.HI.X.SX32 R11, R15, R2, 0x1, P1 ;  /* 0x000000020f0b7211 */ /* 0x000fe200008f0eff */
[----:B------:R1:W-:Y:S04]  /*0550*/  STL [R1+0xa8], R0 ;  /* 0x0000a80001007387 */ /* 0x0003e80000100800 */
[----:B------:R-:W2:Y:S04]  /*0560*/  LDG.E.U16 R13, desc[UR10][R6.64] ;  /* 0x0000000a060d7981 */ /* 0x000ea8000c1e1500 */
[----:B0-----:R0:W5:Y:S01]  /*0570*/  LDG.E.U16 R20, desc[UR10][R8.64] ;  /* 0x0000000a08147981 */ /* 0x001162000c1e1500 */
[----:B-1----:R-:W-:-:S03]  /*0580*/  LEA R0, R4, R5, 0x2 ;  /* 0x0000000504007211 */ /* 0x002fc600078e10ff */
[----:B------:R1:W2:Y:S01]  /*0590*/  LDG.E.U16 R12, desc[UR10][R10.64] ;  /* 0x0000000a0a0c7981 */ /* 0x0002a2000c1e1500 */
[----:B0-----:R-:W-:-:S03]  /*05a0*/  LEA R8, P0, R5, R3, 0x1 ;  /* 0x0000000305087211 */ /* 0x001fc600078008ff */
[----:B------:R-:W-:Y:S01]  /*05b0*/  STL [R1+0x80], R21 ;  /* 0x0000801501007387 */ /* 0x000fe20000100800 */
[-C--:B------:R-:W-:Y:S01]  /*05c0*/  LEA.HI.X.SX32 R9, R5, R2.reuse, 0x1, P0 ;  /* 0x0000000205097211 */ /* 0x080fe200000f0eff */
[----:B------:R-:W-:Y:S01]  /*05d0*/  IMAD R5, R4, 0x4, R0 ;  /* 0x0000000404057824 */ /* 0x000fe200078e0200 */
[C---:B------:R-:W-:Y:S01]  /*05e0*/  LEA R6, P0, R0.reuse, R3, 0x1 ;  /* 0x0000000300067211 */ /* 0x040fe200078008ff */
[----:B----4-:R0:W-:Y:S03]  /*05f0*/  STL [R1+0xa4], R18 ;  /* 0x0000a41201007387 */ /* 0x0101e60000100800 */
[----:B------:R-:W-:Y:S02]  /*0600*/  LEA.HI.X.SX32 R7, R0, R2, 0x1, P0 ;  /* 0x0000000200077211 */ /* 0x000fe400000f0eff */
[----:B-1----:R-:W-:Y:S01]  /*0610*/  LEA R11, R4, R5, 0x2 ;  /* 0x00000005040b7211 */ /* 0x002fe200078e10ff */
[----:B------:R1:W-:Y:S04]  /*0620*/  STL [R1+0x7c], R14 ;  /* 0x00007c0e01007387 */ /* 0x0003e80000100800 */
[----:B0-----:R0:W4:Y:S01]  /*0630*/  LDG.E.U16 R18, desc[UR10][R8.64] ;  /* 0x0000000a08127981 */ /* 0x001122000c1e1500 */
[----:B------:R-:W-:-:S02]  /*0640*/  LEA R10, P1, R11, R3, 0x1 ;  /* 0x000000030b0a7211 */ /* 0x000fc400078208ff */
[----:B------:R-:W-:Y:S01]  /*0650*/  LEA R0, R4, R11, 0x2 ;  /* 0x0000000b04007211 */ /* 0x000fe200078e10ff */
[----:B-1----:R1:W4:Y:S01]  /*0660*/  LDG.E.U16 R14, desc[UR10][R6.64] ;  /* 0x0000000a060e7981 */ /* 0x002322000c1e1500 */
[----:B0-----:R-:W-:-:S04]  /*0670*/  LEA R8, P0, R5, R3, 0x1 ;  /* 0x0000000305087211 */ /* 0x001fc800078008ff */
[-C--:B------:R-:W-:Y:S01]  /*0680*/  LEA.HI.X.SX32 R9, R5, R2.reuse, 0x1, P0 ;  /* 0x0000000205097211 */ /* 0x080fe200000f0eff */
[----:B------:R0:W-:Y:S01]  /*0690*/  STL [R1+0xa0], R19 ;  /* 0x0000a01301007387 */ /* 0x0001e20000100800 */
[----:B------:R-:W-:Y:S02]  /*06a0*/  LEA.HI.X.SX32 R11, R11, R2, 0x1, P1 ;  /* 0x000000020b0b7211 */ /* 0x000fe400008f0eff */
[----:B-1----:R-:W-:Y:S02]  /*06b0*/  LEA R6, P0, R0, R3, 0x1 ;  /* 0x0000000300067211 */ /* 0x002fe400078008ff */
[----:B------:R-:W-:Y:S01]  /*06c0*/  LEA R5, R4, R0, 0x2 ;  /* 0x0000000004057211 */ /* 0x000fe200078e10ff */
[----:B------:R1:W-:Y:S04]  /*06d0*/  STL [R1+0x78], R17 ;  /* 0x0000781101007387 */ /* 0x0003e80000100800 */
[----:B0-----:R0:W4:Y:S01]  /*06e0*/  LDG.E.U16 R19, desc[UR10][R8.64] ;  /* 0x0000000a08137981 */ /* 0x001122000c1e1500 */
[----:B------:R-:W-:-:S03]  /*06f0*/  LEA.HI.X.SX32 R7, R0, R2, 0x1, P0 ;  /* 0x0000000200077211 */ /* 0x000fc600000f0eff */
[----:B-1----:R1:W4:Y:S01]  /*0700*/  LDG.E.U16 R17, desc[UR10][R10.64] ;  /* 0x0000000a0a117981 */ /* 0x002322000c1e1500 */
[----:B0-----:R-:W-:-:S04]  /*0710*/  LEA R8, P0, R5, R3, 0x1 ;  /* 0x0000000305087211 */ /* 0x001fc800078008ff */
[----:B------:R-:W-:-:S05]  /*0720*/  LEA.HI.X.SX32 R9, R5, R2, 0x1, P0 ;  /* 0x0000000205097211 */ /* 0x000fca00000f0eff */
[----:B------:R-:W4:Y:S04]  /*0730*/  LDG.E.U16 R15, desc[UR10][R8.64] ;  /* 0x0000000a080f7981 */ /* 0x000f28000c1e1500 */
[----:B---3--:R0:W-:Y:S04]  /*0740*/  STL [R1+0x9c], R16 ;  /* 0x00009c1001007387 */ /* 0x0081e80000100800 */
[----:B0-----:R0:W3:Y:S01]  /*0750*/  LDG.E.U16 R16, desc[UR10][R6.64] ;  /* 0x0000000a06107981 */ /* 0x0010e2000c1e1500 */
[----:B------:R-:W-:-:S05]  /*0760*/  LEA R0, R4, R5, 0x2 ;  /* 0x0000000504007211 */ /* 0x000fca00078e10ff */
[----:B-1----:R-:W-:Y:S01]  /*0770*/  IMAD R11, R4, 0x4, R0 ;  /* 0x00000004040b7824 */ /* 0x002fe200078e0200 */
[----:B0-----:R-:W-:-:S04]  /*0780*/  LEA R6, P0, R0, R3, 0x1 ;  /* 0x0000000300067211 */ /* 0x001fc800078008ff */
[----:B------:R-:W-:Y:S02]  /*0790*/  LEA R5, R4, R11, 0x2 ;  /* 0x0000000b04057211 */ /* 0x000fe400078e10ff */
[-C--:B------:R-:W-:Y:S02]  /*07a0*/  LEA R10, P1, R11, R3.reuse, 0x1 ;  /* 0x000000030b0a7211 */ /* 0x080fe400078208ff */
[-C--:B------:R-:W-:Y:S02]  /*07b0*/  LEA.HI.X.SX32 R7, R0, R2.reuse, 0x1, P0 ;  /* 0x0000000200077211 */ /* 0x080fe400000f0eff */
[----:B------:R-:W-:Y:S02]  /*07c0*/  LEA R8, P0, R5, R3, 0x1 ;  /* 0x0000000305087211 */ /* 0x000fe400078008ff */
[----:B------:R-:W-:Y:S02]  /*07d0*/  LEA R0, R4, R5, 0x2 ;  /* 0x0000000504007211 */ /* 0x000fe400078e10ff */
[-C--:B------:R-:W-:Y:S01]  /*07e0*/  LEA.HI.X.SX32 R11, R11, R2.reuse, 0x1, P1 ;  /* 0x000000020b0b7211 */ /* 0x080fe200008f0eff */
[----:B-----5:R-:W-:Y:S01]  /*07f0*/  STL [R1+0x74], R20 ;  /* 0x0000741401007387 */ /* 0x020fe20000100800 */
[----:B------:R-:W-:-:S02]  /*0800*/  LEA.HI.X.SX32 R9, R5, R2, 0x1, P0 ;  /* 0x0000000205097211 */ /* 0x000fc400000f0eff */
[----:B------:R-:W-:Y:S01]  /*0810*/  LEA R5, R4, R0, 0x2 ;  /* 0x0000000004057211 */ /* 0x000fe200078e10ff */
[----:B--2---:R0:W-:Y:S04]  /*0820*/  STL [R1+0x98], R13 ;  /* 0x0000980d01007387 */ /* 0x0041e80000100800 */
[----:B------:R1:W-:Y:S04]  /*0830*/  STL [R1+0x70], R12 ;  /* 0x0000700c01007387 */ /* 0x0003e80000100800 */
[----:B0-----:R0:W2:Y:S04]  /*0840*/  LDG.E.U16 R13, desc[UR10][R6.64] ;  /* 0x0000000a060d7981 */ /* 0x0010a8000c1e1500 */
[----:B-1----:R1:W5:Y:S01]  /*0850*/  LDG.E.U16 R12, desc[UR10][R10.64] ;  /* 0x0000000a0a0c7981 */ /* 0x002362000c1e1500 */
[----:B0-----:R-:W-:-:S03]  /*0860*/  LEA R6, P0, R0, R3, 0x1 ;  /* 0x0000000300067211 */ /* 0x001fc600078008ff */
[----:B----4-:R0:W-:Y:S01]  /*0870*/  STL [R1+0x94], R18 ;  /* 0x0000941201007387 */ /* 0x0101e20000100800 */
[----:B-1----:R-:W-:Y:S02]  /*0880*/  LEA R11, R4, R5, 0x2 ;  /* 0x00000005040b7211 */ /* 0x002fe400078e10ff */
[----:B------:R-:W-:-:S03]  /*0890*/  LEA.HI.X.SX32 R7, R0, R2, 0x1, P0 ;  /* 0x0000000200077211 */ /* 0x000fc600000f0eff */
[----:B------:R-:W-:Y:S01]  /*08a0*/  IMAD R0, R4, 0x4, R11 ;  /* 0x0000000404007824 */ /* 0x000fe200078e020b */
[----:B0-----:R0:W4:Y:S01]  /*08b0*/  LDG.E.U16 R18, desc[UR10][R8.64] ;  /* 0x0000000a08127981 */ /* 0x001122000c1e1500 */
[----:B------:R-:W-:-:S03]  /*08c0*/  LEA R10, P1, R11, R3, 0x1 ;  /* 0x000000030b0a7211 */ /* 0x000fc600078208ff */
[----:B------:R1:W-:Y:S01]  /*08d0*/  STL [R1+0x6c], R14 ;  /* 0x00006c0e01007387 */ /* 0x0003e20000100800 */
[----:B0-----:R-:W-:-:S04]  /*08e0*/  LEA R8, P0, R5, R3, 0x1 ;  /* 0x0000000305087211 */ /* 0x001fc800078008ff */
[----:B------:R-:W-:Y:S01]  /*08f0*/  LEA.HI.X.SX32 R9, R5, R2, 0x1, P0 ;  /* 0x0000000205097211 */ /* 0x000fe200000f0eff */
[----:B-1----:R0:W4:Y:S01]  /*0900*/  LDG.E.U16 R14, desc[UR10][R6.64] ;  /* 0x0000000a060e7981 */ /* 0x002122000c1e1500 */
[----:B------:R-:W-:Y:S02]  /*0910*/  LEA R5, R4, R0, 0x2 ;  /* 0x0000000004057211 */ /* 0x000fe400078e10ff */
[----:B------:R-:W-:Y:S01]  /*0920*/  LEA.HI.X.SX32 R11, R11, R2, 0x1, P1 ;  /* 0x000000020b0b7211 */ /* 0x000fe200008f0eff */
[----:B------:R1:W-:Y:S01]  /*0930*/  STL [R1+0x8c], R19 ;  /* 0x00008c1301007387 */ /* 0x0003e20000100800 */
[----:B0-----:R-:W-:-:S03]  /*0940*/  LEA R6, P0, R0, R3, 0x1 ;  /* 0x0000000300067211 */ /* 0x001fc600078008ff */
[----:B------:R-:W4:Y:S01]  /*0950*/  LDG.E.U16 R20, desc[UR10][R10.64] ;  /* 0x0000000a0a147981 */ /* 0x000f22000c1e1500 */
[----:B------:R-:W-:-:S03]  /*0960*/  LEA.HI.X.SX32 R7, R0, R2, 0x1, P0 ;  /* 0x0000000200077211 */ /* 0x000fc600000f0eff */
[----:B-1----:R0:W4:Y:S01]  /*0970*/  LDG.E.U16 R19, desc[UR10][R8.64] ;  /* 0x0000000a08137981 */ /* 0x002122000c1e1500 */
[----:B------:R-:W-:-:S03]  /*0980*/  LEA R0, R4, R5, 0x2 ;  /* 0x0000000504007211 */ /* 0x000fc600078e10ff */
[----:B------:R1:W-:Y:S01]  /*0990*/  STL [R1+0x68], R17 ;  /* 0x0000681101007387 */ /* 0x0003e20000100800 */
[----:B0-----:R-:W-:-:S04]  /*09a0*/  LEA R8, P0, R5, R3, 0x1 ;  /* 0x0000000305087211 */ /* 0x001fc800078008ff */
[----:B------:R-:W-:Y:S01]  /*09b0*/  LEA.HI.X.SX32 R9, R5, R2, 0x1, P0 ;  /* 0x0000000205097211 */ /* 0x000fe200000f0eff */
[----:B-1----:R0:W4:Y:S02]  /*09c0*/  LDG.E.U16 R17, desc[UR10][R6.64] ;  /* 0x0000000a06117981 */ /* 0x002124000c1e1500 */
[----:B0-----:R-:W-:-:S04]  /*09d0*/  LEA R6, P0, R0, R3, 0x1 ;  /* 0x0000000300067211 */ /* 0x001fc800078008ff */
[----:B------:R-:W-:Y:S01]  /*09e0*/  LEA.HI.X.SX32 R7, R0, R2, 0x1, P0 ;  /* 0x0000000200077211 */ /* 0x000fe200000f0eff */
[----:B---3--:R0:W-:Y:S04]  /*09f0*/  STL [R1+0x64], R16 ;  /* 0x0000641001007387 */ /* 0x0081e80000100800 */
[----:B------:R1:W-:Y:S04]  /*0a00*/  STL [R1+0x60], R15 ;  /* 0x0000600f01007387 */ /* 0x0003e80000100800 */
[----:B0-----:R-:W3:Y:S04]  /*0a10*/  LDG.E.U16 R16, desc[UR10][R6.64] ;  /* 0x0000000a06107981 */ /* 0x001ee8000c1e1500 */
[----:B-1----:R0:W3:Y:S01]  /*0a20*/  LDG.E.U16 R15, desc[UR10][R8.64] ;  /* 0x0000000a080f7981 */ /* 0x0020e2000c1e1500 */
[----:B------:R-:W-:-:S04]  /*0a30*/  LEA R11, R4, R0, 0x2 ;  /* 0x00000000040b7211 */ /* 0x000fc800078e10ff */
[----:B------:R-:W-:-:S05]  /*0a40*/  LEA R5, R4, R11, 0x2 ;  /* 0x0000000b04057211 */ /* 0x000fca00078e10ff */
[----:B------:R-:W-:Y:S01]  /*0a50*/  IMAD R0, R4, 0x4, R5 ;  /* 0x0000000404007824 */ /* 0x000fe200078e0205 */
[-C--:B0-----:R-:W-:Y:S02]  /*0a60*/  LEA R8, P0, R5, R3.reuse, 0x1 ;  /* 0x0000000305087211 */ /* 0x081fe400078008ff */
[-C--:B------:R-:W-:Y:S02]  /*0a70*/  LEA R10, P1, R11, R3.reuse, 0x1 ;  /* 0x000000030b0a7211 */ /* 0x080fe400078208ff */
[-C--:B------:R-:W-:Y:S02]  /*0a80*/  LEA.HI.X.SX32 R9, R5, R2.reuse, 0x1, P0 ;  /* 0x0000000205097211 */ /* 0x080fe400000f0eff */
[----:B------:R-:W-:Y:S01]  /*0a90*/  LEA R6, P0, R0, R3, 0x1 ;  /* 0x0000000300067211 */ /* 0x000fe200078008ff */
[----:B--2---:R0:W-:Y:S01]  /*0aa0*/  STL [R1+0x5c], R13 ;  /* 0x00005c0d01007387 */ /* 0x0041e20000100800 */
[----:B------:R-:W-:-:S03]  /*0ab0*/  LEA.HI.X.SX32 R11, R11, R2, 0x1, P1 ;  /* 0x000000020b0b7211 */ /* 0x000fc600008f0eff */
[----:B-----5:R1:W-:Y:S01]  /*0ac0*/  STL [R1+0x58], R12 ;  /* 0x0000580c01007387 */ /* 0x0203e20000100800 */
[----:B------:R-:W-:-:S03]  /*0ad0*/  LEA.HI.X.SX32 R7, R0, R2, 0x1, P0 ;  /* 0x0000000200077211 */ /* 0x000fc600000f0eff */
[----:B------:R2:W5:Y:S01]  /*0ae0*/  LDG.E.U16 R21, desc[UR10][R8.64] ;  /* 0x0000000a08157981 */ /* 0x000562000c1e1500 */
[----:B0-----:R-:W-:-:S03]  /*0af0*/  LEA R13, R4, R0, 0x2 ;  /* 0x00000000040d7211 */ /* 0x001fc600078e10ff */
[----:B------:R-:W5:Y:S01]  /*0b00*/  LDG.E.U16 R22, desc[UR10][R10.64] ;  /* 0x0000000a0a167981 */ /* 0x000f62000c1e1500 */
[C---:B-1----:R-:W-:Y:S02]  /*0b10*/  LEA R12, R4.reuse, R13, 0x2 ;  /* 0x0000000d040c7211 */ /* 0x042fe400078e10ff */
[CC--:B--2---:R-:W-:Y:S02]  /*0b20*/  LEA R8, P0, R13.reuse, R3.reuse, 0x1 ;  /* 0x000000030d087211 */ /* 0x0c4fe400078008ff */
[C---:B------:R-:W-:Y:S01]  /*0b30*/  LEA R0, R4.reuse, R12, 0x2 ;  /* 0x0000000c04007211 */ /* 0x040fe200078e10ff */
[----:B----4-:R0:W-:Y:S01]  /*0b40*/  STL [R1+0x54], R18 ;  /* 0x0000541201007387 */ /* 0x0101e20000100800 */
[----:B------:R-:W-:Y:S02]  /*0b50*/  LEA.HI.X.SX32 R9, R13, R2, 0x1, P0 ;  /* 0x000000020d097211 */ /* 0x000fe400000f0eff */
[----:B------:R-:W-:Y:S01]  /*0b60*/  LEA R5, R4, R0, 0x2 ;  /* 0x0000000004057211 */ /* 0x000fe200078e10ff */
[----:B0-----:R0:W2:Y:S04]  /*0b70*/  LDG.E.U16 R18, desc[UR10][R6.64] ;  /* 0x0000000a06127981 */ /* 0x0010a8000c1e1500 */
[----:B------:R1:W-:Y:S01]  /*0b80*/  STL [R1+0x50], R14 ;  /* 0x0000500e01007387 */ /* 0x0003e20000100800 */
[----:B0-----:R-:W-:-:S04]  /*0b90*/  LEA R6, P0, R0, R3, 0x1 ;  /* 0x0000000300067211 */ /* 0x001fc800078008ff */
[-C--:B------:R-:W-:Y:S01]  /*0ba0*/  LEA.HI.X.SX32 R7, R0, R2.reuse, 0x1, P0 ;  /* 0x0000000200077211 */ /* 0x080fe200000f0eff */
[----:B-1----:R-:W-:Y:S01]  /*0bb0*/  IMAD R14, R4, 0x4, R5 ;  /* 0x00000004040e7824 */ /* 0x002fe200078e0205 */
[C---:B------:R-:W-:Y:S01]  /*0bc0*/  LEA R10, P1, R12.reuse, R3, 0x1 ;  /* 0x000000030c0a7211 */ /* 0x040fe200078208ff */
[----:B------:R0:W-:Y:S04]  /*0bd0*/  STL [R1+0x4c], R19 ;  /* 0x00004c1301007387 */ /* 0x0001e80000100800 */
[----:B------:R1:W-:Y:S04]  /*0be0*/  STL [R1+0x48], R20 ;  /* 0x0000481401007387 */ /* 0x0003e80000100800 */
[----:B0-----:R0:W4:Y:S01]  /*0bf0*/  LDG.E.U16 R19, desc[UR10][R8.64] ;  /* 0x0000000a08137981 */ /* 0x001122000c1e1500 */
[----:B------:R-:W-:-:S03]  /*0c00*/  LEA.HI.X.SX32 R11, R12, R2, 0x1, P1 ;  /* 0x000000020c0b7211 */ /* 0x000fc600008f0eff */
[----:B------:R0:W-:Y:S04]  /*0c10*/  STL [R1+0x44], R17 ;  /* 0x0000441101007387 */ /* 0x0001e80000100800 */
[----:B-1----:R-:W4:Y:S01]  /*0c20*/  LDG.E.U16 R20, desc[UR10][R10.64] ;  /* 0x0000000a0a147981 */ /* 0x002f22000c1e1500 */
[----:B0-----:R-:W-:-:S04]  /*0c30*/  LEA R8, P0, R5, R3, 0x1 ;  /* 0x0000000305087211 */ /* 0x001fc800078008ff */
[----:B------:R-:W-:Y:S01]  /*0c40*/  LEA.HI.X.SX32 R9, R5, R2, 0x1, P0 ;  /* 0x0000000205097211 */ /* 0x000fe200000f0eff */
[----:B------:R0:W4:Y:S04]  /*0c50*/  LDG.E.U16 R17, desc[UR10][R6.64] ;  /* 0x0000000a06117981 */ /* 0x000128000c1e1500 */
[----:B------:R1:W4:Y:S01]  /*0c60*/  LDG.E.U16 R25, desc[UR10][R8.64] ;  /* 0x0000000a08197981 */ /* 0x000322000c1e1500 */
[----:B0-----:R-:W-:-:S04]  /*0c70*/  LEA R6, P0, R14, R3, 0x1 ;  /* 0x000000030e067211 */ /* 0x001fc800078008ff */
[----:B------:R-:W-:Y:S01]  /*0c80*/  LEA.HI.X.SX32 R7, R14, R2, 0x1, P0 ;  /* 0x000000020e077211 */ /* 0x000fe200000f0eff */
[----:B---3--:R-:W-:Y:S04]  /*0c90*/  STL [R1+0x40], R15 ;  /* 0x0000400f01007387 */ /* 0x008fe80000100800 */
[----:B------:R0:W-:Y:S04]  /*0ca0*/  STL [R1+0x3c], R16 ;  /* 0x00003c1001007387 */ /* 0x0001e80000100800 */
[----:B0-----:R0:W3:Y:S01]  /*0cb0*/  LDG.E.U16 R16, desc[UR10][R6.64] ;  /* 0x0000000a06107981 */ /* 0x0010e2000c1e1500 */
[----:B------:R-:W-:-:S04]  /*0cc0*/  LEA R12, R4, R14, 0x2 ;  /* 0x0000000e040c7211 */ /* 0x000fc800078e10ff */
[----:B------:R-:W-:-:S04]  /*0cd0*/  LEA R13, R4, R12, 0x2 ;  /* 0x0000000c040d7211 */ /* 0x000fc800078e10ff */
[C---:B------:R-:W-:Y:S02]  /*0ce0*/  LEA R0, R4.reuse, R13, 0x2 ;  /* 0x0000000d04007211 */ /* 0x040fe400078e10ff */
[CC--:B-1----:R-:W-:Y:S02]  /*0cf0*/  LEA R8, P0, R13.reuse, R3.reuse, 0x1 ;  /* 0x000000030d087211 */ /* 0x0c2fe400078008ff */
[----:B------:R-:W-:Y:S02]  /*0d00*/  LEA R5, R4, R0, 0x2 ;  /* 0x0000000004057211 */ /* 0x000fe400078e10ff */
[-C--:B------:R-:W-:Y:S02]  /*0d10*/  LEA.HI.X.SX32 R9, R13, R2.reuse, 0x1, P0 ;  /* 0x000000020d097211 */ /* 0x080fe400000f0eff */
[----:B0-----:R-:W-:Y:S01]  /*0d20*/  LEA R6, P0, R0, R3, 0x1 ;  /* 0x0000000300067211 */ /* 0x001fe200078008ff */
[----:B------:R-:W-:Y:S02]  /*0d30*/  IMAD R15, R4, 0x4, R5 ;  /* 0x00000004040f7824 */ /* 0x000fe400078e0205 */
[----:B------:R0:W3:Y:S01]  /*0d40*/  LDG.E.U16 R23, desc[UR10][R8.64] ;  /* 0x0000000a08177981 */ /* 0x0000e2000c1e1500 */
[----:B------:R-:W-:-:S02]  /*0d50*/  LEA.HI.X.SX32 R7, R0, R2, 0x1, P0 ;  /* 0x0000000200077211 */ /* 0x000fc400000f0eff */
[----:B------:R-:W-:Y:S02]  /*0d60*/  LEA R10, P1, R12, R3, 0x1 ;  /* 0x000000030c0a7211 */ /* 0x000fe400078208ff */
[----:B------:R-:W-:Y:S01]  /*0d70*/  LEA R14, R4, R15, 0x2 ;  /* 0x0000000f040e7211 */ /* 0x000fe200078e10ff */
[----:B-----5:R1:W-:Y:S01]  /*0d80*/  STL [R1+0x38], R22 ;  /* 0x0000381601007387 */ /* 0x0203e20000100800 */
[C---:B0-----:R-:W-:Y:S02]  /*0d90*/  LEA R8, P0, R5.reuse, R3, 0x1 ;  /* 0x0000000305087211 */ /* 0x041fe400078008ff */
[-C--:B------:R-:W-:Y:S02]  /*0da0*/  LEA.HI.X.SX32 R11, R12, R2.reuse, 0x1, P1 ;  /* 0x000000020c0b7211 */ /* 0x080fe400008f0eff */
[----:B------:R-:W-:Y:S01]  /*0db0*/  LEA.HI.X.SX32 R9, R5, R2, 0x1, P0 ;  /* 0x0000000205097211 */ /* 0x000fe200000f0eff */
[----:B-1----:R0:W5:Y:S01]  /*0dc0*/  LDG.E.U16 R22, desc[UR10][R6.64] ;  /* 0x0000000a06167981 */ /* 0x002162000c1e1500 */
[----:B------:R-:W-:-:S03]  /*0dd0*/  LEA R12, R4, R14, 0x2 ;  /* 0x0000000e040c7211 */ /* 0x000fc600078e10ff */
[----:B------:R1:W-:Y:S04]  /*0de0*/  STL [R1+0x34], R21 ;  /* 0x0000341501007387 */ /* 0x0003e80000100800 */
[----:B------:R-:W5:Y:S01]  /*0df0*/  LDG.E.U16 R24, desc[UR10][R10.64] ;  /* 0x0000000a0a187981 */ /* 0x000f62000c1e1500 */
[-C--:B0-----:R-:W-:Y:S02]  /*0e00*/  LEA R6, P0, R14, R3.reuse, 0x1 ;  /* 0x000000030e067211 */ /* 0x081fe400078008ff */
[----:B------:R-:W-:Y:S01]  /*0e10*/  LEA R13, R4, R12, 0x2 ;  /* 0x0000000c040d7211 */ /* 0x000fe200078e10ff */
[----:B-1----:R0:W5:Y:S01]  /*0e20*/  LDG.E.U16 R21, desc[UR10][R8.64] ;  /* 0x0000000a08157981 */ /* 0x002162000c1e1500 */
[----:B------:R-:W-:Y:S02]  /*0e30*/  LEA.HI.X.SX32 R7, R14, R2, 0x1, P0 ;  /* 0x000000020e077211 */ /* 0x000fe400000f0eff */
[----:B0-----:R-:W-:-:S04]  /*0e40*/  LEA R8, P0, R12, R3, 0x1 ;  /* 0x000000030c087211 */ /* 0x001fc800078008ff */
[-C--:B------:R-:W-:Y:S02]  /*0e50*/  LEA.HI.X.SX32 R9, R12, R2.reuse, 0x1, P0 ;  /* 0x000000020c097211 */ /* 0x080fe400000f0eff */
[C---:B------:R-:W-:Y:S01]  /*0e60*/  LEA R12, P0, R13.reuse, R3, 0x1 ;  /* 0x000000030d0c7211 */ /* 0x040fe200078008ff */
[----:B--2---:R-:W-:Y:S01]  /*0e70*/  STL [R1+0x30], R18 ;  /* 0x0000301201007387 */ /* 0x004fe20000100800 */
[----:B------:R-:W-:Y:S02]  /*0e80*/  LEA R0, R4, R13, 0x2 ;  /* 0x0000000d04007211 */ /* 0x000fe400078e10ff */
[----:B------:R-:W-:Y:S01]  /*0e90*/  LEA.HI.X.SX32 R13, R13, R2, 0x1, P0 ;  /* 0x000000020d0d7211 */ /* 0x000fe200000f0eff */
[----:B----4-:R-:W-:Y:S04]  /*0ea0*/  STL [R1+0x2c], R19 ;  /* 0x00002c1301007387 */ /* 0x010fe80000100800 */
[----:B------:R-:W2:Y:S04]  /*0eb0*/  LDG.E.U16 R29, desc[UR10][R12.64] ;  /* 0x0000000a0c1d7981 */ /* 0x000ea8000c1e1500 */
[----:B------:R-:W-:Y:S04]  /*0ec0*/  STL [R1+0x28], R20 ;  /* 0x0000281401007387 */ /* 0x000fe80000100800 */
[----:B------:R0:W-:Y:S04]  /*0ed0*/  STL [R1+0x24], R17 ;  /* 0x0000241101007387 */ /* 0x0001e80000100800 */
[----:B------:R-:W-:Y:S01]  /*0ee0*/  STL [R1+0x20], R25 ;  /* 0x0000201901007387 */ /* 0x000fe20000100800 */
[----:B------:R-:W-:-:S03]  /*0ef0*/  LEA R10, P1, R15, R3, 0x1 ;  /* 0x000000030f0a7211 */ /* 0x000fc600078208ff */
[----:B0-----:R-:W4:Y:S04]  /*0f00*/  LDG.E.U16 R17, desc[UR10][R6.64] ;  /* 0x0000000a06117981 */ /* 0x001f28000c1e1500 */
[----:B---3--:R0:W-:Y:S04]  /*0f10*/  STL [R1+0x1c], R16 ;  /* 0x00001c1001007387 */ /* 0x0081e80000100800 */
[----:B0-----:R-:W3:Y:S04]  /*0f20*/  LDG.E.U16 R16, desc[UR10][R8.64] ;  /* 0x0000000a08107981 */ /* 0x001ee8000c1e1500 */
[----:B-----5:R-:W-:Y:S04]  /*0f30*/  STL [R1+0x18], R24 ;  /* 0x0000181801007387 */ /* 0x020fe80000100800 */
[----:B--2---:R0:W-:Y:S04]  /*0f40*/  STL [R1+0x155c], R29 ;  /* 0x00155c1d01007387 */ /* 0x0041e80000100800 */
[----:B---3--:R-:W-:Y:S04]  /*0f50*/  STL [R1], R16 ;  /* 0x0000001001007387 */ /* 0x008fe80000100800 */
[----:B0-----:R-:W2:Y:S04]  /*0f60*/  LDL.LU R29, [R1] ;  /* 0x00000000011d7983 */ /* 0x001ea80000300800 */
[----:B------:R-:W-:Y:S04]  /*0f70*/  STL [R1+0x14], R23 ;  /* 0x0000141701007387 */ /* 0x000fe80000100800 */
[----:B--2---:R0:W-:Y:S04]  /*0f80*/  STL [R1+0x1580], R29 ;  /* 0x0015801d01007387 */ /* 0x0041e80000100800 */
[----:B0-----:R-:W2:Y:S04]  /*0f90*/  LDL.LU R29, [R1+0x78] ;  /* 0x00007800011d7983 */ /* 0x001ea80000300800 */
[----:B--2---:R0:W-:Y:S04]  /*0fa0*/  STL [R1+0x1584], R29 ;  /* 0x0015841d01007387 */ /* 0x0041e80000100800 */
[----:B0-----:R-:W2:Y:S04]  /*0fb0*/  LDL.LU R29, [R1+0x7c] ;  /* 0x00007c00011d7983 */ /* 0x001ea80000300800 */
[----:B--2---:R0:W-:Y:S04]  /*0fc0*/  STL [R1+0x1588], R29 ;  /* 0x0015881d01007387 */ /* 0x0041e80000100800 */
[----:B------:R-:W-:Y:S04]  /*0fd0*/  STL [R1+0x10], R22 ;  /* 0x0000101601007387 */ /* 0x000fe80000100800 */
[----:B0-----:R-:W2:Y:S01]  /*0fe0*/  LDL.LU R29, [R1+0x80] ;  /* 0x00008000011d7983 */ /* 0x001ea20000300800 */
[----:B------:R-:W-:-:S05]  /*0ff0*/  LEA.HI.X.SX32 R11, R15, R2, 0x1, P1 ;  /* 0x000000020f0b7211 */ /* 0x000fca00008f0eff */
[----:B------:R0:W3:Y:S04]  /*1000*/  LDG.E.U16 R20, desc[UR10][R10.64] ;  /* 0x0000000a0a147981 */ /* 0x0000e8000c1e1500 */
[----:B--2---:R1:W-:Y:S04]  /*1010*/  STL [R1+0x158c], R29 ;  /* 0x00158c1d01007387 */ /* 0x0043e80000100800 */
[----:B-1----:R-:W2:Y:S01]  /*1020*/  LDL.LU R29, [R1+0x84] ;  /* 0x00008400011d7983 */ /* 0x002ea20000300800 */
[----:B------:R-:W-:-:S05]  /*1030*/  IMAD R18, R4, 0x4, R0 ;  /* 0x0000000404127824 */ /* 0x000fca00078e0200 */
[----:B------:R-:W-:-:S04]  /*1040*/  LEA R5, R4, R18, 0x2 ;  /* 0x0000001204057211 */ /* 0x000fc800078e10ff */
[----:B------:R-:W-:-:S04]  /*1050*/  LEA R19, R4, R5, 0x2 ;  /* 0x0000000504137211 */ /* 0x000fc800078e10ff */
[----:B------:R-:W-:-:S04]  /*1060*/  LEA R15, R4, R19, 0x2 ;  /* 0x00000013040f7211 */ /* 0x000fc800078e10ff */
[----:B0-----:R-:W-:-:S05]  /*1070*/  LEA R10, R4, R15, 0x2 ;  /* 0x0000000f040a7211 */ /* 0x001fca00078e10ff */
[----:B------:R-:W-:Y:S01]  /*1080*/  IMAD R14, R4, 0x4, R10 ;  /* 0x00000004040e7824 */ /* 0x000fe200078e020a */
[-C--:B------:R-:W-:Y:S01]  /*1090*/  LEA R6, P1, R0, R3.reuse, 0x1 ;  /* 0x0000000300067211 */ /* 0x080fe200078208ff */
[----:B--2---:R0:W-:Y:S04]  /*10a0*/  STL [R1+0x1590], R29 ;  /* 0x0015901d01007387 */ /* 0x0041e80000100800 */
[----:B0-----:R-:W2:Y:S01]  /*10b0*/  LDL.LU R29, [R1+0x88] ;  /* 0x00008800011d7983 */ /* 0x001ea20000300800 */
[----:B------:R-:W-:Y:S02]  /*10c0*/  LEA R11, R4, R14, 0x2 ;  /* 0x0000000e040b7211 */ /* 0x000fe400078e10ff */
[----:B------:R-:W-:Y:S02]  /*10d0*/  LEA.HI.X.SX32 R7, R0, R2, 0x1, P1 ;  /* 0x0000000200077211 */ /* 0x000fe400008f0eff */
[----:B------:R-:W-:-:S02]  /*10e0*/  LEA R8, P0, R5, R3, 0x1 ;  /* 0x0000000305087211 */ /* 0x000fc400078008ff */
[C---:B------:R-:W-:Y:S01]  /*10f0*/  LEA R0, R4.reuse, R11, 0x2 ;  /* 0x0000000b04007211 */ /* 0x040fe200078e10ff */
[----:B------:R0:W5:Y:S01]  /*1100*/  LDG.E.U16 R28, desc[UR10][R6.64] ;  /* 0x0000000a061c7981 */ /* 0x000162000c1e1500 */
[----:B------:R-:W-:Y:S02]  /*1110*/  LEA.HI.X.SX32 R9, R5, R2, 0x1, P0 ;  /* 0x0000000205097211 */ /* 0x000fe400000f0eff */
[C---:B------:R-:W-:Y:S02]  /*1120*/  LEA R5, R4.reuse, R0, 0x2 ;  /* 0x0000000004057211 */ /* 0x040fe400078e10ff */
[----:B------:R-:W-:Y:S01]  /*1130*/  LEA R12, P0, R15, R3, 0x1 ;  /* 0x000000030f0c7211 */ /* 0x000fe200078008ff */
[----:B------:R1:W5:Y:S01]  /*1140*/  LDG.E.U16 R27, desc[UR10][R8.64] ;  /* 0x0000000a081b7981 */ /* 0x000362000c1e1500 */
[----:B0-----:R-:W-:Y:S02]  /*1150*/  LEA R7, R4, R5, 0x2 ;  /* 0x0000000504077211 */ /* 0x001fe400078e10ff */
[----:B------:R-:W-:-:S03]  /*1160*/  LEA R22, P1, R14, R3, 0x1 ;  /* 0x000000030e167211 */ /* 0x000fc600078208ff */
[----:B------:R-:W-:Y:S01]  /*1170*/  IMAD R6, R4, 0x4, R7 ;  /* 0x0000000404067824 */ /* 0x000fe200078e0207 */
[-C--:B------:R-:W-:Y:S02]  /*1180*/  LEA.HI.X.SX32 R13, R15, R2.reuse, 0x1, P0 ;  /* 0x000000020f0d7211 */ /* 0x080fe400000f0eff */
[----:B------:R-:W-:Y:S02]  /*1190*/  LEA.HI.X.SX32 R23, R14, R2, 0x1, P1 ;  /* 0x000000020e177211 */ /* 0x000fe400008f0eff */
[----:B-1----:R-:W-:Y:S01]  /*11a0*/  LEA R8, P0, R0, R3, 0x1 ;  /* 0x0000000300087211 */ /* 0x002fe200078008ff */
[----:B------:R-:W-:Y:S01]  /*11b0*/  STL [R1+0xc], R21 ;  /* 0x00000c1501007387 */ /* 0x000fe20000100800 */
[----:B------:R-:W-:Y:S02]  /*11c0*/  LEA R14, R4, R6, 0x2 ;  /* 0x00000006040e7211 */ /* 0x000fe400078e10ff */
[----:B------:R-:W-:Y:S01]  /*11d0*/  LEA.HI.X.SX32 R9, R0, R2, 0x1, P0 ;  /* 0x0000000200097211 */ /* 0x000fe200000f0eff */
[----:B------:R0:W5:Y:S01]  /*11e0*/  LDG.E.U16 R26, desc[UR10][R12.64] ;  /* 0x0000000a0c1a7981 */ /* 0x000162000c1e1500 */
[----:B------:R-:W-:-:S03]  /*11f0*/  LEA R0, R4, R14, 0x2 ;  /* 0x0000000e04007211 */ /* 0x000fc600078e10ff */
[----:B------:R1:W5:Y:S01]  /*1200*/  LDG.E.U16 R8, desc[UR10][R8.64] ;  /* 0x0000000a08087981 */ /* 0x000362000c1e1500 */
[----:B------:R-:W-:-:S03]  /*1210*/  LEA R15, R4, R0, 0x2 ;  /* 0x00000000040f7211 */ /* 0x000fc600078e10ff */
[----:B------:R-:W5:Y:S01]  /*1220*/  LDG.E.U16 R22, desc[UR10][R22.64] ;  /* 0x0000000a16167981 */ /* 0x000f62000c1e1500 */
[----:B0-----:R-:W-:-:S04]  /*1230*/  LEA R12, P1, R14, R3, 0x1 ;  /* 0x000000030e0c7211 */ /* 0x001fc800078208ff */
[----:B------:R-:W-:Y:S01]  /*1240*/  LEA.HI.X.SX32 R13, R14, R2, 0x1, P1 ;  /* 0x000000020e0d7211 */ /* 0x000fe200008f0eff */
[----:B--2---:R0:W-:Y:S04]  /*1250*/  STL [R1+0x1594], R29 ;  /* 0x0015941d01007387 */ /* 0x0041e80000100800 */
[----:B0-----:R-:W2:Y:S04]  /*1260*/  LDL.LU R29, [R1+0x90] ;  /* 0x00009000011d7983 */ /* 0x001ea80000300800 */
[----:B---3--:R0:W-:Y:S02]  /*1270*/  STL [R1+0x8], R20 ;  /* 0x0000081401007387 */ /* 0x0081e40000100800 */
[----:B0-----:R-:W-:-:S04]  /*1280*/  LEA R20, P0, R7, R3, 0x1 ;  /* 0x0000000307147211 */ /* 0x001fc800078008ff */
[-C--:B------:R-:W-:Y:S02]  /*1290*/  LEA.HI.X.SX32 R21, R7, R2.reuse, 0x1, P0 ;  /* 0x0000000207157211 */ /* 0x080fe400000f0eff */
[C---:B------:R-:W-:Y:S02]  /*12a0*/  LEA R7, R4.reuse, R15, 0x2 ;  /* 0x0000000f04077211 */ /* 0x040fe400078e10ff */
[CC--:B------:R-:W-:Y:S01]  /*12b0*/  LEA R14, P0, R15.reuse, R3.reuse, 0x1 ;  /* 0x000000030f0e7211 */ /* 0x0c0fe200078008ff */
[----:B----4-:R0:W-:Y:S02]  /*12c0*/  STL [R1+0x4], R17 ;  /* 0x0000041101007387 */ /* 0x0101e40000100800 */
[----:B-1----:R-:W-:Y:S01]  /*12d0*/  IMAD R9, R4, 0x4, R7 ;  /* 0x0000000404097824 */ /* 0x002fe200078e0207 */
[-C--:B------:R-:W-:Y:S01]  /*12e0*/  LEA.HI.X.SX32 R15, R15, R2.reuse, 0x1, P0 ;  /* 0x000000020f0f7211 */ /* 0x080fe200000f0eff */
[----:B------:R-:W3:Y:S03]  /*12f0*/  LDG.E.U16 R20, desc[UR10][R20.64] ;  /* 0x0000000a14147981 */ /* 0x000ee6000c1e1500 */
[CC--:B------:R-:W-:Y:S01]  /*1300*/  LEA R16, P1, R9.reuse, R3.reuse, 0x1 ;  /* 0x0000000309107211 */ /* 0x0c0fe200078208ff */
[----:B------:R1:W4:Y:S03]  /*1310*/  LDG.E.U16 R23, desc[UR10][R14.64] ;  /* 0x0000000a0e177981 */ /* 0x000326000c1e1500 */
[----:B0-----:R-:W-:Y:S01]  /*1320*/  LEA.HI.X.SX32 R17, R9, R2, 0x1, P1 ;  /* 0x0000000209117211 */ /* 0x001fe200008f0eff */
[----:B------:R0:W3:Y:S01]  /*1330*/  LDG.E.U16 R21, desc[UR10][R12.64] ;  /* 0x0000000a0c157981 */ /* 0x0000e2000c1e1500 */
[----:B-1----:R-:W-:-:S03]  /*1340*/  LEA R14, P1, R19, R3, 0x1 ;  /* 0x00000003130e7211 */ /* 0x002fc600078208ff */
[----:B------:R1:W4:Y:S01]  /*1350*/  LDG.E.U16 R24, desc[UR10][R16.64] ;  /* 0x0000000a10187981 */ /* 0x000322000c1e1500 */
[----:B0-----:R-:W-:-:S04]  /*1360*/  LEA R12, P0, R18, R3, 0x1 ;  /* 0x00000003120c7211 */ /* 0x001fc800078008ff */
[-C--:B------:R-:W-:Y:S02]  /*1370*/  LEA.HI.X.SX32 R13, R18, R2.reuse, 0x1, P0 ;  /* 0x00000002120d7211 */ /* 0x080fe400000f0eff */
[CC--:B-1----:R-:W-:Y:S02]  /*1380*/  LEA R16, P0, R10.reuse, R3.reuse, 0x1 ;  /* 0x000000030a107211 */ /* 0x0c2fe400078008ff */
[-C--:B------:R-:W-:Y:S01]  /*1390*/  LEA.HI.X.SX32 R15, R19, R2.reuse, 0x1, P1 ;  /* 0x00000002130f7211 */ /* 0x080fe200008f0eff */
[----:B------:R0:W5:Y:S01]  /*13a0*/  LDG.E.U16 R25, desc[UR10][R12.64] ;  /* 0x0000000a0c197981 */ /* 0x000162000c1e1500 */
[-C--:B------:R-:W-:Y:S02]  /*13b0*/  LEA R18, P1, R11, R3.reuse, 0x1 ;  /* 0x000000030b127211 */ /* 0x080fe400078208ff */
[----:B------:R-:W-:Y:S01]  /*13c0*/  LEA.HI.X.SX32 R17, R10, R2, 0x1, P0 ;  /* 0x000000020a117211 */ /* 0x000fe200000f0eff */
[----:B------:R-:W3:Y:S01]  /*13d0*/  LDG.E.U16 R14, desc[UR10][R14.64] ;  /* 0x0000000a0e0e7981 */ /* 0x000ee2000c1e1500 */
[----:B------:R-:W-:-:S02]  /*13e0*/  LEA R10, P0, R5, R3, 0x1 ;  /* 0x00000003050a7211 */ /* 0x000fc400078008ff */
[-C--:B------:R-:W-:Y:S01]  /*13f0*/  LEA.HI.X.SX32 R19, R11, R2.reuse, 0x1, P1 ;  /* 0x000000020b137211 */ /* 0x080fe200008f0eff */
[----:B------:R-:W4:Y:S01]  /*1400*/  LDG.E.U16 R16, desc[UR10][R16.64] ;  /* 0x0000000a10107981 */ /* 0x000f22000c1e1500 */
[-C--:B------:R-:W-:Y:S02]  /*1410*/  LEA.HI.X.SX32 R11, R5, R2.reuse, 0x1, P0 ;  /* 0x00000002050b7211 */ /* 0x080fe400000f0eff */
[----:B0-----:R-:W-:Y:S01]  /*1420*/  LEA R12, P0, R6, R3, 0x1 ;  /* 0x00000003060c7211 */ /* 0x001fe200078008ff */
[----:B------:R-:W4:Y:S01]  /*1430*/  LDG.E.U16 R18, desc[UR10][R18.64] ;  /* 0x0000000a12127981 */ /* 0x000f22000c1e1500 */
[----:B------:R-:W-:Y:S02]  /*1440*/  LEA R9, R4, R9, 0x2 ;  /* 0x0000000904097211 */ /* 0x000fe400078e10ff */
[----:B------:R-:W-:Y:S01]  /*1450*/  LEA R4, P1, R0, R3, 0x1 ;  /* 0x0000000300047211 */ /* 0x000fe200078208ff */
[----:B------:R-:W4:Y:S01]  /*1460*/  LDG.E.U16 R15, desc[UR10][R10.64] ;  /* 0x0000000a0a0f7981 */ /* 0x000f22000c1e1500 */
[----:B------:R-:W-:-:S02]  /*1470*/  LEA.HI.X.SX32 R13, R6, R2, 0x1, P0 ;  /* 0x00000002060d7211 */ /* 0x000fc400000f0eff */
[C---:B------:R-:W-:Y:S02]  /*1480*/  LEA R6, P0, R7.reuse, R3, 0x1 ;  /* 0x0000000307067211 */ /* 0x040fe400078008ff */
[-C--:B------:R-:W-:Y:S01]  /*1490*/  LEA.HI.X.SX32 R5, R0, R2.reuse, 0x1, P1 ;  /* 0x0000000200057211 */ /* 0x080fe200008f0eff */
[----:B------:R0:W4:Y:S01]  /*14a0*/  LDG.E.U16 R12, desc[UR10][R12.64] ;  /* 0x0000000a0c0c7981 */ /* 0x000122000c1e1500 */
[----:B------:R-:W-:-:S03]  /*14b0*/  LEA.HI.X.SX32 R7, R7, R2, 0x1, P0 ;  /* 0x0000000207077211 */ /* 0x000fc600000f0eff */
[----:B------:R-:W4:Y:S04]  /*14c0*/  LDG.E.U16 R4, desc[UR10][R4.64] ;  /* 0x0000000a04047981 */ /* 0x000f28000c1e1500 */
[----:B------:R-:W4:Y:S01]  /*14d0*/  LDG.E.U16 R6, desc[UR10][R6.64] ;  /* 0x0000000a06067981 */ /* 0x000f22000c1e1500 */
[----:B0-----:R-:W0:Y:S01]  /*14e0*/  S2R R13, SR_TID.X ;  /* 0x00000000000d7919 */ /* 0x001e220000002100 */
[----:B------:R-:W1:Y:S01]  /*14f0*/  S2UR UR6, SR_CgaCtaId ;  /* 0x00000000000679c3 */ /* 0x000e620000008800 */
[----:B------:R-:W-:Y:S01]  /*1500*/  LEA R10, P1, R9, R3, 0x1 ;  /* 0x00000003090a7211 */ /* 0x000fe200078208ff */
[----:B------:R-:W-:-:S03]  /*1510*/  UMOV UR4, 0x400 ;  /* 0x0000040000047882 */ /* 0x000fc60000000000 */
[----:B------:R-:W-:-:S05]  /*1520*/  LEA.HI.X.SX32 R11, R9, R2, 0x1, P1 ;  /* 0x00000002090b7211 */ /* 0x000fca00008f0eff */
[----:B------:R-:W4:Y:S01]  /*1530*/  LDG.E.U16 R10, desc[UR10][R10.64] ;  /* 0x0000000a0a0a7981 */ /* 0x000f22000c1e1500 */
[----:B-1----:R-:W-:Y:S01]  /*1540*/  ULEA UR6, UR6, UR4, 0x18 ;  /* 0x0000000406067291 */ /* 0x002fe2000f8ec03f */
[----:B0-----:R-:W-:Y:S02]  /*1550*/  LOP3.LUT R2, R13, 0x3f, RZ, 0xc0, !PT ;  /* 0x0000003f0d027812 */ /* 0x001fe400078ec0ff */
[----:B------:R-:W-:Y:S02]  /*1560*/  SHF.R.S32.HI R0, RZ, 0x6, R13 ;  /* 0x00000006ff007819 */ /* 0x000fe4000001140d */
[----:B------:R-:W-:Y:S02]  /*1570*/  SHF.L.U32 R2, R2, 0x1, RZ ;  /* 0x0000000102027819 */ /* 0x000fe400000006ff */
[----:B------:R-:W-:-:S04]  /*1580*/  SGXT R0, R0, 0x1 ;  /* 0x000000010000781a */ /* 0x000fc80000000200 */
[----:B------:R-:W-:-:S05]  /*1590*/  LOP3.LUT R0, R2, 0x90, R0, 0x78, !PT ;  /* 0x0000009002007812 */ /* 0x000fca00078e7800 */
[----:B--2---:R-:W-:Y:S04]  /*15a0*/  STS.U16 [R0+UR6+0x10000], R29 ;  /* 0x0100001d00007988 */ /* 0x004fe80008000406 */
[----:B-----5:R0:W-:Y:S04]  /*15b0*/  STL [R1+0x1560], R25 ;  /* 0x0015601901007387 */ /* 0x0201e80000100800 */
[----:B0-----:R-:W2:Y:S04]  /*15c0*/  LDL.LU R25, [R1+0x8] ;  /* 0x0000080001197983 */ /* 0x001ea80000300800 */
[----:B---3--:R0:W-:Y:S04]  /*15d0*/  STL [R1+0x1564], R14 ;  /* 0x0015640e01007387 */ /* 0x0081e80000100800 */
[----:B0-----:R-:W3:Y:S04]  /*15e0*/  LDL.LU R14, [R1+0x10] ;  /* 0x00001000010e7983 */ /* 0x001ee80000300800 */
[----:B------:R-:W5:Y:S04]  /*15f0*/  LDL.LU R17, [R1+0x18] ;  /* 0x0000180001117983 */ /* 0x000f680000300800 */
[----:B----4-:R0:W-:Y:S04]  /*1600*/  STL [R1+0x1568], R16 ;  /* 0x0015681001007387 */ /* 0x0101e80000100800 */
[----:B0-----:R-:W4:Y:S04]  /*1610*/  LDL.LU R16, [R1+0x20] ;  /* 0x0000200001107983 */ /* 0x001f280000300800 */
[----:B------:R-:W5:Y:S04]  /*1620*/  LDL.LU R19, [R1+0x28] ;  /* 0x0000280001137983 */ /* 0x000f680000300800 */
[----:B------:R0:W-:Y:S04]  /*1630*/  STL [R1+0x156c], R18 ;  /* 0x00156c1201007387 */ /* 0x0001e80000100800 */
[----:B0-----:R-:W2:Y:S04]  /*1640*/  LDL.LU R18, [R1+0x30] ;  /* 0x0000300001127983 */ /* 0x001ea80000300800 */
[----:B------:R0:W-:Y:S04]  /*1650*/  STL [R1+0x1570], R15 ;  /* 0x0015700f01007387 */ /* 0x0001e80000100800 */
[----:B0-----:R-:W3:Y:S04]  /*1660*/  LDL.LU R15, [R1+0x38] ;  /* 0x00003800010f7983 */ /* 0x001ee80000300800 */
[----:B------:R-:W5:Y:S04]  /*1670*/  LDL.LU R3, [R1+0x40] ;  /* 0x0000400001037983 */ /* 0x000f680000300800 */
[----:B------:R0:W-:Y:S04]  /*1680*/  STL [R1+0x1574], R12 ;  /* 0x0015740c01007387 */ /* 0x0001e80000100800 */
[----:B0-----:R-:W4:Y:S04]  /*1690*/  LDL.LU R12, [R1+0x48] ;  /* 0x00004800010c7983 */ /* 0x001f280000300800 */
[----:B------:R-:W5:Y:S04]  /*16a0*/  LDL.LU R9, [R1+0x50] ;  /* 0x0000500001097983 */ /* 0x000f680000300800 */
[----:B------:R-:W5:Y:S04]  /*16b0*/  LDL.LU R5, [R1+0x58] ;  /* 0x0000580001057983 */ /* 0x000f680000300800 */
[----:B------:R0:W-:Y:S04]  /*16c0*/  STL [R1+0x1578], R4 ;  /* 0x0015780401007387 */ /* 0x0001e80000100800 */
[----:B0-----:R-:W2:Y:S04]  /*16d0*/  LDL.LU R4, [R1+0x60] ;  /* 0x0000600001047983 */ /* 0x001ea80000300800 */
[----:B------:R-:W5:Y:S04]  /*16e0*/  LDL.LU R7, [R1+0x68] ;  /* 0x0000680001077983 */ /* 0x000f680000300800 */
[----:B------:R0:W-:Y:S04]  /*16f0*/  STL [R1+0x157c], R6 ;  /* 0x00157c0601007387 */ /* 0x0001e80000100800 */
[----:B0-----:R-:W3:Y:S04]  /*1700*/  LDL.LU R6, [R1+0x6c] ;  /* 0x00006c0001067983 */ /* 0x001ee80000300800 */
[----:B------:R-:W5:Y:S04]  /*1710*/  LDL.LU R11, [R1+0x70] ;  /* 0x00007000010b7983 */ /* 0x000f680000300800 */
[----:B------:R-:W5:Y:S04]  /*1720*/  LDL.LU R2, [R1+0x74] ;  /* 0x0000740001027983 */ /* 0x000f680000300800 */
[----:B------:R-:W4:Y:S04]  /*1730*/  LDL.LU R29, [R1+0x1594] ;  /* 0x00159400011d7983 */ /* 0x000f280000300800 */
[----:B----4-:R0:W-:Y:S04]  /*1740*/  STS.U16 [R0+UR6+0x10200], R29 ;  /* 0x0102001d00007988 */ /* 0x0101e80008000406 */
[----:B0-----:R-:W4:Y:S04]  /*1750*/  LDL.LU R29, [R1+0x1590] ;  /* 0x00159000011d7983 */ /* 0x001f280000300800 */
[----:B----4-:R0:W-:Y:S04]  /*1760*/  STS.U16 [R0+UR6+0x10400], R29 ;  /* 0x0104001d00007988 */ /* 0x0101e80008000406 */
[----:B0-----:R-:W4:Y:S04]  /*1770*/  LDL.LU R29, [R1+0x158c] ;  /* 0x00158c00011d7983 */ /* 0x001f280000300800 */
[----:B----4-:R0:W-:Y:S04]  /*1780*/  STS.U16 [R0+UR6+0x10600], R29 ;  /* 0x0106001d00007988 */ /* 0x0101e80008000406 */
[----:B0-----:R-:W4:Y:S04]  /*1790*/  LDL.LU R29, [R1+0x1588] ;  /* 0x00158800011d7983 */ /* 0x001f280000300800 */
[----:B----4-:R0:W-:Y:S04]  /*17a0*/  STS.U16 [R0+UR6+0x10800], R29 ;  /* 0x0108001d00007988 */ /* 0x0101e80008000406 */
[----:B0-----:R-:W4:Y:S04]  /*17b0*/  LDL.LU R29, [R1+0x1584] ;  /* 0x00158400011d7983 */ /* 0x001f280000300800 */
[----:B---3--:R-:W-:Y:S04]  /*17c0*/  STS.U16 [R0+UR6+0x11000], R6 ;  /* 0x0110000600007988 */ /* 0x008fe80008000406 */
[----:B----4-:R0:W-:Y:S04]  /*17d0*/  STS.U16 [R0+UR6+0x10a00], R29 ;  /* 0x010a001d00007988 */ /* 0x0101e80008000406 */
[----:B0-----:R-:W3:Y:S04]  /*17e0*/  LDL.LU R29, [R1+0x1580] ;  /* 0x00158000011d7983 */ /* 0x001ee80000300800 */
[----:B--2---:R0:W-:Y:S04]  /*17f0*/  STS.U16 [R0+UR6+0x11400], R4 ;  /* 0x0114000400007988 */ /* 0x0041e80008000406 */
[----:B------:R-:W2:Y:S04]  /*1800*/  LDL.LU R6, [R1+0xb0] ;  /* 0x0000b00001067983 */ /* 0x000ea80000300800 */
[----:B------:R1:W-:Y:S04]  /*1810*/  STS.U16 [R0+UR6+0x11a00], R12 ;  /* 0x011a000c00007988 */ /* 0x0003e80008000406 */
[----:B0-----:R-:W4:Y:S04]  /*1820*/  LDL.LU R4, [R1+0xac] ;  /* 0x0000ac0001047983 */ /* 0x001f280000300800 */
[----:B------:R0:W-:Y:S04]  /*1830*/  STS.U16 [R0+UR6+0x11e00], R15 ;  /* 0x011e000f00007988 */ /* 0x0001e80008000406 */
[----:B-1----:R-:W4:Y:S04]  /*1840*/  LDL.LU R12, [R1+0xa8] ;  /* 0x0000a800010c7983 */ /* 0x002f280000300800 */
        /* <DEDUP_REMOVED lines=8> */
[----:B0-----:R-:W4:Y:S04]  /*18d0*/  LDL.LU R25, [R1+0x94] ;  /* 0x0000940001197983 */ /* 0x001f280000300800 */
[----:B---3--:R0:W-:Y:S04]  /*18e0*/  STS.U16 [R0+UR6+0x12c00], R29 ;  /* 0x012c001d00007988 */ /* 0x0081e80008000406 */
[----:B0-----:R-:W3:Y:S04]  /*18f0*/  LDL.LU R29, [R1+0x8c] ;  /* 0x00008c00011d7983 */ /* 0x001ee80000300800 */
[----:B-----5:R0:W-:Y:S04]  /*1900*/  STS.U16 [R0+UR6+0x11c00], R3 ;  /* 0x011c000300007988 */ /* 0x0201e80008000406 */
[----:B------:R1:W-:Y:S04]  /*1910*/  STS.U16 [R0+UR6+0x10e00], R11 ;  /* 0x010e000b00007988 */ /* 0x0003e80008000406 */
[----:B------:R5:W-:Y:S04]  /*1920*/  STS.U16 [R0+UR6+0x11200], R7 ;  /* 0x0112000700007988 */ /* 0x000be80008000406 */
[----:B0-----:R-:W3:Y:S04]  /*1930*/  LDL.LU R3, [R1+0x64] ;  /* 0x0000640001037983 */ /* 0x001ee80000300800 */
[----:B-1----:R-:W3:Y:S04]  /*1940*/  LDL.LU R11, [R1+0x2c] ;  /* 0x00002c00010b7983 */ /* 0x002ee80000300800 */
[----:B------:R0:W-:Y:S04]  /*1950*/  STS.U16 [R0+UR6+0x11600], R5 ;  /* 0x0116000500007988 */ /* 0x0001e80008000406 */
[----:B-----5:R-:W5:Y:S04]  /*1960*/  LDL.LU R7, [R1+0x24] ;  /* 0x0000240001077983 */ /* 0x020f680000300800 */
[----:B------:R1:W-:Y:S04]  /*1970*/  STS.U16 [R0+UR6+0x11800], R9 ;  /* 0x0118000900007988 */ /* 0x0003e80008000406 */
[----:B0-----:R-:W5:Y:S04]  /*1980*/  LDL.LU R5, [R1+0x1c] ;  /* 0x00001c0001057983 */ /* 0x001f680000300800 */
[----:B------:R0:W-:Y:S04]  /*1990*/  STS.U16 [R0+UR6+0x12200], R19 ;  /* 0x0122001300007988 */ /* 0x0001e80008000406 */
[----:B-1----:R-:W5:Y:S04]  /*19a0*/  LDL.LU R9, [R1+0x14] ;  /* 0x0000140001097983 */ /* 0x002f680000300800 */
[----:B------:R1:W-:Y:S04]  /*19b0*/  STS.U16 [R0+UR6+0x12600], R17 ;  /* 0x0126001100007988 */ /* 0x0003e80008000406 */
[----:B0-----:R-:W5:Y:S04]  /*19c0*/  LDL.LU R19, [R1+0xc] ;  /* 0x00000c0001137983 */ /* 0x001f680000300800 */
[----:B------:R0:W-:Y:S04]  /*19d0*/  STS.U16 [R0+UR6+0x10c00], R2 ;  /* 0x010c000200007988 */ /* 0x0001e80008000406 */
[----:B-1----:R-:W5:Y:S04]  /*19e0*/  LDL.LU R17, [R1+0x4] ;  /* 0x0000040001117983 */ /* 0x002f680000300800 */
[----:B------:R1:W-:Y:S01]  /*19f0*/  STS.U16 [R0+UR6+0x12e00], R28 ;  /* 0x012e001c00007988 */ /* 0x0003e20008000406 */
[----:B0-----:R-:W-:-:S03]  /*1a00*/  LOP3.LUT R2, R0, 0x20, RZ, 0x3c, !PT ;  /* 0x0000002000027812 */ /* 0x001fc600078e3cff */
[----:B------:R0:W-:Y:S04]  /*1a10*/  STS.U16 [R0+UR6+0x13000], R27 ;  /* 0x0130001b00007988 */ /* 0x0001e80008000406 */
[----:B------:R2:W-:Y:S04]  /*1a20*/  STS.U16 [R0+UR6+0x13600], R8 ;  /* 0x0136000800007988 */ /* 0x0005e80008000406 */
[----:B-1----:R-:W5:Y:S04]  /*1a30*/  LDL.LU R28, [R1+0x34] ;  /* 0x00003400011c7983 */ /* 0x002f680000300800 */
[----:B0-----:R-:W5:Y:S04]  /*1a40*/  LDL.LU R27, [R1+0x3c] ;  /* 0x00003c00011b7983 */ /* 0x001f680000300800 */
[----:B--2---:R-:W2:Y:S04]  /*1a50*/  LDL.LU R8, [R1+0x44] ;  /* 0x0000440001087983 */ /* 0x004ea80000300800 */
[----:B------:R0:W-:Y:S04]  /*1a60*/  STS.U16 [R0+UR6+0x13a00], R21 ;  /* 0x013a001500007988 */ /* 0x0001e80008000406 */
[----:B------:R1:W-:Y:S04]  /*1a70*/  STS.U16 [R0+UR6+0x13c00], R23 ;  /* 0x013c001700007988 */ /* 0x0003e80008000406 */
[----:B------:R-:W-:Y:S04]  /*1a80*/  STS.U16 [R0+UR6+0x13200], R26 ;  /* 0x0132001a00007988 */ /* 0x000fe80008000406 */
[----:B0-----:R-:W2:Y:S04]  /*1a90*/  LDL.LU R21, [R1+0x4c] ;  /* 0x00004c0001157983 */ /* 0x001ea80000300800 */
[----:B------:R-:W-:Y:S04]  /*1aa0*/  STS.U16 [R0+UR6+0x13400], R22 ;  /* 0x0134001600007988 */ /* 0x000fe80008000406 */
[----:B------:R-:W-:Y:S04]  /*1ab0*/  STS.U16 [R0+UR6+0x13800], R20 ;  /* 0x0138001400007988 */ /* 0x000fe80008000406 */
[----:B-1----:R-:W2:Y:S04]  /*1ac0*/  LDL.LU R23, [R1+0x54] ;  /* 0x0000540001177983 */ /* 0x002ea80000300800 */
[----:B------:R0:W-:Y:S04]  /*1ad0*/  STS.U16 [R0+UR6+0x13e00], R24 ;  /* 0x013e001800007988 */ /* 0x0001e80008000406 */
[----:B------:R1:W-:Y:S04]  /*1ae0*/  STS.U16 [R2+UR6+0x10100], R6 ;  /* 0x0101000602007988 */ /* 0x0003e80008000406 */
[----:B----4-:R4:W-:Y:S04]  /*1af0*/  STS.U16 [R2+UR6+0x10300], R4 ;  /* 0x0103000402007988 */ /* 0x0109e80008000406 */
[----:B0-----:R-:W2:Y:S04]  /*1b00*/  LDL.LU R0, [R1+0x5c] ;  /* 0x00005c0001007983 */ /* 0x001ea80000300800 */
[----:B-1----:R-:W2:Y:S04]  /*1b10*/  LDL.LU R6, [R1+0x157c] ;  /* 0x00157c0001067983 */ /* 0x002ea80000300800 */
[----:B----4-:R-:W4:Y:S04]  /*1b20*/  LDL.LU R4, [R1+0x1578] ;  /* 0x0015780001047983 */ /* 0x010f280000300800 */
[----:B------:R0:W-:Y:S04]  /*1b30*/  STS.U16 [R2+UR6+0x10500], R12 ;  /* 0x0105000c02007988 */ /* 0x0001e80008000406 */
[----:B------:R1:W-:Y:S04]  /*1b40*/  STS.U16 [R2+UR6+0x10700], R15 ;  /* 0x0107000f02007988 */ /* 0x0003e80008000406 */
[----:B------:R1:W-:Y:S04]  /*1b50*/  STS.U16 [R2+UR6+0x10900], R18 ;  /* 0x0109001202007988 */ /* 0x0003e80008000406 */
[----:B0-----:R-:W4:Y:S04]  /*1b60*/  LDL.LU R12, [R1+0x1574] ;  /* 0x00157400010c7983 */ /* 0x001f280000300800 */
[----:B-1----:R-:W4:Y:S04]  /*1b70*/  LDL.LU R15, [R1+0x1570] ;  /* 0x00157000010f7983 */ /* 0x002f280000300800 */
[----:B------:R-:W4:Y:S04]  /*1b80*/  LDL.LU R18, [R1+0x156c] ;  /* 0x00156c0001127983 */ /* 0x000f280000300800 */
[----:B------:R0:W-:Y:S04]  /*1b90*/  STS.U16 [R2+UR6+0x10b00], R16 ;  /* 0x010b001002007988 */ /* 0x0001e80008000406 */
[----:B------:R1:W-:Y:S04]  /*1ba0*/  STS.U16 [R2+UR6+0x10d00], R14 ;  /* 0x010d000e02007988 */ /* 0x0003e80008000406 */
[----:B------:R1:W-:Y:S04]  /*1bb0*/  STS.U16 [R2+UR6+0x10f00], R25 ;  /* 0x010f001902007988 */ /* 0x0003e80008000406 */
[----:B0-----:R-:W4:Y:S04]  /*1bc0*/  LDL.LU R16, [R1+0x1568] ;  /* 0x0015680001107983 */ /* 0x001f280000300800 */
[----:B-1----:R-:W4:Y:S04]  /*1bd0*/  LDL.LU R14, [R1+0x1564] ;  /* 0x00156400010e7983 */ /* 0x002f280000300800 */
[----:B------:R-:W4:Y:S04]  /*1be0*/  LDL.LU R25, [R1+0x1560] ;  /* 0x0015600001197983 */ /* 0x000f280000300800 */
[----:B---3--:R0:W-:Y:S04]  /*1bf0*/  STS.U16 [R2+UR6+0x11100], R29 ;  /* 0x0111001d02007988 */ /* 0x0081e80008000406 */
[----:B0-----:R-:W3:Y:S04]  /*1c00*/  LDL.LU R29, [R1+0x155c] ;  /* 0x00155c00011d7983 */ /* 0x001ee80000300800 */
[----:B------:R0:W-:Y:S02]  /*1c10*/  STS.U16 [R2+UR6+0x11300], R3 ;  /* 0x0113000302007988 */ /* 0x0001e40008000406 */
[----:B0-----:R-:W0:Y:S02]  /*1c20*/  LDC R3, c[0x0][0x280] ;  /* 0x0000a000ff037b82 */ /* 0x001e240000000800 */
[----:B------:R-:W-:Y:S04]  /*1c30*/  STS.U16 [R2+UR6+0x12100], R11 ;  /* 0x0121000b02007988 */ /* 0x000fe80008000406 */
[----:B-----5:R-:W-:Y:S04]  /*1c40*/  STS.U16 [R2+UR6+0x12300], R7 ;  /* 0x0123000702007988 */ /* 0x020fe80008000406 */
[----:B------:R-:W-:Y:S04]  /*1c50*/  STS.U16 [R2+UR6+0x13f00], R10 ;  /* 0x013f000a02007988 */ /* 0x000fe80008000406 */
[----:B------:R-:W-:Y:S04]  /*1c60*/  STS.U16 [R2+UR6+0x12500], R5 ;  /* 0x0125000502007988 */ /* 0x000fe80008000406 */
[----:B------:R-:W-:Y:S04]  /*1c70*/  STS.U16 [R2+UR6+0x12700], R9 ;  /* 0x0127000902007988 */ /* 0x000fe80008000406 */
[----:B------:R-:W-:Y:S01]  /*1c80*/  STS.U16 [R2+UR6+0x12900], R19 ;  /* 0x0129001302007988 */ /* 0x000fe20008000406 */
[----:B0-----:R-:W-:Y:S01]  /*1c90*/  ISETP.GE.AND P0, PT, R3, 0x1, PT ;  /* 0x000000010300780c */ /* 0x001fe20003f06270 */
[----:B------:R-:W-:-:S02]  /*1ca0*/  IMAD.MOV.U32 R3, RZ, RZ, -0x800000 ;  /* 0xff800000ff037424 */ /* 0x000fc400078e00ff */
[----:B------:R-:W-:Y:S04]  /*1cb0*/  STS.U16 [R2+UR6+0x12b00], R17 ;  /* 0x012b001102007988 */ /* 0x000fe80008000406 */
[----:B------:R-:W-:Y:S04]  /*1cc0*/  STS.U16 [R2+UR6+0x11f00], R28 ;  /* 0x011f001c02007988 */ /* 0x000fe80008000406 */
[----:B------:R-:W-:Y:S04]  /*1cd0*/  STS.U16 [R2+UR6+0x11d00], R27 ;  /* 0x011d001b02007988 */ /* 0x000fe80008000406 */
[----:B--2---:R-:W-:Y:S04]  /*1ce0*/  STS.U16 [R2+UR6+0x11b00], R8 ;  /* 0x011b000802007988 */ /* 0x004fe80008000406 */
[----:B------:R-:W-:Y:S04]  /*1cf0*/  STS.U16 [R2+UR6+0x11900], R21 ;  /* 0x0119001502007988 */ /* 0x000fe80008000406 */
[----:B------:R-:W-:Y:S04]  /*1d00*/  STS.U16 [R2+UR6+0x11700], R23 ;  /* 0x0117001702007988 */ /* 0x000fe80008000406 */
[----:B------:R0:W-:Y:S04]  /*1d10*/  STS.U16 [R2+UR6+0x11500], R0 ;  /* 0x0115000002007988 */ /* 0x0001e80008000406 */
[----:B------:R-:W-:Y:S04]  /*1d20*/  STS.U16 [R2+UR6+0x13d00], R6 ;  /* 0x013d000602007988 */ /* 0x000fe80008000406 */
[----:B----4-:R-:W-:Y:S01]  /*1d30*/  STS.U16 [R2+UR6+0x13b00], R4 ;  /* 0x013b000402007988 */ /* 0x010fe20008000406 */
[----:B0-----:R-:W-:-:S03]  /*1d40*/  MOV R0, 0xff800000 ;  /* 0xff80000000007802 */ /* 0x001fc60000000f00 */
[----:B------:R-:W-:Y:S04]  /*1d50*/  STS.U16 [R2+UR6+0x13900], R12 ;  /* 0x0139000c02007988 */ /* 0x000fe80008000406 */
[----:B------:R-:W-:Y:S04]  /*1d60*/  STS.U16 [R2+UR6+0x13700], R15 ;  /* 0x0137000f02007988 */ /* 0x000fe80008000406 */
[----:B------:R-:W-:Y:S04]  /*1d70*/  STS.U16 [R2+UR6+0x13500], R18 ;  /* 0x0135001202007988 */ /* 0x000fe80008000406 */
[----:B------:R-:W-:Y:S04]  /*1d80*/  STS.U16 [R2+UR6+0x13300], R16 ;  /* 0x0133001002007988 */ /* 0x000fe80008000406 */
[----:B------:R-:W-:Y:S04]  /*1d90*/  STS.U16 [R2+UR6+0x13100], R14 ;  /* 0x0131000e02007988 */ /* 0x000fe80008000406 */
[----:B------:R-:W-:Y:S04]  /*1da0*/  STS.U16 [R2+UR6+0x12f00], R25 ;  /* 0x012f001902007988 */ /* 0x000fe80008000406 */
[----:B---3--:R0:W-:Y:S02]  /*1db0*/  STS.U16 [R2+UR6+0x12d00], R29 ;  /* 0x012d001d02007988 */ /* 0x0081e40008000406 */
[----:B0-----:R-:W-:-:S05]  /*1dc0*/  MOV R2, 0x3f800000 ;  /* 0x3f80000000027802 */ /* 0x001fca0000000f00 */
[----:B------:R0:W-:Y:S04]  /*1dd0*/  STL [R1+0x56c], R2 ;  /* 0x00056c0201007387 */ /* 0x0001e80000100800 */
[----:B------:R-:W-:Y:S01]  /*1de0*/  STL [R1+0x2ac], R0 ;  /* 0x0002ac0001007387 */ /* 0x000fe20000100800 */
[----:B0-----:R-:W-:-:S03]  /*1df0*/  MOV R2, 0xff800000 ;  /* 0xff80000000027802 */ /* 0x001fc60000000f00 */
[----:B------:R0:W-:Y:S04]  /*1e00*/  STL [R1+0x2a8], R3 ;  /* 0x0002a80301007387 */ /* 0x0001e80000100800 */
[----:B------:R1:W-:Y:S04]  /*1e10*/  STL [R1+0x2a4], R2 ;  /* 0x0002a40201007387 */ /* 0x0003e80000100800 */
[----:B------:R2:W-:Y:S01]  /*1e20*/  STL [R1+0x2a0], R0 ;  /* 0x0002a00001007387 */ /* 0x0005e20000100800 */
[----:B0-----:R-:W-:Y:S02]  /*1e30*/  MOV R3, 0x3f800000 ;  /* 0x3f80000000037802 */ /* 0x001fe40000000f00 */
[----:B-1----:R-:W-:-:S03]  /*1e40*/  MOV R2, 0x3f800000 ;  /* 0x3f80000000027802 */ /* 0x002fc60000000f00 */
[----:B------:R-:W-:Y:S01]  /*1e50*/  STL [R1+0x668], R3 ;  /* 0x0006680301007387 */ /* 0x000fe20000100800 */
[----:B--2---:R-:W-:-:S03]  /*1e60*/  MOV R0, 0x3f800000 ;  /* 0x3f80000000007802 */ /* 0x004fc60000000f00 */
[----:B------:R-:W-:Y:S04]  /*1e70*/  STL [R1+0x66c], R2 ;  /* 0x00066c0201007387 */ /* 0x000fe80000100800 */
[----:B------:R-:W-:Y:S04]  /*1e80*/  STL [R1+0x290], RZ ;  /* 0x000290ff01007387 */ /* 0x000fe80000100800 */
[----:B------:R0:W-:Y:S04]  /*1e90*/  STL [R1+0x670], R0 ;  /* 0x0006700001007387 */ /* 0x0001e80000100800 */
[----:B------:R1:W-:Y:S04]  /*1ea0*/  STL [R1+0x294], RZ ;  /* 0x000294ff01007387 */ /* 0x0003e80000100800 */
        /* <DEDUP_REMOVED lines=61> */
[----:B------:R1:W-:Y:S01]  /*2280*/  STL [R1+0x3dc], RZ ;  /* 0x0003dcff01007387 */ /* 0x0003e20000100800 */
[----:B0-----:R-:W-:Y:S01]  /*2290*/  LOP3.LUT R0, R13, 0x7f, RZ, 0xc0, !PT ;  /* 0x0000007f0d007812 */ /* 0x001fe200078ec0ff */
[----:B------:R-:W-:Y:S06]  /*22a0*/  @!P0 BRA `(.L_x_0) ;  /* 0x0000029000148947 */ /* 0x000fec0003800000 */
[----:B------:R-:W0:Y:S01]  /*22b0*/  LDC.64 R2, c[0x0][0x250] ;  /* 0x00009400ff027b82 */ /* 0x000e220000000a00 */
[----:B------:R2:W-:Y:S01]  /*22c0*/  STL [R1+0x1640], R26 ;  /* 0x0016401a01007387 */ /* 0x0005e20000100800 */
[----:B------:R-:W-:Y:S01]  /*22d0*/  ULDC.64 UR4, c[0x0][0x260] ;  /* 0x0000980000047ab9 */ /* 0x000fe20000000a00 */
[----:B------:R-:W-:Y:S01]  /*22e0*/  LOP3.LUT P0, RZ, R13, 0x3, RZ, 0xc0, !PT ;  /* 0x000000030dff7812 */ /* 0x000fe2000780c0ff */
[----:B------:R-:W-:Y:S01]  /*22f0*/  UIMAD UR4, UR7, UR4, URZ ;  /* 0x00000004070472a4 */ /* 0x000fe2000f8e023f */
[----:B------:R-:W-:Y:S01]  /*2300*/  IMAD R6, R0, UR5, RZ ;  /* 0x0000000500067c24 */ /* 0x000fe2000f8e02ff */
[----:B------:R-:W-:Y:S02]  /*2310*/  ULDC UR9, c[0x0][0x238] ;  /* 0x00008e0000097ab9 */ /* 0x000fe40000000800 */
[----:B------:R-:W3:Y:S01]  /*2320*/  LDC.64 R10, c[0x0][0x218] ;  /* 0x00008600ff0a7b82 */ /* 0x000ee20000000a00 */
[----:B------:R-:W-:Y:S01]  /*2330*/  USHF.L.U32 UR5, UR4, 0x1, URZ ;  /* 0x0000000104057899 */ /* 0x000fe2000800063f */
[----:B------:R-:W-:-:S02]  /*2340*/  IMAD.SHL.U32 R7, R6, 0x2, RZ ;  /* 0x0000000206077824 */ /* 0x000fc400078e00ff */
[----:B------:R-:W-:-:S04]  /*2350*/  IMAD.HI R6, R6, 0x2, RZ ;  /* 0x0000000206067827 */ /* 0x000fc800078e02ff */
[----:B------:R-:W4:Y:S08]  /*2360*/  LDC R4, c[0x0][0x258] ;  /* 0x00009600ff047b82 */ /* 0x000f300000000800 */
[----:B------:R-:W1:Y:S01]  /*2370*/  LDC R25, c[0x0][0x268] ;  /* 0x00009a00ff197b82 */ /* 0x000e620000000800 */
[----:B0-----:R-:W-:-:S05]  /*2380*/  IMAD R2, R2, UR7, RZ ;  /* 0x0000000702027c24 */ /* 0x001fca000f8e02ff */
[C---:B---3--:R-:W-:Y:S02]  /*2390*/  LEA R10, P1, R2.reuse, R10, 0x1 ;  /* 0x0000000a020a7211 */ /* 0x048fe400078208ff */
[----:B------:R-:W0:Y:S02]  /*23a0*/  LDC.64 R28, c[0x0][0x220] ;  /* 0x00008800ff1c7b82 */ /* 0x000e240000000a00 */
[----:B------:R-:W-:Y:S01]  /*23b0*/  LEA.HI.X.SX32 R2, R2, R11, 0x1, P1 ;  /* 0x0000000b02027211 */ /* 0x000fe200008f0eff */
[----:B----4-:R-:W-:-:S05]  /*23c0*/  IMAD R21, R0, R4, RZ ;  /* 0x0000000400157224 */ /* 0x010fca00078e02ff */
[----:B------:R-:W3:Y:S01]  /*23d0*/  LDC R15, c[0x0][0x268] ;  /* 0x00009a00ff0f7b82 */ /* 0x000ee20000000800 */
[----:B------:R-:W-:Y:S01]  /*23e0*/  LEA R23, R4, R21, 0x7 ;  /* 0x0000001504177211 */ /* 0x000fe200078e38ff */
[----:B-1----:R1:W-:Y:S06]  /*23f0*/  STL.64 [R1+0x1648], R24 ;  /* 0x0016481801007387 */ /* 0x0023ec0000100a00 */
[----:B------:R-:W4:Y:S01]  /*2400*/  LDC R11, c[0x0][0x268] ;  /* 0x00009a00ff0b7b82 */ /* 0x000f220000000800 */
[----:B--2---:R-:W-:Y:S02]  /*2410*/  LEA R26, P2, R23, R10, 0x1 ;  /* 0x0000000a171a7211 */ /* 0x004fe400078408ff */
[----:B0-----:R-:W-:Y:S01]  /*2420*/  IADD3 R28, P3, P4, R7, UR5, R28 ;  /* 0x00000005071c7c10 */ /* 0x001fe2000fc7e01c */
[----:B------:R-:W-:-:S04]  /*2430*/  UIMAD.WIDE UR4, UR4, 0x2, URZ ;  /* 0x00000002040478a5 */ /* 0x000fc8000f8e023f */
[----:B------:R-:W0:Y:S01]  /*2440*/  LDC R9, c[0x0][0x268] ;  /* 0x00009a00ff097b82 */ /* 0x000e220000000800 */
[----:B-1----:R-:W-:-:S04]  /*2450*/  LEA R24, P1, R21, R10, 0x1 ;  /* 0x0000000a15187211 */ /* 0x002fc800078208ff */
[-C--:B------:R-:W-:Y:S02]  /*2460*/  LEA.HI.X.SX32 R25, R21, R2.reuse, 0x1, P1 ;  /* 0x0000000215197211 */ /* 0x080fe400008f0eff */
[----:B------:R-:W-:Y:S01]  /*2470*/  LEA.HI.X.SX32 R27, R23, R2, 0x1, P2 ;  /* 0x00000002171b7211 */ /* 0x000fe200010f0eff */
[----:B------:R-:W1:Y:S02]  /*2480*/  LDC R5, c[0x0][0x268] ;  /* 0x00009a00ff057b82 */ /* 0x000e640000000800 */
[----:B------:R2:W-:Y:S01]  /*2490*/  STL.64 [R1+0x2b8], R24 ;  /* 0x0002b81801007387 */ /* 0x0005e20000100a00 */
[----:B------:R-:W-:-:S05]  /*24a0*/  IADD3.X R29, R6, UR5, R29, P3, P4 ;  /* 0x00000005061d7c10 */ /* 0x000fca0009fe841d */
[----:B------:R-:W4:Y:S01]  /*24b0*/  LDC R17, c[0x0][0x268] ;  /* 0x00009a00ff117b82 */ /* 0x000f220000000800 */
[----:B--2---:R-:W2:Y:S01]  /*24c0*/  LDL.LU.64 R24, [R1+0x1648] ;  /* 0x0016480001187983 */ /* 0x004ea20000300a00 */
[----:B---3--:R-:W-:-:S06]  /*24d0*/  LEA RZ, P4, R15, R28, 0x4 ;  /* 0x0000001c0fff7211 */ /* 0x008fcc00078820ff */
[----:B------:R-:W3:Y:S01]  /*24e0*/  LDC R7, c[0x0][0x268] ;  /* 0x00009a00ff077b82 */ /* 0x000ee20000000800 */
[----:B------:R2:W-:Y:S01]  /*24f0*/  STL.64 [R1+0x2b0], R26 ;  /* 0x0002b01a01007387 */ /* 0x0005e20000100a00 */
[----:B0-----:R-:W-:-:S06]  /*2500*/  LEA RZ, P1, R9, R28, 0x5 ;  /* 0x0000001c09ff7211 */ /* 0x001fcc00078228ff */
[----:B------:R-:W0:Y:S01]  /*2510*/  LDC R19, c[0x0][0x268] ;  /* 0x00009a00ff137b82 */ /* 0x000e220000000800 */
[----:B-1----:R-:W-:-:S07]  /*2520*/  LEA RZ, P5, R5, R28, 0x2 ;  /* 0x0000001c05ff7211 */ /* 0x002fce00078a10ff */
[----:B------:R-:W1:Y:S08]  /*2530*/  LDC R0, c[0x0][0x268] ;  /* 0x00009a00ff007b82 */ /* 0x000e700000000800 */
        /* <DEDUP_REMOVED lines=12> */
[----:B------:R-:W1:Y:S01]  /*2600*/  LDC R22, c[0x0][0x268] ;  /* 0x00009a00ff167b82 */ /* 0x000e620000000800 */
[----:B--2---:R-:W-:-:S07]  /*2610*/  SHF.L.U32 R15, R25, 0x1, RZ ;  /* 0x00000001190f7819 */ /* 0x004fce00000006ff */
[----:B------:R-:W2:Y:S01]  /*2620*/  LDC R24, c[0x0][0x268] ;  /* 0x00009a00ff187b82 */ /* 0x000ea20000000800 */
[----:B------:R-:W-:-:S04]  /*2630*/  IADD3 R26, P3, R15, R28, RZ ;  /* 0x0000001c0f1a7210 */ /* 0x000fc80007f7e0ff */
[----:B----4-:R-:W-:-:S05]  /*2640*/  LEA.HI.X.SX32 R27, R11, R29, 0x1, P3 ;  /* 0x0000001d0b1b7211 */ /* 0x010fca00018f0eff */
[----:B------:R4:W-:Y:S04]  /*2650*/  STL.64 [R1+0xd70], R26 ;  /* 0x000d701a01007387 */ /* 0x0009e80000100a00 */
[----:B----4-:R4:W4:Y:S01]  /*2660*/  LDL.LU R26, [R1+0x1640] ;  /* 0x00164000011a7983 */ /* 0x0109220000300800 */
[----:B------:R-:W-:Y:S02]  /*2670*/  LEA RZ, P2, R17, R28, 0x3 ;  /* 0x0000001c11ff7211 */ /* 0x000fe400078418ff */
[C---:B------:R-:W-:Y:S02]  /*2680*/  SHF.L.U32 R17, R25.reuse, 0x2, RZ ;  /* 0x0000000219117819 */ /* 0x040fe400000006ff */
[----:B------:R-:W-:Y:S02]  /*2690*/  SHF.L.U32 R11, R25, 0x3, RZ ;  /* 0x00000003190b7819 */ /* 0x000fe400000006ff */
[----:B------:R-:W-:-:S02]  /*26a0*/  LEA.HI.X.SX32 R25, R15, R29, 0x1, P5 ;  /* 0x0000001d0f197211 */ /* 0x000fc400028f0eff */
[-C--:B---3--:R-:W-:Y:S02]  /*26b0*/  LEA RZ, P5, R7, R28.reuse, 0x8 ;  /* 0x0000001c07ff7211 */ /* 0x088fe400078a40ff */
[-C--:B------:R-:W-:Y:S01]  /*26c0*/  LEA.HI.X.SX32 R7, R17, R29.reuse, 0x1, P2 ;  /* 0x0000001d11077211 */ /* 0x080fe200010f0eff */
[----:B------:R-:W-:Y:S01]  /*26d0*/  STL [R1+0x664], R25 ;  /* 0x0006641901007387 */ /* 0x000fe20000100800 */
[-C--:B0-----:R-:W-:Y:S01]  /*26e0*/  LEA RZ, P6, R19, R28.reuse, 0x6 ;  /* 0x0000001c13ff7211 */ /* 0x081fe200078c30ff */
[----:B-1----:R-:W-:Y:S01]  /*26f0*/  IMAD R19, R0, 0x102, RZ ;  /* 0x0000010200137824 */ /* 0x002fe200078e02ff */
[----:B------:R-:W-:Y:S01]  /*2700*/  LEA RZ, P3, R13, R28, 0x7 ;  /* 0x0000001c0dff7211 */ /* 0x000fe200078638ff */
[----:B------:R0:W-:Y:S01]  /*2710*/  STL [R1+0x65c], R7 ;  /* 0x00065c0701007387 */ /* 0x0001e20000100800 */
[----:B------:R-:W1:Y:S01]  /*2720*/  LDC R0, c[0x0][0x268] ;  /* 0x00009a00ff007b82 */ /* 0x000e620000000800 */
[----:B------:R-:W-:Y:S01]  /*2730*/  IMAD.SHL.U32 R12, R12, 0x10, RZ ;  /* 0x000000100c0c7824 */ /* 0x000fe200078e00ff */
[----:B------:R-:W-:Y:S01]  /*2740*/  LEA.HI.X.SX32 R15, R11, R29, 0x1, P4 ;  /* 0x0000001d0b0f7211 */ /* 0x000fe200020f0eff */
[----:B------:R-:W-:Y:S01]  /*2750*/  IMAD R13, R4, 0x104, RZ ;  /* 0x00000104040d7824 */ /* 0x000fe200078e02ff */
[----:B------:R-:W-:Y:S01]  /*2760*/  SHF.L.U32 R9, R9, 0x5, RZ ;  /* 0x0000000509097819 */ /* 0x000fe200000006ff */
[----:B------:R-:W-:Y:S01]  /*2770*/  IMAD R8, R8, 0x108, RZ ;  /* 0x0000010808087824 */ /* 0x000fe200078e02ff */
[----:B------:R-:W-:-:S02]  /*2780*/  SHF.L.U32 R5, R5, 0x6, RZ ;  /* 0x0000000605057819 */ /* 0x000fc400000006ff */
[----:B------:R-:W3:Y:S01]  /*2790*/  LDC R4, c[0x0][0x268] ;  /* 0x00009a00ff047b82 */ /* 0x000ee20000000800 */
[----:B------:R-:W-:Y:S01]  /*27a0*/  IMAD R10, R10, 0x106, RZ ;  /* 0x000001060a0a7824 */ /* 0x000fe200078e02ff */
[----:B------:R-:W-:-:S06]  /*27b0*/  LEA.HI.X.SX32 R23, R12, R29, 0x1, P1 ;  /* 0x0000001d0c177211 */ /* 0x000fcc00008f0eff */
[----:B0-----:R-:W0:Y:S01]  /*27c0*/  LDC R7, c[0x0][0x268] ;  /* 0x00009a00ff077b82 */ /* 0x001e220000000800 */
[----:B------:R-:W-:Y:S02]  /*27d0*/  IADD3 RZ, P4, R13, R28, RZ ;  /* 0x0000001c0dff7210 */ /* 0x000fe40007f9e0ff */
[----:B------:R-:W-:-:S05]  /*27e0*/  LEA.HI.X.SX32 R17, R9, R29, 0x1, P6 ;  /* 0x0000001d09117211 */ /* 0x000fca00030f0eff */
[----:B------:R-:W2:Y:S01]  /*27f0*/  LDC R11, c[0x0][0x268] ;  /* 0x00009a00ff0b7b82 */ /* 0x000ea20000000800 */
[-C--:B------:R-:W-:Y:S01]  /*2800*/  LEA.HI.X.SX32 R13, R5, R29.reuse, 0x1, P3 ;  /* 0x0000001d050d7211 */ /* 0x080fe200018f0eff */
[----:B------:R-:W-:Y:S01]  /*2810*/  STL [R1+0x654], R15 ;  /* 0x0006540f01007387 */ /* 0x000fe20000100800 */
[-C--:B------:R-:W-:Y:S02]  /*2820*/  IADD3 RZ, P6, R8, R28.reuse, RZ ;  /* 0x0000001c08ff7210 */ /* 0x080fe40007fde0ff */
[-C--:B------:R-:W-:Y:S01]  /*2830*/  IADD3 RZ, P1, R10, R28.reuse, RZ ;  /* 0x0000001c0aff7210 */ /* 0x080fe20007f3e0ff */
[----:B------:R-:W-:Y:S02]  /*2840*/  STL [R1+0x64c], R23 ;  /* 0x00064c1701007387 */ /* 0x000fe40000100800 */
[----:B------:R-:W2:Y:S02]  /*2850*/  LDC R8, c[0x0][0x268] ;  /* 0x00009a00ff087b82 */ /* 0x000ea40000000800 */
[----:B------:R-:W-:Y:S04]  /*2860*/  STL [R1+0x644], R17 ;  /* 0x0006441101007387 */ /* 0x000fe80000100800 */
[----:B------:R1:W-:Y:S02]  /*2870*/  STL [R1+0x63c], R13 ;  /* 0x00063c0d01007387 */ /* 0x0003e40000100800 */
[----:B------:R-:W2:Y:S08]  /*2880*/  LDC R10, c[0x0][0x268] ;  /* 0x00009a00ff0a7b82 */ /* 0x000eb00000000800 */
[----:B------:R-:W2:Y:S08]  /*2890*/  LDC R12, c[0x0][0x268] ;  /* 0x00009a00ff0c7b82 */ /* 0x000eb00000000800 */
[----:B-1----:R-:W1:Y:S08]  /*28a0*/  LDC R13, c[0x0][0x268] ;  /* 0x00009a00ff0d7b82 */ /* 0x002e700000000800 */
[----:B------:R-:W1:Y:S01]  /*28b0*/  LDC R9, c[0x0][0x268] ;  /* 0x00009a00ff097b82 */ /* 0x000e620000000800 */
[----:B------:R-:W-:Y:S01]  /*28c0*/  IMAD R2, R2, 0x10a, RZ ;  /* 0x0000010a02027824 */ /* 0x000fe200078e02ff */
[----:B0-----:R-:W-:Y:S01]  /*28d0*/  SHF.L.U32 R7, R7, 0x7, RZ ;  /* 0x0000000707077819 */ /* 0x001fe200000006ff */
[----:B------:R-:W-:Y:S01]  /*28e0*/  IMAD R0, R0, 0x82, RZ ;  /* 0x0000008200007824 */ /* 0x000fe200078e02ff */
[-C--:B------:R-:W-:Y:S01]  /*28f0*/  IADD3 RZ, P2, R19, R28.reuse, RZ ;  /* 0x0000001c13ff7210 */ /* 0x080fe20007f5e0ff */
[----:B---3--:R-:W-:Y:S01]  /*2900*/  IMAD R4, R4, 0x81, RZ ;  /* 0x0000008104047824 */ /* 0x008fe200078e02ff */
[-C--:B------:R-:W-:Y:S01]  /*2910*/  IADD3 RZ, P3, R2, R28.reuse, RZ ;  /* 0x0000001c02ff7210 */ /* 0x080fe20007f7e0ff */
[----:B--2---:R-:W-:Y:S01]  /*2920*/  IMAD R5, R11, 0x10c, RZ ;  /* 0x0000010c0b057824 */ /* 0x004fe200078e02ff */
[-C--:B------:R-:W-:Y:S01]  /*2930*/  LEA.HI.X.SX32 R21, R7, R29.reuse, 0x1, P5 ;  /* 0x0000001d07157211 */ /* 0x080fe200028f0eff */
[----:B------:R-:W-:Y:S01]  /*2940*/  IMAD R6, R6, 0x41, RZ ;  /* 0x0000004106067824 */ /* 0x000fe200078e02ff */
[-C--:B------:R-:W-:Y:S01]  /*2950*/  IADD3 R16, P5, R0, R28.reuse, RZ ;  /* 0x0000001c00107210 */ /* 0x080fe20007fbe0ff */
[----:B------:R-:W-:Y:S01]  /*2960*/  IMAD R2, R14, 0x10e, RZ ;  /* 0x0000010e0e027824 */ /* 0x000fe200078e02ff */
[-C--:B------:R-:W-:Y:S01]  /*2970*/  LEA.HI.X.SX32 R19, R4, R29.reuse, 0x1, P2 ;  /* 0x0000001d04137211 */ /* 0x080fe200010f0eff */
[----:B------:R-:W0:Y:S01]  /*2980*/  LDC R15, c[0x0][0x268] ;  /* 0x00009a00ff0f7b82 */ /* 0x000e220000000800 */
[-C--:B------:R-:W-:Y:S01]  /*2990*/  IADD3 RZ, P2, R5, R28.reuse, RZ ;  /* 0x0000001c05ff7210 */ /* 0x080fe20007f5e0ff */
[----:B------:R-:W-:Y:S01]  /*29a0*/  IMAD R5, R8, 0x83, RZ ;  /* 0x0000008308057824 */ /* 0x000fe200078e02ff */
[-C--:B------:R-:W-:Y:S01]  /*29b0*/  LEA.HI.X.SX32 R17, R6, R29.reuse, 0x1, P5 ;  /* 0x0000001d06117211 */ /* 0x080fe200028f0eff */
[----:B------:R-:W-:Y:S01]  /*29c0*/  IMAD R4, R10, 0x42, RZ ;  /* 0x000000420a047824 */ /* 0x000fe200078e02ff */
[-C--:B------:R-:W-:Y:S01]  /*29d0*/  IADD3 RZ, P5, R2, R28.reuse, RZ ;  /* 0x0000001c02ff7210 */ /* 0x080fe20007fbe0ff */
[----:B------:R-:W-:Y:S01]  /*29e0*/  IMAD R2, R12, 0x84, RZ ;  /* 0x000000840c027824 */ /* 0x000fe200078e02ff */
[-C--:B------:R-:W-:Y:S01]  /*29f0*/  LEA.HI.X.SX32 R27, R0, R29.reuse, 0x1, P4 ;  /* 0x0000001d001b7211 */ /* 0x080fe200020f0eff */
[----:B-1----:R-:W-:Y:S01]  /*2a00*/  IMAD R7, R13, 0x110, RZ ;  /* 0x000001100d077824 */ /* 0x002fe200078e02ff */
[-C--:B------:R-:W-:Y:S01]  /*2a10*/  LEA.HI.X.SX32 R13, R5, R29.reuse, 0x1, P1 ;  /* 0x0000001d050d7211 */ /* 0x080fe200008f0eff */
[----:B------:R1:W-:Y:S01]  /*2a20*/  STL [R1+0x634], R21 ;  /* 0x0006341501007387 */ /* 0x0003e20000100800 */
[----:B------:R-:W-:Y:S01]  /*2a30*/  IMAD R8, R9, 0x21, RZ ;  /* 0x0000002109087824 */ /* 0x000fe200078e02ff */
[C---:B------:R-:W-:Y:S01]  /*2a40*/  IADD3 R12, P1, R2.reuse, R28, RZ ;  /* 0x0000001c020c7210 */ /* 0x040fe20007f3e0ff */
[----:B------:R-:W2:Y:S01]  /*2a50*/  LDC R11, c[0x0][0x268] ;  /* 0x00009a00ff0b7b82 */ /* 0x000ea20000000800 */
[----:B------:R-:W-:Y:S04]  /*2a60*/  STL [R1+0x62c], R19 ;  /* 0x00062c1301007387 */ /* 0x000fe80000100800 */
[----:B------:R-:W-:Y:S03]  /*2a70*/  STL.64 [R1+0xd30], R16 ;  /* 0x000d301001007387 */ /* 0x000fe60000100a00 */
[----:B------:R-:W3:Y:S01]  /*2a80*/  LDC R14, c[0x0][0x268] ;  /* 0x00009a00ff0e7b82 */ /* 0x000ee20000000800 */
[----:B------:R-:W-:Y:S04]  /*2a90*/  STL [R1+0x624], R27 ;  /* 0x0006241b01007387 */ /* 0x000fe80000100800 */
[----:B------:R1:W-:Y:S01]  /*2aa0*/  STL [R1+0x61c], R13 ;  /* 0x00061c0d01007387 */ /* 0x0003e20000100800 */
[----:B0-----:R-:W-:Y:S01]  /*2ab0*/  IMAD R6, R15, 0x112, RZ ;  /* 0x000001120f067824 */ /* 0x001fe200078e02ff */
[-C--:B------:R-:W-:Y:S01]  /*2ac0*/  LEA.HI.X.SX32 R5, R2, R29.reuse, 0x1, P6 ;  /* 0x0000001d02057211 */ /* 0x080fe200030f0eff */
[----:B-1----:R-:W0:Y:S01]  /*2ad0*/  LDC R21, c[0x0][0x268] ;  /* 0x00009a00ff157b82 */ /* 0x002e220000000800 */
[----:B------:R-:W-:-:S07]  /*2ae0*/  LEA.HI.X.SX32 R13, R4, R29, 0x1, P1 ;  /* 0x0000001d040d7211 */ /* 0x000fce00008f0eff */
[----:B------:R-:W1:Y:S08]  /*2af0*/  LDC R17, c[0x0][0x268] ;  /* 0x00009a00ff117b82 */ /* 0x000e700000000800 */
[----:B------:R-:W0:Y:S01]  /*2b00*/  LDC R16, c[0x0][0x268] ;  /* 0x00009a00ff107b82 */ /* 0x000e220000000800 */
[----:B--2---:R-:W-:Y:S01]  /*2b10*/  IMAD R0, R11, 0x114, RZ ;  /* 0x000001140b007824 */ /* 0x004fe200078e02ff */
[----:B------:R-:W-:Y:S01]  /*2b20*/  IADD3 RZ, P1, R6, R28, RZ ;  /* 0x0000001c06ff7210 */ /* 0x000fe20007f3e0ff */
[----:B---3--:R-:W-:-:S03]  /*2b30*/  IMAD R6, R14, 0x85, RZ ;  /* 0x000000850e067824 */ /* 0x008fc600078e02ff */
[----:B------:R-:W-:Y:S02]  /*2b40*/  IADD3 RZ, P6, R0, R28, RZ ;  /* 0x0000001c00ff7210 */ /* 0x000fe40007fde0ff */
[----:B------:R-:W2:Y:S01]  /*2b50*/  LDC R23, c[0x0][0x268] ;  /* 0x00009a00ff177b82 */ /* 0x000ea20000000800 */
[----:B-1----:R-:W-:-:S07]  /*2b60*/  IMAD R0, R17, 0x86, RZ ;  /* 0x0000008611007824 */ /* 0x002fce00078e02ff */
[----:B------:R-:W1:Y:S08]  /*2b70*/  LDC R19, c[0x0][0x268] ;  /* 0x00009a00ff137b82 */ /* 0x000e700000000800 */
[----:B------:R-:W3:Y:S01]  /*2b80*/  LDC R25, c[0x0][0x268] ;  /* 0x00009a00ff197b82 */ /* 0x000ee20000000800 */
[----:B----4-:R-:W-:Y:S01]  /*2b90*/  IADD3 R26, P4, R4, R28, RZ ;  /* 0x0000001c041a7210 */ /* 0x010fe20007f9e0ff */
[----:B------:R-:W-:-:S06]  /*2ba0*/  IMAD R9, R24, 0x118, RZ ;  /* 0x0000011818097824 */ /* 0x000fcc00078e02ff */
[----:B------:R-:W4:Y:S01]  /*2bb0*/  LDC R15, c[0x0][0x268] ;  /* 0x00009a00ff0f7b82 */ /* 0x000f220000000800 */
[----:B------:R-:W-:-:S05]  /*2bc0*/  LEA.HI.X.SX32 R27, R8, R29, 0x1, P4 ;  /* 0x0000001d081b7211 */ /* 0x000fca00020f0eff */
[----:B------:R1:W-:Y:S04]  /*2bd0*/  STL.64 [R1+0xd50], R26 ;  /* 0x000d501a01007387 */ /* 0x0003e80000100a00 */
[----:B------:R3:W-:Y:S01]  /*2be0*/  STL.64 [R1+0xd28], R12 ;  /* 0x000d280c01007387 */ /* 0x0007e20000100a00 */
[----:B------:R-:W-:Y:S01]  /*2bf0*/  IADD3 RZ, P4, R7, R28, RZ ;  /* 0x0000001c07ff7210 */ /* 0x000fe20007f9e0ff */
[----:B------:R-:W-:Y:S02]  /*2c00*/  IMAD R8, R18, 0x87, RZ ;  /* 0x0000008712087824 */ /* 0x000fe400078e02ff */
[----:B0-----:R-:W-:Y:S02]  /*2c10*/  IMAD R4, R21, 0x44, RZ ;  /* 0x0000004415047824 */ /* 0x001fe400078e02ff */
[----:B------:R-:W-:-:S02]  /*2c20*/  IMAD R2, R22, 0x88, RZ ;  /* 0x0000008816027824 */ /* 0x000fc400078e02ff */
[----:B--2---:R-:W-:Y:S01]  /*2c30*/  IMAD R10, R23, 0x116, RZ ;  /* 0x00000116170a7824 */ /* 0x004fe200078e02ff */
[----:B-1----:R-:W0:Y:S08]  /*2c40*/  LDC R26, c[0x0][0x268] ;  /* 0x00009a00ff1a7b82 */ /* 0x002e300000000800 */
[----:B---3--:R-:W1:Y:S08]  /*2c50*/  LDC R12, c[0x0][0x268] ;  /* 0x00009a00ff0c7b82 */ /* 0x008e700000000800 */
[----:B------:R-:W1:Y:S01]  /*2c60*/  LDC R13, c[0x0][0x268] ;  /* 0x00009a00ff0d7b82 */ /* 0x000e620000000800 */
[----:B------:R-:W-:Y:S01]  /*2c70*/  STL [R1+0x614], R5 ;  /* 0x0006140501007387 */ /* 0x000fe20000100800 */
[----:B------:R-:W-:-:S02]  /*2c80*/  IMAD R7, R16, 0x43, RZ ;  /* 0x0000004310077824 */ /* 0x000fc400078e02ff */
[----:B------:R-:W-:-:S04]  /*2c90*/  IMAD R11, R19, 0x11, RZ ;  /* 0x00000011130b7824 */ /* 0x000fc800078e02ff */
[----:B------:R-:W2:Y:S08]  /*2ca0*/  LDC R18, c[0x0][0x268] ;  /* 0x00009a00ff127b82 */ /* 0x000eb00000000800 */
[----:B------:R-:W3:Y:S01]  /*2cb0*/  LDC R27, c[0x0][0x268] ;  /* 0x00009a00ff1b7b82 */ /* 0x000ee20000000800 */
[----:B-1----:R1:W-:Y:S02]  /*2cc0*/  STL.64 [R1+0x1638], R12 ;  /* 0x0016380c01007387 */ /* 0x0023e40000100a00 */
[----:B-1----:R-:W-:-:S02]  /*2cd0*/  LEA.HI.X.SX32 R13, R6, R29, 0x1, P3 ;  /* 0x0000001d060d7211 */ /* 0x002fc400018f0eff */
[----:B------:R-:W-:-:S03]  /*2ce0*/  IADD3 R12, P3, R0, R28, RZ ;  /* 0x0000001c000c7210 */ /* 0x000fc60007f7e0ff */
[----:B------:R1:W-:Y:S02]  /*2cf0*/  STL [R1+0x60c], R13 ;  /* 0x00060c0d01007387 */ /* 0x0003e40000100800 */
[----:B-1----:R-:W-:-:S05]  /*2d00*/  LEA.HI.X.SX32 R13, R7, R29, 0x1, P3 ;  /* 0x0000001d070d7211 */ /* 0x002fca00018f0eff */
[----:B------:R1:W-:Y:S04]  /*2d10*/  STL.64 [R1+0xd20], R12 ;  /* 0x000d200c01007387 */ /* 0x0003e80000100a00 */
[----:B-1----:R-:W2:Y:S01]  /*2d20*/  LDL.LU.64 R12, [R1+0x1638] ;  /* 0x00163800010c7983 */ /* 0x002ea20000300a00 */
[----:B------:R-:W-:Y:S01]  /*2d30*/  IMAD R5, R20, 0x22, RZ ;  /* 0x0000002214057824 */ /* 0x000fe200078e02ff */
[-C--:B------:R-:W-:Y:S02]  /*2d40*/  LEA.HI.X.SX32 R23, R0, R29.reuse, 0x1, P2 ;  /* 0x0000001d00177211 */ /* 0x080fe400010f0eff */
[-C--:B------:R-:W-:Y:S01]  /*2d50*/  LEA.HI.X.SX32 R17, R8, R29.reuse, 0x1, P5 ;  /* 0x0000001d08117211 */ /* 0x080fe200028f0eff */
[----:B------:R-:W-:Y:S01]  /*2d60*/  IMAD R6, R25, 0x11a, RZ ;  /* 0x0000011a19067824 */ /* 0x000fe200078e02ff */
[-C--:B------:R-:W-:Y:S01]  /*2d70*/  IADD3 R24, P3, R5, R28.reuse, RZ ;  /* 0x0000001c05187210 */ /* 0x080fe20007f7e0ff */
[----:B----4-:R-:W-:Y:S01]  /*2d80*/  IMAD R7, R15, 0x45, RZ ;  /* 0x000000450f077824 */ /* 0x010fe200078e02ff */
[-C--:B------:R-:W-:Y:S01]  /*2d90*/  IADD3 R22, P2, R4, R28.reuse, RZ ;  /* 0x0000001c04167210 */ /* 0x080fe20007f5e0ff */
[----:B------:R1:W-:Y:S01]  /*2da0*/  STL [R1+0x604], R23 ;  /* 0x0006041701007387 */ /* 0x0003e20000100800 */
[----:B------:R-:W-:Y:S01]  /*2db0*/  IADD3 R16, P5, R2, R28, RZ ;  /* 0x0000001c02107210 */ /* 0x000fe20007fbe0ff */
[----:B------:R-:W4:Y:S01]  /*2dc0*/  LDC R8, c[0x0][0x268] ;  /* 0x00009a00ff087b82 */ /* 0x000f220000000800 */
[-C--:B------:R-:W-:Y:S01]  /*2dd0*/  LEA.HI.X.SX32 R25, R11, R29.reuse, 0x1, P3 ;  /* 0x0000001d0b197211 */ /* 0x080fe200018f0eff */
[----:B------:R0:W-:Y:S01]  /*2de0*/  STL [R1+0x5fc], R17 ;  /* 0x0005fc1101007387 */ /* 0x0001e20000100800 */
[----:B-1----:R-:W-:-:S03]  /*2df0*/  LEA.HI.X.SX32 R23, R5, R29, 0x1, P2 ;  /* 0x0000001d05177211 */ /* 0x002fc600010f0eff */
[----:B------:R-:W-:Y:S02]  /*2e00*/  STL.64 [R1+0xd60], R24 ;  /* 0x000d601801007387 */ /* 0x000fe40000100a00 */
[----:B------:R-:W1:Y:S01]  /*2e10*/  LDC R11, c[0x0][0x268] ;  /* 0x00009a00ff0b7b82 */ /* 0x000e620000000800 */
[----:B0-----:R-:W-:Y:S01]  /*2e20*/  LEA.HI.X.SX32 R17, R4, R29, 0x1, P5 ;  /* 0x0000001d04117211 */ /* 0x001fe200028f0eff */
[----:B------:R-:W-:Y:S04]  /*2e30*/  STL.64 [R1+0xd48], R22 ;  /* 0x000d481601007387 */ /* 0x000fe80000100a00 */
[----:B------:R0:W-:Y:S01]  /*2e40*/  STL.64 [R1+0xd18], R16 ;  /* 0x000d181001007387 */ /* 0x0001e20000100a00 */
[-C--:B------:R-:W-:Y:S01]  /*2e50*/  IADD3 RZ, P2, R9, R28.reuse, RZ ;  /* 0x0000001c09ff7210 */ /* 0x080fe20007f5e0ff */
[----:B------:R-:W3:Y:S01]  /*2e60*/  LDC R20, c[0x0][0x268] ;  /* 0x00009a00ff147b82 */ /* 0x000ee20000000800 */
[----:B------:R-:W-:-:S07]  /*2e70*/  IADD3 RZ, P3, R10, R28, RZ ;  /* 0x0000001c0aff7210 */ /* 0x000fce0007f7e0ff */
[----:B------:R-:W1:Y:S08]  /*2e80*/  LDC R9, c[0x0][0x268] ;  /* 0x00009a00ff097b82 */ /* 0x000e700000000800 */
[----:B0-----:R-:W0:Y:S08]  /*2e90*/  LDC R16, c[0x0][0x268] ;  /* 0x00009a00ff107b82 */ /* 0x001e300000000800 */
[----:B------:R-:W3:Y:S01]  /*2ea0*/  LDC R10, c[0x0][0x268] ;  /* 0x00009a00ff0a7b82 */ /* 0x000ee20000000800 */
[----:B------:R-:W-:Y:S01]  /*2eb0*/  IMAD R5, R26, 0x11c, RZ ;  /* 0x0000011c1a057824 */ /* 0x000fe200078e02ff */
[----:B------:R-:W-:-:S05]  /*2ec0*/  LEA.HI.X.SX32 R19, R2, R29, 0x1, P4 ;  /* 0x0000001d02137211 */ /* 0x000fca00020f0eff */
[----:B------:R4:W-:Y:S01]  /*2ed0*/  STL [R1+0x5f4], R19 ;  /* 0x0005f41301007387 */ /* 0x0009e20000100800 */
[----:B------:R-:W-:Y:S01]  /*2ee0*/  IADD3 RZ, P5, R6, R28, RZ ;  /* 0x0000001c06ff7210 */ /* 0x000fe20007fbe0ff */
[----:B------:R-:W3:Y:S01]  /*2ef0*/  LDC R17, c[0x0][0x268] ;  /* 0x00009a00ff117b82 */ /* 0x000ee20000000800 */
[----:B0-----:R-:W-:-:S07]  /*2f00*/  IMAD R2, R16, 0x120, RZ ;  /* 0x0000012010027824 */ /* 0x001fce00078e02ff */
[----:B----4-:R-:W0:Y:S08]  /*2f10*/  LDC R19, c[0x0][0x268] ;  /* 0x00009a00ff137b82 */ /* 0x010e300000000800 */
[----:B------:R-:W4:Y:S08]  /*2f20*/  LDC R25, c[0x0][0x268] ;  /* 0x00009a00ff197b82 */ /* 0x000f300000000800 */
[----:B------:R-:W4:Y:S01]  /*2f30*/  LDC R24, c[0x0][0x268] ;  /* 0x00009a00ff187b82 */ /* 0x000f220000000800 */
[----:B--2---:R-:W-:-:S07]  /*2f40*/  IMAD R0, R13, 0x8a, RZ ;  /* 0x0000008a0d007824 */ /* 0x004fce00078e02ff */
[----:B------:R-:W2:Y:S01]  /*2f50*/  LDC R16, c[0x0][0x268] ;  /* 0x00009a00ff107b82 */ /* 0x000ea20000000800 */
[----:B------:R-:W-:Y:S01]  /*2f60*/  IMAD R4, R12, 0x89, RZ ;  /* 0x000000890c047824 */ /* 0x000fe200078e02ff */
[----:B------:R-:W-:-:S04]  /*2f70*/  IADD3 R14, P4, R0, R28, RZ ;  /* 0x0000001c000e7210 */ /* 0x000fc80007f9e0ff */
[-C--:B------:R-:W-:Y:S02]  /*2f80*/  LEA.HI.X.SX32 R13, R4, R29.reuse, 0x1, P1 ;  /* 0x0000001d040d7211 */ /* 0x080fe400008f0eff */
[-C--:B------:R-:W-:Y:S01]  /*2f90*/  IADD3 RZ, P1, R5, R28.reuse, RZ ;  /* 0x0000001c05ff7210 */ /* 0x080fe20007f3e0ff */
[----:B------:R-:W0:Y:S01]  /*2fa0*/  LDC R12, c[0x0][0x268] ;  /* 0x00009a00ff0c7b82 */ /* 0x000e220000000800 */
[-C--:B------:R-:W-:Y:S01]  /*2fb0*/  LEA.HI.X.SX32 R15, R7, R29.reuse, 0x1, P4 ;  /* 0x0000001d070f7211 */ /* 0x080fe200020f0eff */
[----:B------:R-:W-:Y:S01]  /*2fc0*/  IMAD R4, R8, 0x8b, RZ ;  /* 0x0000008b08047824 */ /* 0x000fe200078e02ff */
[-C--:B------:R-:W-:Y:S02]  /*2fd0*/  LEA.HI.X.SX32 R5, R0, R29.reuse, 0x1, P6 ;  /* 0x0000001d00057211 */ /* 0x080fe400030f0eff */
[-C--:B------:R-:W-:Y:S01]  /*2fe0*/  IADD3 RZ, P6, R2, R28.reuse, RZ ;  /* 0x0000001c02ff7210 */ /* 0x080fe20007fde0ff */
[----:B-1----:R-:W-:Y:S01]  /*2ff0*/  IMAD R2, R9, 0x46, RZ ;  /* 0x0000004609027824 */ /* 0x002fe200078e02ff */
[----:B------:R1:W-:Y:S01]  /*3000*/  STL [R1+0x5ec], R13 ;  /* 0x0005ec0d01007387 */ /* 0x0003e20000100800 */
[----:B------:R-:W-:Y:S01]  /*3010*/  LEA.HI.X.SX32 R21, R4, R29, 0x1, P3 ;  /* 0x0000001d04157211 */ /* 0x000fe200018f0eff */
[----:B------:R-:W4:Y:S02]  /*3020*/  LDC R7, c[0x0][0x268] ;  /* 0x00009a00ff077b82 */ /* 0x000f240000000800 */
[----:B------:R-:W-:Y:S01]  /*3030*/  STL.64 [R1+0xd10], R14 ;  /* 0x000d100e01007387 */ /* 0x000fe20000100a00 */
[----:B------:R-:W-:-:S03]  /*3040*/  IADD3 R22, P3, R2, R28, RZ ;  /* 0x0000001c02167210 */ /* 0x000fc60007f7e0ff */
[----:B------:R3:W-:Y:S01]  /*3050*/  STL [R1+0x5e4], R5 ;  /* 0x0005e40501007387 */ /* 0x0007e20000100800 */
[----:B------:R-:W-:Y:S01]  /*3060*/  IMAD R0, R11, 0x8c, RZ ;  /* 0x0000008c0b007824 */ /* 0x000fe200078e02ff */
[----:B-1----:R-:W1:Y:S01]  /*3070*/  LDC R13, c[0x0][0x268] ;  /* 0x00009a00ff0d7b82 */ /* 0x002e620000000800 */
[----:B---3--:R-:W-:Y:S01]  /*3080*/  IMAD R5, R10, 0x23, RZ ;  /* 0x000000230a057824 */ /* 0x008fe200078e02ff */
[----:B------:R-:W-:Y:S06]  /*3090*/  STL [R1+0x5dc], R21 ;  /* 0x0005dc1501007387 */ /* 0x000fec0000100800 */
[----:B------:R-:W3:Y:S01]  /*30a0*/  LDC R11, c[0x0][0x268] ;  /* 0x00009a00ff0b7b82 */ /* 0x000ee20000000800 */
[----:B------:R-:W-:-:S05]  /*30b0*/  LEA.HI.X.SX32 R23, R5, R29, 0x1, P3 ;  /* 0x0000001d05177211 */ /* 0x000fca00018f0eff */
[----:B------:R2:W-:Y:S01]  /*30c0*/  STL.64 [R1+0xd40], R22 ;  /* 0x000d401601007387 */ /* 0x0005e20000100a00 */
[----:B------:R-:W-:Y:S01]  /*30d0*/  LEA.HI.X.SX32 R9, R0, R29, 0x1, P2 ;  /* 0x0000001d00097211 */ /* 0x000fe200010f0eff */
[----:B----4-:R-:W-:Y:S01]  /*30e0*/  IMAD R7, R7, 0x8d, RZ ;  /* 0x0000008d07077824 */ /* 0x010fe200078e02ff */
[----:B------:R-:W4:Y:S01]  /*30f0*/  LDC R14, c[0x0][0x268] ;  /* 0x00009a00ff0e7b82 */ /* 0x000f220000000800 */
[----:B------:R-:W-:-:S07]  /*3100*/  IMAD R6, R27, 0x11e, RZ ;  /* 0x0000011e1b067824 */ /* 0x000fce00078e02ff */
[----:B------:R-:W4:Y:S01]  /*3110*/  LDC R15, c[0x0][0x268] ;  /* 0x00009a00ff0f7b82 */ /* 0x000f220000000800 */
[----:B--2---:R-:W-:-:S04]  /*3120*/  IADD3 R22, P3, R0, R28, RZ ;  /* 0x0000001c00167210 */ /* 0x004fc80007f7e0ff */
[----:B------:R-:W-:Y:S01]  /*3130*/  LEA.HI.X.SX32 R23, R2, R29, 0x1, P3 ;  /* 0x0000001d02177211 */ /* 0x000fe200018f0eff */
[----:B0-----:R-:W-:Y:S02]  /*3140*/  IMAD R5, R12, 0x124, RZ ;  /* 0x000001240c057824 */ /* 0x001fe400078e02ff */
[----:B------:R-:W0:Y:S02]  /*3150*/  LDC R27, c[0x0][0x268] ;  /* 0x00009a00ff1b7b82 */ /* 0x000e240000000800 */
[----:B------:R2:W-:Y:S01]  /*3160*/  STL.64 [R1+0xd08], R22 ;  /* 0x000d081601007387 */ /* 0x0005e20000100a00 */
[----:B------:R-:W-:-:S05]  /*3170*/  IMAD R4, R17, 0x122, RZ ;  /* 0x0000012211047824 */ /* 0x000fca00078e02ff */
[----:B------:R-:W0:Y:S08]  /*3180*/  LDC R21, c[0x0][0x268] ;  /* 0x00009a00ff157b82 */ /* 0x000e300000000800 */
[----:B--2---:R-:W2:Y:S08]  /*3190*/  LDC R23, c[0x0][0x268] ;  /* 0x00009a00ff177b82 */ /* 0x004eb00000000800 */
[----:B------:R-:W4:Y:S01]  /*31a0*/  LDC R22, c[0x0][0x268] ;  /* 0x00009a00ff167b82 */ /* 0x000f220000000800 */
[----:B-1----:R-:W-:Y:S01]  /*31b0*/  IMAD R0, R13, 0x8e, RZ ;  /* 0x0000008e0d007824 */ /* 0x002fe200078e02ff */
[----:B------:R-:W-:Y:S01]  /*31c0*/  STL [R1+0x5d4], R9 ;  /* 0x0005d40901007387 */ /* 0x000fe20000100800 */
[----:B------:R-:W-:Y:S01]  /*31d0*/  LEA.HI.X.SX32 R13, R7, R29, 0x1, P5 ;  /* 0x0000001d070d7211 */ /* 0x000fe200028f0eff */
[----:B---3--:R-:W-:Y:S01]  /*31e0*/  IMAD R2, R11, 0x90, RZ ;  /* 0x000000900b027824 */ /* 0x008fe200078e02ff */
[----:B------:R-:W-:Y:S01]  /*31f0*/  IADD3 RZ, P2, R5, R28, RZ ;  /* 0x0000001c05ff7210 */ /* 0x000fe20007f5e0ff */
[----:B------:R-:W-:-:S02]  /*3200*/  IMAD R5, R18, 0x24, RZ ;  /* 0x0000002412057824 */ /* 0x000fc400078e02ff */
[----:B------:R-:W-:Y:S01]  /*3210*/  IMAD R11, R19, 0x128, RZ ;  /* 0x00000128130b7824 */ /* 0x000fe200078e02ff */
[----:B------:R-:W-:Y:S01]  /*3220*/  IADD3 RZ, P4, R6, R28, RZ ;  /* 0x0000001c06ff7210 */ /* 0x000fe20007f9e0ff */
[----:B------:R-:W1:Y:S01]  /*3230*/  LDC R17, c[0x0][0x268] ;  /* 0x00009a00ff117b82 */ /* 0x000e620000000800 */
[----:B--2---:R-:W-:-:S07]  /*3240*/  IMAD.MOV.U32 R19, RZ, RZ, R23 ;  /* 0x000000ffff137224 */ /* 0x004fce00078e0017 */
[----:B------:R-:W2:Y:S01]  /*3250*/  LDC R6, c[0x0][0x268] ;  /* 0x00009a00ff067b82 */ /* 0x000ea20000000800 */
[----:B----4-:R3:W-:Y:S07]  /*3260*/  STL.64 [R1+0x1630], R22 ;  /* 0x0016301601007387 */ /* 0x0107ee0000100a00 */
[----:B------:R-:W4:Y:S01]  /*3270*/  LDC R26, c[0x0][0x268] ;  /* 0x00009a00ff1a7b82 */ /* 0x000f220000000800 */
[----:B------:R-:W-:Y:S01]  /*3280*/  STL [R1+0x5cc], R13 ;  /* 0x0005cc0d01007387 */ /* 0x000fe20000100800 */
[----:B---3--:R-:W-:-:S04]  /*3290*/  IADD3 R22, P5, R0, R28, RZ ;  /* 0x0000001c00167210 */ /* 0x008fc80007fbe0ff */
[----:B------:R-:W-:Y:S01]  /*32a0*/  MOV R18, R22 ;  /* 0x0000001600127202 */ /* 0x000fe20000000f00 */
[----:B------:R3:W-:Y:S04]  /*32b0*/  STL [R1+0xd00], R22 ;  /* 0x000d001601007387 */ /* 0x0007e80000100800 */
[----:B---3--:R-:W3:Y:S01]  /*32c0*/  LDL.LU.64 R22, [R1+0x1630] ;  /* 0x0016300001167983 */ /* 0x008ee20000300a00 */
[----:B--2---:R-:W-:Y:S02]  /*32d0*/  IMAD R8, R6, 0x47, RZ ;  /* 0x0000004706087824 */ /* 0x004fe400078e02ff */
[----:B------:R-:W-:Y:S01]  /*32e0*/  IMAD R6, R16, 0x12, RZ ;  /* 0x0000001210067824 */ /* 0x000fe200078e02ff */
[-C--:B------:R-:W-:Y:S01]  /*32f0*/  IADD3 RZ, P3, R4, R28.reuse, RZ ;  /* 0x0000001c04ff7210 */ /* 0x080fe20007f7e0ff */
[----:B------:R-:W-:Y:S01]  /*3300*/  IMAD R9, R14, 0x8f, RZ ;  /* 0x0000008f0e097824 */ /* 0x000fe200078e02ff */
[-C--:B------:R-:W-:Y:S01]  /*3310*/  LEA.HI.X.SX32 R19, R8, R29.reuse, 0x1, P5 ;  /* 0x0000001d08137211 */ /* 0x080fe200028f0eff */
[----:B0-----:R-:W-:Y:S01]  /*3320*/  IMAD R10, R27, 0x9, RZ ;  /* 0x000000091b0a7824 */ /* 0x001fe200078e02ff */
[-C--:B------:R-:W-:Y:S01]  /*3330*/  IADD3 R18, P5, R6, R28.reuse, RZ ;  /* 0x0000001c06127210 */ /* 0x080fe20007fbe0ff */
[----:B------:R-:W-:Y:S01]  /*3340*/  IMAD R4, R15, 0x48, RZ ;  /* 0x000000480f047824 */ /* 0x000fe200078e02ff */
[----:B------:R-:W-:Y:S01]  /*3350*/  LEA.HI.X.SX32 R15, R0, R29, 0x1, P1 ;  /* 0x0000001d000f7211 */ /* 0x000fe200008f0eff */
[----:B------:R0:W-:Y:S01]  /*3360*/  STL [R1+0xd04], R19 ;  /* 0x000d041301007387 */ /* 0x0001e20000100800 */
[----:B------:R-:W-:-:S02]  /*3370*/  IADD3 R16, P1, R5, R28, RZ ;  /* 0x0000001c05107210 */ /* 0x000fc40007f3e0ff */
[-C--:B------:R-:W-:Y:S02]  /*3380*/  LEA.HI.X.SX32 R9, R9, R29.reuse, 0x1, P4 ;  /* 0x0000001d09097211 */ /* 0x080fe400020f0eff */
[-C--:B------:R-:W-:Y:S01]  /*3390*/  IADD3 R14, P4, R4, R28.reuse, RZ ;  /* 0x0000001c040e7210 */ /* 0x080fe20007f9e0ff */
[----:B-1----:R-:W-:Y:S01]  /*33a0*/  IMAD R7, R17, 0x12a, RZ ;  /* 0x0000012a11077824 */ /* 0x002fe200078e02ff */
[----:B------:R1:W-:Y:S01]  /*33b0*/  STL [R1+0x5c4], R15 ;  /* 0x0005c40f01007387 */ /* 0x0003e20000100800 */
[-C--:B0-----:R-:W-:Y:S02]  /*33c0*/  LEA.HI.X.SX32 R19, R10, R29.reuse, 0x1, P5 ;  /* 0x0000001d0a137211 */ /* 0x081fe400028f0eff */
[----:B------:R-:W-:Y:S01]  /*33d0*/  IADD3 R8, P5, R2, R28, RZ ;  /* 0x0000001c02087210 */ /* 0x000fe20007fbe0ff */
[----:B------:R0:W-:Y:S01]  /*33e0*/  STL [R1+0x5bc], R9 ;  /* 0x0005bc0901007387 */ /* 0x0001e20000100800 */
[-C--:B------:R-:W-:Y:S02]  /*33f0*/  LEA.HI.X.SX32 R17, R6, R29.reuse, 0x1, P1 ;  /* 0x0000001d06117211 */ /* 0x080fe400008f0eff */
[-C--:B-1----:R-:W-:Y:S01]  /*3400*/  LEA.HI.X.SX32 R15, R5, R29.reuse, 0x1, P4 ;  /* 0x0000001d050f7211 */ /* 0x082fe200020f0eff */
[----:B------:R-:W-:Y:S01]  /*3410*/  STL.64 [R1+0xd68], R18 ;  /* 0x000d681201007387 */ /* 0x000fe20000100a00 */
[----:B0-----:R-:W-:-:S03]  /*3420*/  LEA.HI.X.SX32 R9, R4, R29, 0x1, P5 ;  /* 0x0000001d04097211 */ /* 0x001fc600028f0eff */
[----:B------:R-:W-:Y:S01]  /*3430*/  STL.64 [R1+0xd58], R16 ;  /* 0x000d581001007387 */ /* 0x000fe20000100a00 */
[----:B------:R-:W-:Y:S01]  /*3440*/  IADD3 RZ, P5, R7, R28, RZ ;  /* 0x0000001c07ff7210 */ /* 0x000fe20007fbe0ff */
[----:B------:R-:W-:Y:S01]  /*3450*/  IMAD R4, R21, 0x91, RZ ;  /* 0x0000009115047824 */ /* 0x000fe200078e02ff */
[----:B------:R-:W-:Y:S01]  /*3460*/  LEA.HI.X.SX32 R13, R2, R29, 0x1, P6 ;  /* 0x0000001d020d7211 */ /* 0x000fe200030f0eff */
[----:B------:R-:W-:Y:S01]  /*3470*/  STL.64 [R1+0xd38], R14 ;  /* 0x000d380e01007387 */ /* 0x000fe20000100a00 */
[----:B------:R-:W-:-:S03]  /*3480*/  IMAD R5, R25, 0x12e, RZ ;  /* 0x0000012e19057824 */ /* 0x000fc600078e02ff */
[----:B------:R-:W-:Y:S01]  /*3490*/  STL.64 [R1+0xcf8], R8 ;  /* 0x000cf80801007387 */ /* 0x000fe20000100a00 */
[----:B------:R-:W-:Y:S02]  /*34a0*/  IADD3 RZ, P4, R11, R28, RZ ;  /* 0x0000001c0bff7210 */ /* 0x000fe40007f9e0ff */
[----:B------:R-:W-:Y:S01]  /*34b0*/  LEA.HI.X.SX32 R11, R4, R29, 0x1, P3 ;  /* 0x0000001d040b7211 */ /* 0x000fe200018f0eff */
[----:B------:R-:W-:Y:S01]  /*34c0*/  IMAD R6, R24, 0x12c, RZ ;  /* 0x0000012c18067824 */ /* 0x000fe200078e02ff */
[----:B------:R0:W-:Y:S01]  /*34d0*/  STL [R1+0x5b4], R13 ;  /* 0x0005b40d01007387 */ /* 0x0001e20000100800 */
[----:B------:R-:W-:-:S03]  /*34e0*/  IMAD R12, R20, 0x126, RZ ;  /* 0x00000126140c7824 */ /* 0x000fc600078e02ff */
[----:B------:R1:W-:Y:S01]  /*34f0*/  STL [R1+0x5ac], R11 ;  /* 0x0005ac0b01007387 */ /* 0x0003e20000100800 */
[-C--:B------:R-:W-:Y:S02]  /*3500*/  IADD3 RZ, P3, R6, R28.reuse, RZ ;  /* 0x0000001c06ff7210 */ /* 0x080fe40007f7e0ff */
[C---:B------:R-:W-:Y:S02]  /*3510*/  SHF.L.U32 R4, R3.reuse, 0x1, RZ ;  /* 0x0000000103047819 */ /* 0x040fe400000006ff */
[C---:B------:R-:W-:Y:S01]  /*3520*/  SHF.L.U32 R6, R3.reuse, 0x2, RZ ;  /* 0x0000000203067819 */ /* 0x040fe200000006ff */
[C---:B0-----:R-:W-:Y:S01]  /*3530*/  IMAD R13, R3.reuse, 0xb, RZ ;  /* 0x0000000b030d7824 */ /* 0x041fe200078e02ff */
[----:B------:R-:W-:Y:S01]  /*3540*/  IADD3 RZ, P1, R12, R28, RZ ;  /* 0x0000001c0cff7210 */ /* 0x000fe20007f3e0ff */
[C---:B------:R-:W-:Y:S01]  /*3550*/  IMAD R12, R3.reuse, 0xa, RZ ;  /* 0x0000000a030c7824 */ /* 0x040fe200078e02ff */
[C---:B------:R-:W-:Y:S01]  /*3560*/  SHF.L.U32 R10, R3.reuse, 0x3, RZ ;  /* 0x00000003030a7819 */ /* 0x040fe200000006ff */
[----:B-1----:R-:W-:-:S02]  /*3570*/  IMAD R11, R3, 0x9, RZ ;  /* 0x00000009030b7824 */ /* 0x002fc400078e02ff */
[C---:B------:R-:W-:Y:S02]  /*3580*/  IMAD R14, R3.reuse, 0xc, RZ ;  /* 0x0000000c030e7824 */ /* 0x040fe400078e02ff */
[C---:B------:R-:W-:Y:S01]  /*3590*/  IMAD R15, R3.reuse, 0xd, RZ ;  /* 0x0000000d030f7824 */ /* 0x040fe200078e02ff */
[C---:B------:R-:W-:Y:S01]  /*35a0*/  SHF.L.U32 R18, R3.reuse, 0x4, RZ ;  /* 0x0000000403127819 */ /* 0x040fe200000006ff */
[C---:B------:R-:W-:Y:S02]  /*35b0*/  IMAD R16, R3.reuse, 0xe, RZ ;  /* 0x0000000e03107824 */ /* 0x040fe400078e02ff */
[C---:B------:R-:W-:Y:S02]  /*35c0*/  IMAD R17, R3.reuse, 0xf, RZ ;  /* 0x0000000f03117824 */ /* 0x040fe400078e02ff */
[C---:B------:R-:W-:Y:S02]  /*35d0*/  IMAD R19, R3.reuse, 0x11, RZ ;  /* 0x0000001103137824 */ /* 0x040fe400078e02ff */
[----:B------:R-:W-:-:S02]  /*35e0*/  IMAD R20, R3, 0x12, RZ ;  /* 0x0000001203147824 */ /* 0x000fc400078e02ff */
[C---:B------:R-:W-:Y:S02]  /*35f0*/  IMAD R21, R3.reuse, 0x13, RZ ;  /* 0x0000001303157824 */ /* 0x040fe400078e02ff */
[----:B----4-:R-:W-:Y:S02]  /*3600*/  IMAD R2, R26, 0x130, RZ ;  /* 0x000001301a027824 */ /* 0x010fe400078e02ff */
[C---:B------:R-:W-:Y:S02]  /*3610*/  IMAD R24, R3.reuse, 0x16, RZ ;  /* 0x0000001603187824 */ /* 0x040fe400078e02ff */
[C---:B------:R-:W-:Y:S02]  /*3620*/  IMAD R25, R3.reuse, 0x17, RZ ;  /* 0x0000001703197824 */ /* 0x040fe400078e02ff */
[C---:B------:R-:W-:Y:S02]  /*3630*/  IMAD R26, R3.reuse, 0x18, RZ ;  /* 0x00000018031a7824 */ /* 0x040fe400078e02ff */
[----:B------:R-:W-:-:S02]  /*3640*/  IMAD R27, R3, 0x19, RZ ;  /* 0x00000019031b7824 */ /* 0x000fc400078e02ff */
[----:B---3--:R-:W-:Y:S02]  /*3650*/  IMAD R0, R22, 0x92, RZ ;  /* 0x0000009216007824 */ /* 0x008fe400078e02ff */
[----:B------:R-:W-:-:S03]  /*3660*/  IMAD R7, R23, 0x49, RZ ;  /* 0x0000004917077824 */ /* 0x000fc600078e02ff */
[----:B------:R-:W-:-:S04]  /*3670*/  IADD3 R8, P6, R0, R28, RZ ;  /* 0x0000001c00087210 */ /* 0x000fc80007fde0ff */
[-C--:B------:R-:W-:Y:S02]  /*3680*/  LEA.HI.X.SX32 R9, R7, R29.reuse, 0x1, P6 ;  /* 0x0000001d07097211 */ /* 0x080fe400030f0eff */
[----:B------:R-:W-:Y:S02]  /*3690*/  IADD3 RZ, P6, R5, R28, RZ ;  /* 0x0000001c05ff7210 */ /* 0x000fe40007fde0ff */
[----:B------:R-:W-:Y:S01]  /*36a0*/  LEA.HI.X.SX32 R5, R0, R29, 0x1, P2 ;  /* 0x0000001d00057211 */ /* 0x000fe200010f0eff */
[----:B------:R0:W-:Y:S01]  /*36b0*/  STL.64 [R1+0xcf0], R8 ;  /* 0x000cf00801007387 */ /* 0x0001e20000100a00 */
[----:B------:R-:W-:-:S03]  /*36c0*/  IMAD R0, R3, 0x7f, RZ ;  /* 0x0000007f03007824 */ /* 0x000fc600078e02ff */
[----:B------:R1:W-:Y:S01]  /*36d0*/  STL [R1+0x5a4], R5 ;  /* 0x0005a40501007387 */ /* 0x0003e20000100800 */
[----:B------:R-:W-:-:S03]  /*36e0*/  IMAD R7, R3, 0x5, RZ ;  /* 0x0000000503077824 */ /* 0x000fc600078e02ff */
[----:B------:R2:W-:Y:S01]  /*36f0*/  STL [R1+0x190], R0 ;  /* 0x0001900001007387 */ /* 0x0005e20000100800 */
[C---:B0-----:R-:W-:Y:S02]  /*3700*/  IMAD R8, R3.reuse, 0x6, RZ ;  /* 0x0000000603087824 */ /* 0x041fe400078e02ff */
[C---:B-1----:R-:W-:Y:S02]  /*3710*/  IMAD R5, R3.reuse, 0x3, RZ ;  /* 0x0000000303057824 */ /* 0x042fe400078e02ff */
[----:B------:R-:W-:-:S03]  /*3720*/  IMAD R9, R3, 0x7, RZ ;  /* 0x0000000703097824 */ /* 0x000fc600078e02ff */
[----:B------:R0:W-:Y:S01]  /*3730*/  STL.64 [R1+0x1578], R4 ;  /* 0x0015780401007387 */ /* 0x0001e20000100a00 */
[----:B------:R-:W-:-:S03]  /*3740*/  IMAD R22, R3, 0x14, RZ ;  /* 0x0000001403167824 */ /* 0x000fc600078e02ff */
[----:B------:R-:W-:Y:S01]  /*3750*/  STL.64 [R1+0x1570], R6 ;  /* 0x0015700601007387 */ /* 0x000fe20000100a00 */
[----:B------:R-:W-:-:S03]  /*3760*/  IMAD R23, R3, 0x15, RZ ;  /* 0x0000001503177824 */ /* 0x000fc600078e02ff */
[----:B------:R-:W-:Y:S04]  /*3770*/  STL.64 [R1+0x1580], R8 ;  /* 0x0015800801007387 */ /* 0x000fe80000100a00 */
[----:B------:R1:W-:Y:S01]  /*3780*/  STL.64 [R1+0x1568], R10 ;  /* 0x0015680a01007387 */ /* 0x0003e20000100a00 */
[C---:B--2---:R-:W-:Y:S01]  /*3790*/  IMAD R0, R3.reuse, 0x1a, RZ ;  /* 0x0000001a03007824 */ /* 0x044fe200078e02ff */
[----:B------:R-:W-:Y:S01]  /*37a0*/  IADD3 RZ, P2, R2, R28, RZ ;  /* 0x0000001c02ff7210 */ /* 0x000fe20007f5e0ff */
[C---:B0-----:R-:W-:Y:S01]  /*37b0*/  IMAD R4, R3.reuse, 0x1b, RZ ;  /* 0x0000001b03047824 */ /* 0x041fe200078e02ff */
[----:B------:R-:W-:Y:S01]  /*37c0*/  STL.64 [R1+0x1588], R12 ;  /* 0x0015880c01007387 */ /* 0x000fe20000100a00 */
[----:B------:R-:W0:Y:S03]  /*37d0*/  LDC R5, c[0x0][0x268] ;  /* 0x00009a00ff057b82 */ /* 0x000e260000000800 */
[----:B------:R-:W-:Y:S04]  /*37e0*/  STL.64 [R1+0x1590], R14 ;  /* 0x0015900e01007387 */ /* 0x000fe80000100a00 */
[----:B------:R-:W-:Y:S01]  /*37f0*/  STL.64 [R1+0x1598], R16 ;  /* 0x0015981001007387 */ /* 0x000fe20000100a00 */
[----:B-1----:R-:W1:Y:S03]  /*3800*/  LDC R10, c[0x0][0x268] ;  /* 0x00009a00ff0a7b82 */ /* 0x002e660000000800 */
[----:B------:R2:W-:Y:S04]  /*3810*/  STL.64 [R1+0x15a0], R18 ;  /* 0x0015a01201007387 */ /* 0x0005e80000100a00 */
[----:B------:R3:W-:Y:S01]  /*3820*/  STL.64 [R1+0x15a8], R20 ;  /* 0x0015a81401007387 */ /* 0x0007e20000100a00 */
[C---:B------:R-:W-:Y:S01]  /*3830*/  IMAD R2, R3.reuse, 0x1c, RZ ;  /* 0x0000001c03027824 */ /* 0x040fe200078e02ff */
[----:B------:R-:W4:Y:S02]  /*3840*/  LDC R11, c[0x0][0x268] ;  /* 0x00009a00ff0b7b82 */ /* 0x000f240000000800 */
[----:B------:R-:W-:Y:S04]  /*3850*/  STL.64 [R1+0x15b0], R22 ;  /* 0x0015b01601007387 */ /* 0x000fe80000100a00 */
[----:B------:R-:W-:Y:S02]  /*3860*/  STL.64 [R1+0x15b8], R24 ;  /* 0x0015b81801007387 */ /* 0x000fe40000100a00 */
[----:B--2---:R-:W2:Y:S02]  /*3870*/  LDC R18, c[0x0][0x268] ;  /* 0x00009a00ff127b82 */ /* 0x004ea40000000800 */
[----:B------:R-:W-:Y:S04]  /*3880*/  STL.64 [R1+0x15c0], R26 ;  /* 0x0015c01a01007387 */ /* 0x000fe80000100a00 */
[----:B------:R0:W-:Y:S02]  /*3890*/  STL [R1], R0 ;  /* 0x0000000001007387 */ /* 0x0001e40000100800 */
[----:B---3--:R-:W3:Y:S02]  /*38a0*/  LDC R21, c[0x0][0x268] ;  /* 0x00009a00ff157b82 */ /* 0x008ee40000000800 */
[----:B------:R0:W-:Y:S02]  /*38b0*/  STL [R1+0x4], R4 ;  /* 0x0000040401007387 */ /* 0x0001e40000100800 */
[----:B0-----:R-:W-:-:S02]  /*38c0*/  IMAD R0, R3, 0x1d, RZ ;  /* 0x0000001d03007824 */ /* 0x001fc400078e02ff */
[----:B------:R0:W-:Y:S02]  /*38d0*/  STL [R1+0x8], R2 ;  /* 0x0000080201007387 */ /* 0x0001e40000100800 */
[----:B------:R-:W2:Y:S01]  /*38e0*/  LDC R24, c[0x0][0x268] ;  /* 0x00009a00ff187b82 */ /* 0x000ea20000000800 */
[----:B------:R-:W-:Y:S01]  /*38f0*/  IMAD R4, R3, 0x1e, RZ ;  /* 0x0000001e03047824 */ /* 0x000fe200078e02ff */
[----:B------:R0:W-:Y:S01]  /*3900*/  STL [R1+0xc], R0 ;  /* 0x00000c0001007387 */ /* 0x0001e20000100800 */
[----:B-1----:R-:W-:-:S05]  /*3910*/  IMAD R10, R10, 0xf6, RZ ;  /* 0x000000f60a0a7824 */ /* 0x002fca00078e02ff */
[----:B------:R-:W1:Y:S01]  /*3920*/  LDC R26, c[0x0][0x268] ;  /* 0x00009a00ff1a7b82 */ /* 0x000e620000000800 */
[C---:B0-----:R-:W-:Y:S01]  /*3930*/  IMAD R2, R3.reuse, 0x1f, RZ ;  /* 0x0000001f03027824 */ /* 0x041fe200078e02ff */
[----:B------:R0:W-:Y:S01]  /*3940*/  STL [R1+0x10], R4 ;  /* 0x0000100401007387 */ /* 0x0001e20000100800 */
[----:B------:R-:W-:-:S03]  /*3950*/  IMAD.SHL.U32 R0, R3, 0x20, RZ ;  /* 0x0000002003007824 */ /* 0x000fc600078e00ff */
[----:B------:R4:W-:Y:S02]  /*3960*/  STL [R1+0x14], R2 ;  /* 0x0000140201007387 */ /* 0x0009e40000100800 */
[----:B------:R-:W3:Y:S02]  /*3970*/  LDC R22, c[0x0][0x268] ;  /* 0x00009a00ff167b82 */ /* 0x000ee40000000800 */
[----:B------:R4:W-:Y:S01]  /*3980*/  STL [R1+0x18], R0 ;  /* 0x0000180001007387 */ /* 0x0009e20000100800 */
[C---:B0-----:R-:W-:Y:S02]  /*3990*/  IMAD R4, R3.reuse, 0x21, RZ ;  /* 0x0000002103047824 */ /* 0x041fe400078e02ff */
[----:B----4-:R-:W-:-:S03]  /*39a0*/  IMAD R2, R3, 0x22, RZ ;  /* 0x0000002203027824 */ /* 0x010fc600078e02ff */
[----:B------:R0:W-:Y:S01]  /*39b0*/  STL [R1+0x1c], R4 ;  /* 0x00001c0401007387 */ /* 0x0001e20000100800 */
[----:B------:R-:W4:Y:S01]  /*39c0*/  LDC R20, c[0x0][0x268] ;  /* 0x00009a00ff147b82 */ /* 0x000f220000000800 */
[C---:B------:R-:W-:Y:S02]  /*39d0*/  IMAD R0, R3.reuse, 0x23, RZ ;  /* 0x0000002303007824 */ /* 0x040fe400078e02ff */
[----:B------:R2:W-:Y:S04]  /*39e0*/  STL [R1+0x20], R2 ;  /* 0x0000200201007387 */ /* 0x0005e80000100800 */
[----:B------:R2:W-:Y:S01]  /*39f0*/  STL [R1+0x24], R0 ;  /* 0x0000240001007387 */ /* 0x0005e20000100800 */
[----:B------:R-:W4:Y:S01]  /*3a00*/  LDC R25, c[0x0][0x268] ;  /* 0x00009a00ff197b82 */ /* 0x000f220000000800 */
[----:B0-----:R-:W-:-:S02]  /*3a10*/  IMAD R4, R3, 0x24, RZ ;  /* 0x0000002403047824 */ /* 0x001fc400078e02ff */
[----:B--2---:R-:W-:-:S03]  /*3a20*/  IMAD R2, R3, 0x25, RZ ;  /* 0x0000002503027824 */ /* 0x004fc600078e02ff */
[----:B------:R0:W-:Y:S02]  /*3a30*/  STL [R1+0x28], R4 ;  /* 0x0000280401007387 */ /* 0x0001e40000100800 */
[----:B------:R-:W2:Y:S01]  /*3a40*/  LDC R23, c[0x0][0x268] ;  /* 0x00009a00ff177b82 */ /* 0x000ea20000000800 */
[C---:B------:R-:W-:Y:S01]  /*3a50*/  IMAD R0, R3.reuse, 0x26, RZ ;  /* 0x0000002603007824 */ /* 0x040fe200078e02ff */
[----:B------:R1:W-:Y:S04]  /*3a60*/  STL [R1+0x2c], R2 ;  /* 0x00002c0201007387 */ /* 0x0003e80000100800 */
[----:B------:R1:W-:Y:S01]  /*3a70*/  STL [R1+0x30], R0 ;  /* 0x0000300001007387 */ /* 0x0003e20000100800 */
[C---:B0-----:R-:W-:Y:S01]  /*3a80*/  IMAD R4, R3.reuse, 0x27, RZ ;  /* 0x0000002703047824 */ /* 0x041fe200078e02ff */
[----:B------:R-:W0:Y:S01]  /*3a90*/  LDC R19, c[0x0][0x268] ;  /* 0x00009a00ff137b82 */ /* 0x000e220000000800 */
[----:B-1----:R-:W-:-:S03]  /*3aa0*/  IMAD R2, R3, 0x28, RZ ;  /* 0x0000002803027824 */ /* 0x002fc600078e02ff */
[----:B------:R1:W-:Y:S01]  /*3ab0*/  STL [R1+0x34], R4 ;  /* 0x0000340401007387 */ /* 0x0003e20000100800 */
[----:B------:R-:W-:-:S03]  /*3ac0*/  IMAD R0, R3, 0x29, RZ ;  /* 0x0000002903007824 */ /* 0x000fc600078e02ff */
[----:B------:R3:W-:Y:S01]  /*3ad0*/  STL [R1+0x38], R2 ;  /* 0x0000380201007387 */ /* 0x0007e20000100800 */
[----:B------:R-:W0:Y:S03]  /*3ae0*/  LDC R27, c[0x0][0x268] ;  /* 0x00009a00ff1b7b82 */ /* 0x000e260000000800 */
[----:B------:R3:W-:Y:S01]  /*3af0*/  STL [R1+0x3c], R0 ;  /* 0x00003c0001007387 */ /* 0x0007e20000100800 */
[----:B-1----:R-:W-:-:S04]  /*3b00*/  IMAD R4, R3, 0x2a, RZ ;  /* 0x0000002a03047824 */ /* 0x002fc800078e02ff */
[----:B------:R-:W1:Y:S01]  /*3b10*/  LDC R17, c[0x0][0x268] ;  /* 0x00009a00ff117b82 */ /* 0x000e620000000800 */
[C---:B---3--:R-:W-:Y:S01]  /*3b20*/  IMAD R2, R3.reuse, 0x2b, RZ ;  /* 0x0000002b03027824 */ /* 0x048fe200078e02ff */
[----:B------:R3:W-:Y:S01]  /*3b30*/  STL [R1+0x40], R4 ;  /* 0x0000400401007387 */ /* 0x0007e20000100800 */
[----:B------:R-:W-:-:S03]  /*3b40*/  IMAD R0, R3, 0x2c, RZ ;  /* 0x0000002c03007824 */ /* 0x000fc600078e02ff */
[----:B------:R4:W-:Y:S02]  /*3b50*/  STL [R1+0x44], R2 ;  /* 0x0000440201007387 */ /* 0x0009e40000100800 */
[----:B------:R-:W1:Y:S02]  /*3b60*/  LDC R16, c[0x0][0x268] ;  /* 0x00009a00ff107b82 */ /* 0x000e640000000800 */
[----:B------:R2:W-:Y:S01]  /*3b70*/  STL [R1+0x48], R0 ;  /* 0x0000480001007387 */ /* 0x0005e20000100800 */
[C---:B---3--:R-:W-:Y:S02]  /*3b80*/  IMAD R4, R3.reuse, 0x2d, RZ ;  /* 0x0000002d03047824 */ /* 0x048fe400078e02ff */
[----:B----4-:R-:W-:-:S03]  /*3b90*/  IMAD R2, R3, 0x2e, RZ ;  /* 0x0000002e03027824 */ /* 0x010fc600078e02ff */
[----:B------:R3:W-:Y:S01]  /*3ba0*/  STL [R1+0x4c], R4 ;  /* 0x00004c0401007387 */ /* 0x0007e20000100800 */
[----:B------:R-:W4:Y:S01]  /*3bb0*/  LDC R15, c[0x0][0x268] ;  /* 0x00009a00ff0f7b82 */ /* 0x000f220000000800 */
[C---:B--2---:R-:W-:Y:S02]  /*3bc0*/  IMAD R0, R3.reuse, 0x2f, RZ ;  /* 0x0000002f03007824 */ /* 0x044fe400078e02ff */
[----:B------:R2:W-:Y:S04]  /*3bd0*/  STL [R1+0x50], R2 ;  /* 0x0000500201007387 */ /* 0x0005e80000100800 */
[----:B------:R0:W-:Y:S01]  /*3be0*/  STL [R1+0x54], R0 ;  /* 0x0000540001007387 */ /* 0x0001e20000100800 */
[----:B------:R-:W4:Y:S01]  /*3bf0*/  LDC R14, c[0x0][0x268] ;  /* 0x00009a00ff0e7b82 */ /* 0x000f220000000800 */
[----:B---3--:R-:W-:-:S02]  /*3c00*/  IMAD R4, R3, 0x30, RZ ;  /* 0x0000003003047824 */ /* 0x008fc400078e02ff */
[----:B--2---:R-:W-:-:S03]  /*3c10*/  IMAD R2, R3, 0x31, RZ ;  /* 0x0000003103027824 */ /* 0x004fc600078e02ff */
[----:B------:R2:W-:Y:S02]  /*3c20*/  STL [R1+0x58], R4 ;  /* 0x0000580401007387 */ /* 0x0005e40000100800 */
[----:B------:R-:W3:Y:S01]  /*3c30*/  LDC R13, c[0x0][0x268] ;  /* 0x00009a00ff0d7b82 */ /* 0x000ee20000000800 */
[C---:B0-----:R-:W-:Y:S01]  /*3c40*/  IMAD R0, R3.reuse, 0x32, RZ ;  /* 0x0000003203007824 */ /* 0x041fe200078e02ff */
[----:B------:R0:W-:Y:S04]  /*3c50*/  STL [R1+0x5c], R2 ;  /* 0x00005c0201007387 */ /* 0x0001e80000100800 */
[----:B------:R0:W-:Y:S01]  /*3c60*/  STL [R1+0x60], R0 ;  /* 0x0000600001007387 */ /* 0x0001e20000100800 */
[C---:B--2---:R-:W-:Y:S01]  /*3c70*/  IMAD R4, R3.reuse, 0x33, RZ ;  /* 0x0000003303047824 */ /* 0x044fe200078e02ff */
[----:B------:R-:W2:Y:S01]  /*3c80*/  LDC R12, c[0x0][0x268] ;  /* 0x00009a00ff0c7b82 */ /* 0x000ea20000000800 */
[----:B0-----:R-:W-:-:S03]  /*3c90*/  IMAD R2, R3, 0x34, RZ ;  /* 0x0000003403027824 */ /* 0x001fc600078e02ff */
[----:B------:R0:W-:Y:S01]  /*3ca0*/  STL [R1+0x64], R4 ;  /* 0x0000640401007387 */ /* 0x0001e20000100800 */
[----:B------:R-:W-:-:S03]  /*3cb0*/  IMAD R0, R3, 0x35, RZ ;  /* 0x0000003503007824 */ /* 0x000fc600078e02ff */
[----:B------:R1:W-:Y:S01]  /*3cc0*/  STL [R1+0x68], R2 ;  /* 0x0000680201007387 */ /* 0x0003e20000100800 */
[----:B------:R-:W2:Y:S03]  /*3cd0*/  LDC R9, c[0x0][0x268] ;  /* 0x00009a00ff097b82 */ /* 0x000ea60000000800 */
[----:B------:R1:W-:Y:S01]  /*3ce0*/  STL [R1+0x6c], R0 ;  /* 0x00006c0001007387 */ /* 0x0003e20000100800 */
[----:B0-----:R-:W-:-:S04]  /*3cf0*/  IMAD R4, R3, 0x36, RZ ;  /* 0x0000003603047824 */ /* 0x001fc800078e02ff */
[----:B------:R-:W0:Y:S01]  /*3d00*/  LDC R8, c[0x0][0x268] ;  /* 0x00009a00ff087b82 */ /* 0x000e220000000800 */
[C---:B-1----:R-:W-:Y:S01]  /*3d10*/  IMAD R2, R3.reuse, 0x37, RZ ;  /* 0x0000003703027824 */ /* 0x042fe200078e02ff */
[----:B------:R1:W-:Y:S01]  /*3d20*/  STL [R1+0x70], R4 ;  /* 0x0000700401007387 */ /* 0x0003e20000100800 */
[----:B------:R-:W-:-:S03]  /*3d30*/  IMAD R0, R3, 0x38, RZ ;  /* 0x0000003803007824 */ /* 0x000fc600078e02ff */
[----:B------:R4:W-:Y:S02]  /*3d40*/  STL [R1+0x74], R2 ;  /* 0x0000740201007387 */ /* 0x0009e40000100800 */
[----:B------:R-:W0:Y:S02]  /*3d50*/  LDC R7, c[0x0][0x268] ;  /* 0x00009a00ff077b82 */ /* 0x000e240000000800 */
[----:B------:R3:W-:Y:S01]  /*3d60*/  STL [R1+0x78], R0 ;  /* 0x0000780001007387 */ /* 0x0007e20000100800 */
[C---:B-1----:R-:W-:Y:S02]  /*3d70*/  IMAD R4, R3.reuse, 0x39, RZ ;  /* 0x0000003903047824 */ /* 0x042fe400078e02ff */
[----:B----4-:R-:W-:-:S03]  /*3d80*/  IMAD R2, R3, 0x3a, RZ ;  /* 0x0000003a03027824 */ /* 0x010fc600078e02ff */
[----:B------:R1:W-:Y:S01]  /*3d90*/  STL [R1+0x7c], R4 ;  /* 0x00007c0401007387 */ /* 0x0003e20000100800 */
[----:B------:R-:W4:Y:S01]  /*3da0*/  LDC R6, c[0x0][0x268] ;  /* 0x00009a00ff067b82 */ /* 0x000f220000000800 */
[C---:B---3--:R-:W-:Y:S02]  /*3db0*/  IMAD R0, R3.reuse, 0x3b, RZ ;  /* 0x0000003b03007824 */ /* 0x048fe400078e02ff */
[----:B------:R3:W-:Y:S04]  /*3dc0*/  STL [R1+0x80], R2 ;  /* 0x0000800201007387 */ /* 0x0007e80000100800 */
[----:B------:R2:W-:Y:S01]  /*3dd0*/  STL [R1+0x84], R0 ;  /* 0x0000840001007387 */ /* 0x0005e20000100800 */
[C---:B-1----:R-:W-:Y:S02]  /*3de0*/  IMAD R4, R3.reuse, 0x3c, RZ ;  /* 0x0000003c03047824 */ /* 0x042fe400078e02ff */
[----:B---3--:R-:W-:-:S03]  /*3df0*/  IMAD R2, R3, 0x3d, RZ ;  /* 0x0000003d03027824 */ /* 0x008fc600078e02ff */
[----:B------:R1:W-:Y:S01]  /*3e00*/  STL [R1+0x88], R4 ;  /* 0x0000880401007387 */ /* 0x0003e20000100800 */
[----:B--2---:R-:W-:-:S03]  /*3e10*/  IMAD R0, R3, 0x3e, RZ ;  /* 0x0000003e03007824 */ /* 0x004fc600078e02ff */
[----:B------:R2:W-:Y:S04]  /*3e20*/  STL [R1+0x8c], R2 ;  /* 0x00008c0201007387 */ /* 0x0005e80000100800 */
[----:B------:R3:W-:Y:S01]  /*3e30*/  STL [R1+0x90], R0 ;  /* 0x0000900001007387 */ /* 0x0007e20000100800 */
[C---:B-1----:R-:W-:Y:S01]  /*3e40*/  IMAD R4, R3.reuse, 0x3f, RZ ;  /* 0x0000003f03047824 */ /* 0x042fe200078e02ff */
[----:B--2---:R-:W-:-:S04]  /*3e50*/  SHF.L.U32 R2, R3, 0x6, RZ ;  /* 0x0000000603027819 */ /* 0x004fc800000006ff */
[----:B------:R1:W-:Y:S01]  /*3e60*/  STL [R1+0x94], R4 ;  /* 0x0000940401007387 */ /* 0x0003e20000100800 */
[----:B---3--:R-:W-:-:S03]  /*3e70*/  IMAD R0, R3, 0x41, RZ ;  /* 0x0000004103007824 */ /* 0x008fc600078e02ff */
[----:B------:R2:W-:Y:S04]  /*3e80*/  STL [R1+0x98], R2 ;  /* 0x0000980201007387 */ /* 0x0005e80000100800 */
[----:B------:R3:W-:Y:S01]  /*3e90*/  STL [R1+0x9c], R0 ;  /* 0x00009c0001007387 */ /* 0x0007e20000100800 */
[C---:B-1----:R-:W-:Y:S02]  /*3ea0*/  IMAD R4, R3.reuse, 0x42, RZ ;  /* 0x0000004203047824 */ /* 0x042fe400078e02ff */
[----:B--2---:R-:W-:-:S03]  /*3eb0*/  IMAD R2, R3, 0x43, RZ ;  /* 0x0000004303027824 */ /* 0x004fc600078e02ff */
        /* <DEDUP_REMOVED lines=118> */
[----:B------:R-:W-:Y:S01]  /*4620*/  IMAD R26, R26, 0x1f2, RZ ;  /* 0x000001f21a1a7824 */ /* 0x000fe200078e02ff */
[----:B-1----:R-:W1:Y:S01]  /*4630*/  LDC R4, c[0x0][0x268] ;  /* 0x00009a00ff047b82 */ /* 0x002e620000000800 */
[----:B--2---:R-:W-:Y:S02]  /*4640*/  MOV R2, 0xff800000 ;  /* 0xff80000000027802 */ /* 0x004fe40000000f00 */
[----:B---3--:R-:W-:Y:S01]  /*4650*/  MOV R0, 0x3f800000 ;  /* 0x3f80000000007802 */ /* 0x008fe20000000f00 */
[----:B------:R-:W-:-:S04]  /*4660*/  IMAD R3, R3, 0x7e, RZ ;  /* 0x0000007e03037824 */ /* 0x000fc800078e02ff */
[----:B------:R-:W-:Y:S04]  /*4670*/  STL [R1+0x56c], R0 ;  /* 0x00056c0001007387 */ /* 0x000fe80000100800 */
[----:B------:R2:W-:Y:S02]  /*4680*/  STL [R1+0x4d8], R2 ;  /* 0x0004d80201007387 */ /* 0x0005e40000100800 */
[----:B--2---:R-:W-:-:S05]  /*4690*/  IMAD.MOV.U32 R2, RZ, RZ, RZ ;  /* 0x000000ffff027224 */ /* 0x004fca00078e00ff */
[----:B------:R2:W-:Y:S02]  /*46a0*/  STL.64 [R1+0x15c8], R2 ;  /* 0x0015c80201007387 */ /* 0x0005e40000100a00 */
[----:B--2---:R-:W-:Y:S02]  /*46b0*/  MOV R3, 0xff800000 ;  /* 0xff80000000037802 */ /* 0x004fe40000000f00 */
[----:B------:R-:W-:-:S03]  /*46c0*/  MOV R2, 0xff800000 ;  /* 0xff80000000027802 */ /* 0x000fc60000000f00 */
[----:B------:R-:W-:Y:S04]  /*46d0*/  STL [R1+0x560], R3 ;  /* 0x0005600301007387 */ /* 0x000fe80000100800 */
[----:B------:R2:W-:Y:S04]  /*46e0*/  STL [R1+0x564], R2 ;  /* 0x0005640201007387 */ /* 0x0005e80000100800 */
[----:B------:R3:W-:Y:S01]  /*46f0*/  STL [R1+0x568], R3 ;  /* 0x0005680301007387 */ /* 0x0007e20000100800 */
[----:B--2---:R-:W-:Y:S02]  /*4700*/  MOV R2, 0x3f800000 ;  /* 0x3f80000000027802 */ /* 0x004fe40000000f00 */
[----:B---3--:R-:W-:-:S03]  /*4710*/  MOV R3, 0x3f800000 ;  /* 0x3f80000000037802 */ /* 0x008fc60000000f00 */
[----:B------:R-:W-:Y:S04]  /*4720*/  STL [R1+0x668], R2 ;  /* 0x0006680201007387 */ /* 0x000fe80000100800 */
[----:B------:R-:W-:Y:S04]  /*4730*/  STL [R1+0x66c], R3 ;  /* 0x00066c0301007387 */ /* 0x000fe80000100800 */
[----:B------:R-:W-:Y:S04]  /*4740*/  STL [R1+0x290], RZ ;  /* 0x000290ff01007387 */ /* 0x000fe80000100800 */
[----:B------:R2:W-:Y:S04]  /*4750*/  STL [R1+0x670], R2 ;  /* 0x0006700201007387 */ /* 0x0005e80000100800 */
[----:B------:R-:W-:Y:S04]  /*4760*/  STL [R1+0x294], RZ ;  /* 0x000294ff01007387 */ /* 0x000fe80000100800 */
[----:B------:R-:W-:Y:S01]  /*4770*/  STL [R1+0x298], RZ ;  /* 0x000298ff01007387 */ /* 0x000fe20000100800 */
[----:B--2---:R-:W2:Y:S03]  /*4780*/  LDC R2, c[0x0][0x268] ;  /* 0x00009a00ff027b82 */ /* 0x004ea60000000800 */
[----:B------:R-:W-:Y:S04]  /*4790*/  STL [R1+0x29c], RZ ;  /* 0x00029cff01007387 */ /* 0x000fe80000100800 */
        /* <DEDUP_REMOVED lines=60> */
[----:B------:R3:W-:Y:S02]  /*4b60*/  STL.64 [R1+0x1608], R10 ;  /* 0x0016080a01007387 */ /* 0x0007e40000100a00 */
[----:B---3--:R-:W3:Y:S01]  /*4b70*/  LDC R10, c[0x0][0x268] ;  /* 0x00009a00ff0a7b82 */ /* 0x008ee20000000800 */
[----:B------:R-:W-:-:S02]  /*4b80*/  IMAD R3, R24, 0x7b, RZ ;  /* 0x0000007b18037824 */ /* 0x000fc400078e02ff */
[----:B------:R-:W-:Y:S02]  /*4b90*/  IMAD R24, R21, 0x1ee, RZ ;  /* 0x000001ee15187824 */ /* 0x000fe400078e02ff */
[----:B--2---:R-:W-:Y:S02]  /*4ba0*/  IMAD R2, R2, 0x1f0, RZ ;  /* 0x000001f002027824 */ /* 0x004fe400078e02ff */
[----:B------:R-:W-:Y:S01]  /*4bb0*/  IMAD R22, R22, 0x1f4, RZ ;  /* 0x000001f416167824 */ /* 0x000fe200078e02ff */
[----:B------:R2:W-:Y:S01]  /*4bc0*/  STL.64 [R1+0x15f8], R24 ;  /* 0x0015f81801007387 */ /* 0x0005e20000100a00 */
[----:B------:R-:W-:Y:S01]  /*4bd0*/  IMAD R20, R20, 0x1f6, RZ ;  /* 0x000001f614147824 */ /* 0x000fe200078e02ff */
[----:B------:R-:W0:Y:S01]  /*4be0*/  LDC R11, c[0x0][0x268] ;  /* 0x00009a00ff0b7b82 */ /* 0x000e220000000800 */
[----:B------:R-:W-:Y:S01]  /*4bf0*/  IMAD R21, R23, 0x7c, RZ ;  /* 0x0000007c17157824 */ /* 0x000fe200078e02ff */
[----:B------:R-:W-:Y:S01]  /*4c00*/  STL.64 [R1+0x15e8], R2 ;  /* 0x0015e80201007387 */ /* 0x000fe20000100a00 */
[----:B------:R-:W-:-:S02]  /*4c10*/  IMAD R18, R18, 0x7e, RZ ;  /* 0x0000007e12127824 */ /* 0x000fc400078e02ff */
[----:B------:R-:W-:Y:S01]  /*4c20*/  IMAD R19, R19, 0x1ea, RZ ;  /* 0x000001ea13137824 */ /* 0x000fe200078e02ff */
[----:B------:R4:W-:Y:S01]  /*4c30*/  STL.64 [R1+0x15e0], R26 ;  /* 0x0015e01a01007387 */ /* 0x0009e20000100a00 */
[----:B------:R-:W-:Y:S02]  /*4c40*/  IMAD R17, R17, 0xf8, RZ ;  /* 0x000000f811117824 */ /* 0x000fe400078e02ff */
[----:B------:R-:W-:Y:S01]  /*4c50*/  IMAD R16, R16, 0xfc, RZ ;  /* 0x000000fc10107824 */ /* 0x000fe200078e02ff */
[----:B------:R1:W-:Y:S01]  /*4c60*/  STL.64 [R1+0x15f0], R22 ;  /* 0x0015f01601007387 */ /* 0x0003e20000100a00 */
[----:B--2---:R-:W2:Y:S03]  /*4c70*/  LDC R25, c[0x0][0x268] ;  /* 0x00009a00ff197b82 */ /* 0x004ea60000000800 */
[----:B------:R-:W-:Y:S01]  /*4c80*/  STL [R1+0x15d4], R20 ;  /* 0x0015d41401007387 */ /* 0x000fe20000100800 */
[----:B---3--:R-:W-:-:S03]  /*4c90*/  IMAD R10, R10, 0x93, RZ ;  /* 0x000000930a0a7824 */ /* 0x008fc600078e02ff */
[----:B------:R-:W-:Y:S01]  /*4ca0*/  STL [R1+0x161c], R21 ;  /* 0x00161c1501007387 */ /* 0x000fe20000100800 */
[----:B------:R-:W-:Y:S01]  /*4cb0*/  IMAD R15, R15, 0xf9, RZ ;  /* 0x000000f90f0f7824 */ /* 0x000fe200078e02ff */
[----:B----4-:R-:W3:Y:S02]  /*4cc0*/  LDC R27, c[0x0][0x268] ;  /* 0x00009a00ff1b7b82 */ /* 0x010ee40000000800 */
[----:B------:R-:W-:Y:S04]  /*4cd0*/  STL [R1+0x15d0], R18 ;  /* 0x0015d01201007387 */ /* 0x000fe80000100800 */
[----:B------:R-:W-:Y:S01]  /*4ce0*/  STL [R1+0x1618], R19 ;  /* 0x0016181301007387 */ /* 0x000fe20000100800 */
[----:B0-----:R-:W-:Y:S01]  /*4cf0*/  IMAD R11, R11, 0x4a, RZ ;  /* 0x0000004a0b0b7824 */ /* 0x001fe200078e02ff */
[----:B-1----:R-:W0:Y:S02]  /*4d00*/  LDC R22, c[0x0][0x268] ;  /* 0x00009a00ff167b82 */ /* 0x002e240000000800 */
[----:B------:R1:W-:Y:S02]  /*4d10*/  STL.64 [R1+0x1600], R16 ;  /* 0x0016001001007387 */ /* 0x0003e40000100a00 */
[----:B-1----:R-:W-:-:S04]  /*4d20*/  LEA.HI.X.SX32 R17, R10, R29, 0x1, P1 ;  /* 0x0000001d0a117211 */ /* 0x002fc800008f0eff */
[----:B------:R-:W1:Y:S01]  /*4d30*/  LDC R10, c[0x0][0x268] ;  /* 0x00009a00ff0a7b82 */ /* 0x000e620000000800 */
[----:B--2---:R-:W-:Y:S01]  /*4d40*/  IMAD R25, R25, 0x25, RZ ;  /* 0x0000002519197824 */ /* 0x004fe200078e02ff */
[----:B------:R-:W-:Y:S01]  /*4d50*/  IADD3 R2, P1, R11, R28, RZ ;  /* 0x0000001c0b027210 */ /* 0x000fe20007f3e0ff */
[----:B------:R-:W-:-:S03]  /*4d60*/  IMAD R14, R14, 0x1f8, RZ ;  /* 0x000001f80e0e7824 */ /* 0x000fc600078e02ff */
[----:B------:R-:W-:Y:S02]  /*4d70*/  LEA.HI.X.SX32 R3, R25, R29, 0x1, P1 ;  /* 0x0000001d19037211 */ /* 0x000fe400008f0eff */
[----:B------:R-:W-:Y:S01]  /*4d80*/  STL.64 [R1+0x15d8], R14 ;  /* 0x0015d80e01007387 */ /* 0x000fe20000100a00 */
[----:B------:R-:W2:Y:S03]  /*4d90*/  LDC R25, c[0x0][0x268] ;  /* 0x00009a00ff197b82 */ /* 0x000ea60000000800 */
[----:B------:R4:W-:Y:S01]  /*4da0*/  STL [R1+0x59c], R17 ;  /* 0x00059c1101007387 */ /* 0x0009e20000100800 */
[----:B-1----:R-:W-:-:S05]  /*4db0*/  IMAD R10, R10, 0x94, RZ ;  /* 0x000000940a0a7824 */ /* 0x002fca00078e02ff */
[----:B------:R-:W-:-:S04]  /*4dc0*/  IADD3 R16, P1, R10, R28, RZ ;  /* 0x0000001c0a107210 */ /* 0x000fc80007f3e0ff */
[----:B----4-:R-:W-:Y:S02]  /*4dd0*/  LEA.HI.X.SX32 R17, R11, R29, 0x1, P1 ;  /* 0x0000001d0b117211 */ /* 0x010fe400008f0eff */
[----:B------:R-:W1:Y:S01]  /*4de0*/  LDC R11, c[0x0][0x268] ;  /* 0x00009a00ff0b7b82 */ /* 0x000e620000000800 */
[----:B--2---:R-:W-:Y:S02]  /*4df0*/  IMAD R24, R25, 0x96, RZ ;  /* 0x0000009619187824 */ /* 0x004fe400078e02ff */
[----:B-1----:R-:W-:-:S05]  /*4e00*/  IMAD R25, R11, 0x95, RZ ;  /* 0x000000950b197824 */ /* 0x002fca00078e02ff */
[----:B------:R-:W1:Y:S01]  /*4e10*/  LDC R11, c[0x0][0x268] ;  /* 0x00009a00ff0b7b82 */ /* 0x000e620000000800 */
[----:B------:R-:W-:Y:S01]  /*4e20*/  LEA.HI.X.SX32 R15, R25, R29, 0x1, P5 ;  /* 0x0000001d190f7211 */ /* 0x000fe200028f0eff */
[----:B------:R-:W-:Y:S02]  /*4e30*/  IMAD R13, R13, 0x7d, RZ ;  /* 0x0000007d0d0d7824 */ /* 0x000fe400078e02ff */
[----:B------:R-:W-:Y:S02]  /*4e40*/  IMAD R12, R12, 0x1fa, RZ ;  /* 0x000001fa0c0c7824 */ /* 0x000fe400078e02ff */
[----:B------:R-:W-:Y:S02]  /*4e50*/  IMAD R9, R9, 0xfa, RZ ;  /* 0x000000fa09097824 */ /* 0x000fe400078e02ff */
[----:B------:R-:W-:Y:S02]  /*4e60*/  IMAD R8, R8, 0xfe, RZ ;  /* 0x000000fe08087824 */ /* 0x000fe400078e02ff */
[----:B-1----:R-:W-:-:S02]  /*4e70*/  IMAD R25, R11, 0x4b, RZ ;  /* 0x0000004b0b197824 */ /* 0x002fc400078e02ff */
[----:B------:R-:W1:Y:S01]  /*4e80*/  LDC R11, c[0x0][0x268] ;  /* 0x00009a00ff0b7b82 */ /* 0x000e620000000800 */
[----:B------:R-:W-:Y:S02]  /*4e90*/  IMAD R5, R5, 0xfb, RZ ;  /* 0x000000fb05057824 */ /* 0x000fe400078e02ff */
[----:B------:R-:W-:Y:S01]  /*4ea0*/  IMAD R4, R4, 0x1fc, RZ ;  /* 0x000001fc04047824 */ /* 0x000fe200078e02ff */
[----:B------:R-:W-:Y:S04]  /*4eb0*/  STL.64 [R1+0x1610], R12 ;  /* 0x0016100c01007387 */ /* 0x000fe80000100a00 */
[----:B------:R-:W-:Y:S04]  /*4ec0*/  STL.64 [R1+0x1620], R8 ;  /* 0x0016200801007387 */ /* 0x000fe80000100a00 */
[----:B------:R2:W-:Y:S02]  /*4ed0*/  STL.64 [R1+0x1628], R4 ;  /* 0x0016280401007387 */ /* 0x0005e40000100a00 */
[----:B--2---:R-:W-:Y:S01]  /*4ee0*/  IADD3 R4, P1, R24, R28, RZ ;  /* 0x0000001c18047210 */ /* 0x004fe20007f3e0ff */
[----:B-1----:R-:W-:-:S02]  /*4ef0*/  IMAD R23, R11, 0x4c, RZ ;  /* 0x0000004c0b177824 */ /* 0x002fc400078e02ff */
[----:B------:R-:W1:Y:S01]  /*4f00*/  LDC R11, c[0x0][0x268] ;  /* 0x00009a00ff0b7b82 */ /* 0x000e620000000800 */
[----:B------:R-:W-:-:S07]  /*4f10*/  LEA.HI.X.SX32 R5, R25, R29, 0x1, P1 ;  /* 0x0000001d19057211 */ /* 0x000fce00008f0eff */
[----:B------:R-:W2:Y:S01]  /*4f20*/  LDC R25, c[0x0][0x268] ;  /* 0x00009a00ff197b82 */ /* 0x000ea20000000800 */
[-C--:B------:R-:W-:Y:S02]  /*4f30*/  LEA.HI.X.SX32 R9, R24, R29.reuse, 0x1, P3 ;  /* 0x0000001d18097211 */ /* 0x080fe400018f0eff */
[----:B------:R-:W-:-:S05]  /*4f40*/  LEA.HI.X.SX32 R13, R10, R29, 0x1, P4 ;  /* 0x0000001d0a0d7211 */ /* 0x000fca00020f0eff */
[----:B------:R-:W4:Y:S01]  /*4f50*/  LDC R10, c[0x0][0x268] ;  /* 0x00009a00ff0a7b82 */ /* 0x000f220000000800 */
[----:B--2---:R-:W-:Y:S02]  /*4f60*/  IMAD R24, R25, 0x98, RZ ;  /* 0x0000009819187824 */ /* 0x004fe400078e02ff */
[----:B-1----:R-:W-:-:S05]  /*4f70*/  IMAD R25, R11, 0x97, RZ ;  /* 0x000000970b197824 */ /* 0x002fca00078e02ff */
[----:B------:R-:W1:Y:S01]  /*4f80*/  LDC R11, c[0x0][0x268] ;  /* 0x00009a00ff0b7b82 */ /* 0x000e620000000800 */
[----:B------:R2:W-:Y:S01]  /*4f90*/  STL.64 [R1+0xc30], R2 ;  /* 0x000c300201007387 */ /* 0x0005e20000100a00 */
[----:B----4-:R-:W-:-:S03]  /*4fa0*/  IMAD R10, R10, 0x26, RZ ;  /* 0x000000260a0a7824 */ /* 0x010fc600078e02ff */
[----:B------:R-:W-:Y:S01]  /*4fb0*/  STL.64 [R1+0xb58], R16 ;  /* 0x000b581001007387 */ /* 0x000fe20000100a00 */
[----:B-1----:R-:W-:Y:S01]  /*4fc0*/  IMAD R20, R11, 0x13, RZ ;  /* 0x000000130b147824 */ /* 0x002fe200078e02ff */
[----:B------:R-:W-:Y:S01]  /*4fd0*/  IADD3 R8, P3, R23, R28, RZ ;  /* 0x0000001c17087210 */ /* 0x000fe20007f7e0ff */
[----:B------:R-:W1:Y:S01]  /*4fe0*/  LDC R11, c[0x0][0x268] ;  /* 0x00009a00ff0b7b82 */ /* 0x000e620000000800 */
[----:B------:R-:W-:Y:S04]  /*4ff0*/  STL [R1+0x594], R13 ;  /* 0x0005940d01007387 */ /* 0x000fe80000100800 */
[----:B------:R-:W-:Y:S01]  /*5000*/  STL [R1+0x58c], R15 ;  /* 0x00058c0f01007387 */ /* 0x000fe20000100800 */
[----:B------:R-:W-:Y:S02]  /*5010*/  LEA.HI.X.SX32 R19, R25, R29, 0x1, P6 ;  /* 0x0000001d19137211 */ /* 0x000fe400030f0eff */
[----:B------:R-:W4:Y:S01]  /*5020*/  LDC R25, c[0x0][0x268] ;  /* 0x00009a00ff197b82 */ /* 0x000f220000000800 */
[----:B------:R0:W-:Y:S04]  /*5030*/  STL.64 [R1+0xb50], R4 ;  /* 0x000b500401007387 */ /* 0x0001e80000100a00 */
[----:B------:R0:W-:Y:S01]  /*5040*/  STL [R1+0x584], R9 ;  /* 0x0005840901007387 */ /* 0x0001e20000100800 */
[----:B---3--:R-:W-:-:S02]  /*5050*/  IMAD R26, R27, 0xa, RZ ;  /* 0x0000000a1b1a7824 */ /* 0x008fc400078e02ff */
[----:B--2---:R-:W2:Y:S01]  /*5060*/  LDC R3, c[0x0][0x268] ;  /* 0x00009a00ff037b82 */ /* 0x004ea20000000800 */
[CC--:B0-----:R-:W-:Y:S02]  /*5070*/  IADD3 R4, P1, R10.reuse, R28.reuse, RZ ;  /* 0x0000001c0a047210 */ /* 0x0c1fe40007f3e0ff */
[-C--:B------:R-:W-:Y:S02]  /*5080*/  LEA.HI.X.SX32 R9, R10, R29.reuse, 0x1, P3 ;  /* 0x0000001d0a097211 */ /* 0x080fe400018f0eff */
[----:B------:R-:W-:Y:S01]  /*5090*/  LEA.HI.X.SX32 R5, R20, R29, 0x1, P1 ;  /* 0x0000001d14057211 */ /* 0x000fe200008f0eff */
[----:B-1----:R-:W-:Y:S01]  /*50a0*/  IMAD R11, R11, 0x132, RZ ;  /* 0x000001320b0b7824 */ /* 0x002fe200078e02ff */
[----:B------:R-:W-:Y:S01]  /*50b0*/  STL [R1+0x57c], R19 ;  /* 0x00057c1301007387 */ /* 0x000fe20000100800 */
[----:B------:R-:W0:Y:S03]  /*50c0*/  LDC R10, c[0x0][0x268] ;  /* 0x00009a00ff0a7b82 */ /* 0x000e260000000800 */
[----:B------:R-:W-:Y:S04]  /*50d0*/  STL.64 [R1+0xc98], R4 ;  /* 0x000c980401007387 */ /* 0x000fe80000100a00 */
[----:B------:R1:W-:Y:S02]  /*50e0*/  STL.64 [R1+0xc28], R8 ;  /* 0x000c280801007387 */ /* 0x0003e40000100a00 */
[----:B-1----:R-:W-:-:S02]  /*50f0*/  IADD3 R8, P3, R11, R28, RZ ;  /* 0x0000001c0b087210 */ /* 0x002fc40007f7e0ff */
[----:B------:R-:W1:Y:S01]  /*5100*/  LDC R11, c[0x0][0x268] ;  /* 0x00009a00ff0b7b82 */ /* 0x000e620000000800 */
[----:B------:R-:W-:Y:S01]  /*5110*/  IADD3 R16, P6, R24, R28, RZ ;  /* 0x0000001c18107210 */ /* 0x000fe20007fde0ff */
[----:B-1----:R-:W-:-:S05]  /*5120*/  IMAD R11, R11, 0x99, RZ ;  /* 0x000000990b0b7824 */ /* 0x002fca00078e02ff */
[-C--:B------:R-:W-:Y:S02]  /*5130*/  LEA.HI.X.SX32 R9, R11, R29.reuse, 0x1, P3 ;  /* 0x0000001d0b097211 */ /* 0x080fe400018f0eff */
[----:B------:R-:W1:Y:S01]  /*5140*/  LDC R11, c[0x0][0x268] ;  /* 0x00009a00ff0b7b82 */ /* 0x000e620000000800 */
[----:B0-----:R-:W-:Y:S01]  /*5150*/  IMAD R10, R10, 0x134, RZ ;  /* 0x000001340a0a7824 */ /* 0x001fe200078e02ff */
[-C--:B------:R-:W-:Y:S01]  /*5160*/  LEA.HI.X.SX32 R17, R23, R29.reuse, 0x1, P6 ;  /* 0x0000001d17117211 */ /* 0x080fe200030f0eff */
[----:B----4-:R-:W-:Y:S01]  /*5170*/  IMAD R25, R25, 0x9a, RZ ;  /* 0x0000009a19197824 */ /* 0x010fe200078e02ff */
[----:B------:R-:W-:Y:S02]  /*5180*/  LEA.HI.X.SX32 R23, R24, R29, 0x1, P2 ;  /* 0x0000001d18177211 */ /* 0x000fe400010f0eff */
[-C--:B------:R-:W-:Y:S01]  /*5190*/  IADD3 R18, P2, R10, R28.reuse, RZ ;  /* 0x0000001c0a127210 */ /* 0x080fe20007f5e0ff */
[----:B------:R0:W-:Y:S01]  /*51a0*/  STL.64 [R1+0xb48], R16 ;  /* 0x000b481001007387 */ /* 0x0001e20000100a00 */
[----:B------:R-:W3:Y:S08]  /*51b0*/  LDC R10, c[0x0][0x268] ;  /* 0x00009a00ff0a7b82 */ /* 0x000ef00000000800 */
[----:B------:R-:W4:Y:S01]  /*51c0*/  LDC R24, c[0x0][0x268] ;  /* 0x00009a00ff187b82 */ /* 0x000f220000000800 */
[----:B0-----:R-:W-:Y:S01]  /*51d0*/  IADD3 R16, P6, R25, R28, RZ ;  /* 0x0000001c19107210 */ /* 0x001fe20007fde0ff */
[----:B-1----:R-:W-:-:S05]  /*51e0*/  IMAD R11, R11, 0x4d, RZ ;  /* 0x0000004d0b0b7824 */ /* 0x002fca00078e02ff */
[-C--:B------:R-:W-:Y:S02]  /*51f0*/  LEA.HI.X.SX32 R17, R11, R29.reuse, 0x1, P6 ;  /* 0x0000001d0b117211 */ /* 0x080fe400030f0eff */
[----:B------:R-:W0:Y:S01]  /*5200*/  LDC R11, c[0x0][0x268] ;  /* 0x00009a00ff0b7b82 */ /* 0x000e220000000800 */
[----:B------:R3:W-:Y:S04]  /*5210*/  STL [R1+0x574], R23 ;  /* 0x0005741701007387 */ /* 0x0007e80000100800 */
[----:B------:R1:W-:Y:S01]  /*5220*/  STL.64 [R1+0x9a8], R8 ;  /* 0x0009a80801007387 */ /* 0x0003e20000100a00 */
[----:B---3--:R-:W-:Y:S01]  /*5230*/  IMAD R23, R10, 0x136, RZ ;  /* 0x000001360a177824 */ /* 0x008fe200078e02ff */
[----:B------:R-:W-:Y:S01]  /*5240*/  LEA.HI.X.SX32 R19, R25, R29, 0x1, P2 ;  /* 0x0000001d19137211 */ /* 0x000fe200010f0eff */
[----:B------:R-:W3:Y:S03]  /*5250*/  LDC R10, c[0x0][0x268] ;  /* 0x00009a00ff0a7b82 */ /* 0x000ee60000000800 */
[----:B-1----:R-:W-:Y:S01]  /*5260*/  IADD3 R8, P3, R23, R28, RZ ;  /* 0x0000001c17087210 */ /* 0x002fe20007f7e0ff */
[----:B----4-:R-:W-:-:S04]  /*5270*/  IMAD R24, R24, 0x4e, RZ ;  /* 0x0000004e18187824 */ /* 0x010fc800078e02ff */
[----:B------:R-:W1:Y:S01]  /*5280*/  LDC R25, c[0x0][0x268] ;  /* 0x00009a00ff197b82 */ /* 0x000e620000000800 */
[----:B0-----:R-:W-:-:S07]  /*5290*/  IMAD R23, R11, 0x9b, RZ ;  /* 0x0000009b0b177824 */ /* 0x001fce00078e02ff */
[----:B------:R-:W0:Y:S01]  /*52a0*/  LDC R11, c[0x0][0x268] ;  /* 0x00009a00ff0b7b82 */ /* 0x000e220000000800 */
[----:B------:R4:W-:Y:S01]  /*52b0*/  STL.64 [R1+0xb40], R16 ;  /* 0x000b401001007387 */ /* 0x0009e20000100a00 */
[----:B------:R-:W-:-:S06]  /*52c0*/  LEA.HI.X.SX32 R9, R23, R29, 0x1, P3 ;  /* 0x0000001d17097211 */ /* 0x000fcc00018f0eff */
[----:B------:R-:W2:Y:S01]  /*52d0*/  LDC R23, c[0x0][0x268] ;  /* 0x00009a00ff177b82 */ /* 0x000ea20000000800 */
[----:B----4-:R-:W-:Y:S01]  /*52e0*/  IADD3 R16, P6, R24, R28, RZ ;  /* 0x0000001c18107210 */ /* 0x010fe20007fde0ff */
[----:B0-----:R-:W-:-:S05]  /*52f0*/  IMAD R11, R11, 0x27, RZ ;  /* 0x000000270b0b7824 */ /* 0x001fca00078e02ff */
[----:B------:R-:W-:Y:S02]  /*5300*/  LEA.HI.X.SX32 R17, R11, R29, 0x1, P6 ;  /* 0x0000001d0b117211 */ /* 0x000fe400030f0eff */
[----:B------:R-:W0:Y:S01]  /*5310*/  LDC R11, c[0x0][0x268] ;  /* 0x00009a00ff0b7b82 */ /* 0x000e220000000800 */
[----:B---3--:R-:W-:Y:S02]  /*5320*/  IMAD R10, R10, 0x9c, RZ ;  /* 0x0000009c0a0a7824 */ /* 0x008fe400078e02ff */
[----:B-1----:R-:W-:Y:S01]  /*5330*/  IMAD R25, R25, 0x138, RZ ;  /* 0x0000013819197824 */ /* 0x002fe200078e02ff */
[----:B------:R1:W-:Y:S04]  /*5340*/  STL.64 [R1+0x9a0], R18 ;  /* 0x0009a01201007387 */ /* 0x0003e80000100a00 */
[----:B------:R3:W-:Y:S01]  /*5350*/  STL.64 [R1+0x998], R8 ;  /* 0x0009980801007387 */ /* 0x0007e20000100a00 */
[----:B--2---:R-:W-:Y:S01]  /*5360*/  IMAD R23, R23, 0x13a, RZ ;  /* 0x0000013a17177824 */ /* 0x004fe200078e02ff */
[----:B-1----:R-:W-:-:S02]  /*5370*/  IADD3 R18, P2, R10, R28, RZ ;  /* 0x0000001c0a127210 */ /* 0x002fc40007f5e0ff */
[-C--:B---3--:R-:W-:Y:S02]  /*5380*/  IADD3 R8, P3, R25, R28.reuse, RZ ;  /* 0x0000001c19087210 */ /* 0x088fe40007f7e0ff */
[-C--:B------:R-:W-:Y:S01]  /*5390*/  LEA.HI.X.SX32 R19, R24, R29.reuse, 0x1, P2 ;  /* 0x0000001d18137211 */ /* 0x080fe200010f0eff */
[----:B------:R-:W1:Y:S01]  /*53a0*/  LDC R25, c[0x0][0x268] ;  /* 0x00009a00ff197b82 */ /* 0x000e620000000800 */
[----:B------:R-:W-:Y:S01]  /*53b0*/  LEA.HI.X.SX32 R9, R10, R29, 0x1, P3 ;  /* 0x0000001d0a097211 */ /* 0x000fe200018f0eff */
[----:B0-----:R-:W-:Y:S01]  /*53c0*/  IMAD R11, R11, 0x13c, RZ ;  /* 0x0000013c0b0b7824 */ /* 0x001fe200078e02ff */
[----:B------:R0:W-:Y:S04]  /*53d0*/  STL.64 [R1+0xc20], R16 ;  /* 0x000c201001007387 */ /* 0x0001e80000100a00 */
[----:B------:R-:W-:Y:S01]  /*53e0*/  STL.64 [R1+0xb38], R18 ;  /* 0x000b381201007387 */ /* 0x000fe20000100a00 */
[----:B------:R-:W2:Y:S03]  /*53f0*/  LDC R10, c[0x0][0x268] ;  /* 0x00009a00ff0a7b82 */ /* 0x000ea60000000800 */
[----:B------:R3:W-:Y:S01]  /*5400*/  STL.64 [R1+0x990], R8 ;  /* 0x0009900801007387 */ /* 0x0007e20000100a00 */
[----:B0-----:R-:W-:-:S04]  /*5410*/  IADD3 R16, P6, R23, R28, RZ ;  /* 0x0000001c17107210 */ /* 0x001fc80007fde0ff */
[----:B------:R-:W0:Y:S01]  /*5420*/  LDC R23, c[0x0][0x268] ;  /* 0x00009a00ff177b82 */ /* 0x000e220000000800 */
[----:B---3--:R-:W-:-:S07]  /*5430*/  IADD3 R8, P3, R11, R28, RZ ;  /* 0x0000001c0b087210 */ /* 0x008fce0007f7e0ff */
[----:B------:R-:W3:Y:S01]  /*5440*/  LDC R11, c[0x0][0x268] ;  /* 0x00009a00ff0b7b82 */ /* 0x000ee20000000800 */
[----:B-1----:R-:W-:-:S05]  /*5450*/  IMAD R25, R25, 0x9e, RZ ;  /* 0x0000009e19197824 */ /* 0x002fca00078e02ff */
[----:B------:R-:W-:Y:S01]  /*5460*/  IADD3 R18, P2, R25, R28, RZ ;  /* 0x0000001c19127210 */ /* 0x000fe20007f5e0ff */
[----:B0-----:R-:W-:Y:S02]  /*5470*/  IMAD R20, R23, 0x9d, RZ ;  /* 0x0000009d17147824 */ /* 0x001fe400078e02ff */
[----:B--2---:R-:W-:Y:S02]  /*5480*/  IMAD R23, R10, 0x13e, RZ ;  /* 0x0000013e0a177824 */ /* 0x004fe400078e02ff */
[----:B---3--:R-:W-:Y:S02]  /*5490*/  IMAD R10, R11, 0x4f, RZ ;  /* 0x0000004f0b0a7824 */ /* 0x008fe400078e02ff */
[----:B------:R-:W0:Y:S03]  /*54a0*/  LDC R11, c[0x0][0x268] ;  /* 0x00009a00ff0b7b82 */ /* 0x000e260000000800 */
[----:B------:R-:W-:-:S05]  /*54b0*/  LEA.HI.X.SX32 R19, R10, R29, 0x1, P2 ;  /* 0x0000001d0a137211 */ /* 0x000fca00010f0eff */
[----:B------:R-:W1:Y:S01]  /*54c0*/  LDC R10, c[0x0][0x268] ;  /* 0x00009a00ff0a7b82 */ /* 0x000e620000000800 */
[-C--:B------:R-:W-:Y:S02]  /*54d0*/  LEA.HI.X.SX32 R9, R25, R29.reuse, 0x1, P3 ;  /* 0x0000001d19097211 */ /* 0x080fe400018f0eff */
[----:B------:R-:W-:Y:S01]  /*54e0*/  LEA.HI.X.SX32 R17, R20, R29, 0x1, P6 ;  /* 0x0000001d14117211 */ /* 0x000fe200030f0eff */
[----:B0-----:R-:W-:-:S04]  /*54f0*/  IMAD R20, R11, 0x14, RZ ;  /* 0x000000140b147824 */ /* 0x001fc800078e02ff */
[----:B------:R-:W0:Y:S01]  /*5500*/  LDC R11, c[0x0][0x268] ;  /* 0x00009a00ff0b7b82 */ /* 0x000e220000000800 */
[----:B-1----:R-:W-:-:S07]  /*5510*/  IMAD R25, R10, 0x9f, RZ ;  /* 0x0000009f0a197824 */ /* 0x002fce00078e02ff */
[----:B------:R-:W1:Y:S01]  /*5520*/  LDC R10, c[0x0][0x268] ;  /* 0x00009a00ff0a7b82 */ /* 0x000e620000000800 */
[----:B------:R2:W-:Y:S01]  /*5530*/  STL.64 [R1+0x988], R16 ;  /* 0x0009881001007387 */ /* 0x0005e20000100a00 */
[----:B------:R-:W-:Y:S01]  /*5540*/  IMAD R27, R27, 0x5, RZ ;  /* 0x000000051b1b7824 */ /* 0x000fe200078e02ff */
[-C--:B------:R-:W-:Y:S02]  /*5550*/  IADD3 R12, P4, R26, R28.reuse, RZ ;  /* 0x0000001c1a0c7210 */ /* 0x080fe40007f9e0ff */
[----:B------:R-:W-:Y:S02]  /*5560*/  STL.64 [R1+0xb30], R18 ;  /* 0x000b301201007387 */ /* 0x000fe40000100a00 */
[----:B------:R-:W-:Y:S02]  /*5570*/  LEA.HI.X.SX32 R13, R27, R29, 0x1, P4 ;  /* 0x0000001d1b0d7211 */ /* 0x000fe400020f0eff */
[----:B------:R-:W3:Y:S01]  /*5580*/  LDC R27, c[0x0][0x268] ;  /* 0x00009a00ff1b7b82 */ /* 0x000ee20000000800 */
[----:B--2---:R-:W-:-:S04]  /*5590*/  IADD3 R16, P6, R23, R28, RZ ;  /* 0x0000001c17107210 */ /* 0x004fc80007fde0ff */
[----:B------:R-:W-:-:S03]  /*55a0*/  LEA.HI.X.SX32 R17, R25, R29, 0x1, P6 ;  /* 0x0000001d19117211 */ /* 0x000fc600030f0eff */
[----:B------:R-:W2:Y:S01]  /*55b0*/  LDC R25, c[0x0][0x268] ;  /* 0x00009a00ff197b82 */ /* 0x000ea20000000800 */
[----:B------:R-:W-:Y:S01]  /*55c0*/  STL.64 [R1+0x980], R8 ;  /* 0x0009800801007387 */ /* 0x000fe20000100a00 */
[----:B-1----:R-:W-:-:S03]  /*55d0*/  IMAD R10, R10, 0x50, RZ ;  /* 0x000000500a0a7824 */ /* 0x002fc600078e02ff */
[----:B------:R1:W-:Y:S01]  /*55e0*/  STL.64 [R1+0x978], R16 ;  /* 0x0009781001007387 */ /* 0x0003e20000100a00 */
[----:B0-----:R-:W-:-:S03]  /*55f0*/  IMAD R11, R11, 0x28, RZ ;  /* 0x000000280b0b7824 */ /* 0x001fc600078e02ff */
[----:B------:R0:W-:Y:S02]  /*5600*/  STL.64 [R1+0xce0], R12 ;  /* 0x000ce00c01007387 */ /* 0x0001e40000100a00 */
[-C--:B-1----:R-:W-:Y:S02]  /*5610*/  IADD3 R16, P6, R11, R28.reuse, RZ ;  /* 0x0000001c0b107210 */ /* 0x082fe40007fde0ff */
[----:B0-----:R-:W-:-:S04]  /*5620*/  IADD3 R12, P4, R10, R28, RZ ;  /* 0x0000001c0a0c7210 */ /* 0x001fc80007f9e0ff */
[-C--:B------:R-:W-:Y:S02]  /*5630*/  LEA.HI.X.SX32 R13, R11, R29.reuse, 0x1, P4 ;  /* 0x0000001d0b0d7211 */ /* 0x080fe400020f0eff */
[----:B------:R-:W0:Y:S01]  /*5640*/  LDC R11, c[0x0][0x268] ;  /* 0x00009a00ff0b7b82 */ /* 0x000e220000000800 */
[CC--:B------:R-:W-:Y:S01]  /*5650*/  IADD3 R8, P3, R20.reuse, R28.reuse, RZ ;  /* 0x0000001c14087210 */ /* 0x0c0fe20007f7e0ff */
[----:B--2---:R-:W-:Y:S01]  /*5660*/  IMAD R25, R25, 0xa0, RZ ;  /* 0x000000a019197824 */ /* 0x004fe200078e02ff */
[-C--:B------:R-:W-:Y:S02]  /*5670*/  LEA.HI.X.SX32 R17, R20, R29.reuse, 0x1, P6 ;  /* 0x0000001d14117211 */ /* 0x080fe400030f0eff */
[----:B------:R-:W-:Y:S01]  /*5680*/  LEA.HI.X.SX32 R9, R26, R29, 0x1, P3 ;  /* 0x0000001d1a097211 */ /* 0x000fe200018f0eff */
[----:B---3--:R-:W-:Y:S02]  /*5690*/  IMAD R23, R27, 0x140, RZ ;  /* 0x000001401b177824 */ /* 0x008fe400078e02ff */
[----:B------:R-:W1:Y:S02]  /*56a0*/  LDC R27, c[0x0][0x268] ;  /* 0x00009a00ff1b7b82 */ /* 0x000e640000000800 */
[----:B------:R2:W-:Y:S04]  /*56b0*/  STL.64 [R1+0xcc8], R8 ;  /* 0x000cc80801007387 */ /* 0x0005e80000100a00 */
[----:B------:R3:W-:Y:S02]  /*56c0*/  STL.64 [R1+0xc90], R16 ;  /* 0x000c901001007387 */ /* 0x0007e40000100a00 */
[----:B------:R-:W4:Y:S01]  /*56d0*/  LDC R26, c[0x0][0x268] ;  /* 0x00009a00ff1a7b82 */ /* 0x000f220000000800 */
[----:B--2---:R-:W-:-:S02]  /*56e0*/  IADD3 R8, P3, R25, R28, RZ ;  /* 0x0000001c19087210 */ /* 0x004fc40007f7e0ff */
[-C--:B---3--:R-:W-:Y:S02]  /*56f0*/  IADD3 R16, P6, R23, R28.reuse, RZ ;  /* 0x0000001c17107210 */ /* 0x088fe40007fde0ff */
[-C--:B------:R-:W-:Y:S01]  /*5700*/  LEA.HI.X.SX32 R9, R10, R29.reuse, 0x1, P3 ;  /* 0x0000001d0a097211 */ /* 0x080fe200018f0eff */
[----:B0-----:R-:W-:Y:S01]  /*5710*/  IMAD R11, R11, 0x144, RZ ;  /* 0x000001440b0b7824 */ /* 0x001fe200078e02ff */
[----:B------:R-:W-:Y:S01]  /*5720*/  LEA.HI.X.SX32 R17, R25, R29, 0x1, P6 ;  /* 0x0000001d19117211 */ /* 0x000fe200030f0eff */
[----:B------:R-:W0:Y:S01]  /*5730*/  LDC R10, c[0x0][0x268] ;  /* 0x00009a00ff0a7b82 */ /* 0x000e220000000800 */
[----:B------:R-:W-:Y:S04]  /*5740*/  STL.64 [R1+0xc18], R12 ;  /* 0x000c180c01007387 */ /* 0x000fe80000100a00 */
[----:B------:R-:W-:Y:S04]  /*5750*/  STL.64 [R1+0xb28], R8 ;  /* 0x000b280801007387 */ /* 0x000fe80000100a00 */
[----:B------:R2:W-:Y:S02]  /*5760*/  STL.64 [R1+0x970], R16 ;  /* 0x0009701001007387 */ /* 0x0005e40000100a00 */
[----:B--2---:R-:W-:-:S02]  /*5770*/  IADD3 R16, P6, R11, R28, RZ ;  /* 0x0000001c0b107210 */ /* 0x004fc40007fde0ff */
[----:B------:R-:W2:Y:S01]  /*5780*/  LDC R11, c[0x0][0x268] ;  /* 0x00009a00ff0b7b82 */ /* 0x000ea20000000800 */
[----:B-1----:R-:W-:Y:S02]  /*5790*/  IMAD R27, R27, 0x142, RZ ;  /* 0x000001421b1b7824 */ /* 0x002fe400078e02ff */
[----:B0-----:R-:W-:-:S03]  /*57a0*/  IMAD R25, R10, 0xa1, RZ ;  /* 0x000000a10a197824 */ /* 0x001fc600078e02ff */
[----:B------:R-:W-:Y:S02]  /*57b0*/  IADD3 R12, P4, R27, R28, RZ ;  /* 0x0000001c1b0c7210 */ /* 0x000fe40007f9e0ff */
[----:B------:R-:W0:Y:S02]  /*57c0*/  LDC R27, c[0x0][0x268] ;  /* 0x00009a00ff1b7b82 */ /* 0x000e240000000800 */
[----:B------:R-:W-:-:S05]  /*57d0*/  LEA.HI.X.SX32 R13, R25, R29, 0x1, P4 ;  /* 0x0000001d190d7211 */ /* 0x000fca00020f0eff */
[----:B------:R1:W-:Y:S01]  /*57e0*/  STL.64 [R1+0x968], R12 ;  /* 0x0009680c01007387 */ /* 0x0003e20000100a00 */
[----:B----4-:R-:W-:Y:S01]  /*57f0*/  IMAD R26, R26, 0xa2, RZ ;  /* 0x000000a21a1a7824 */ /* 0x010fe200078e02ff */
[----:B------:R-:W3:Y:S01]  /*5800*/  LDC R10, c[0x0][0x268] ;  /* 0x00009a00ff0a7b82 */ /* 0x000ee20000000800 */
[----:B--2---:R-:W-:-:S07]  /*5810*/  IMAD R11, R11, 0x146, RZ ;  /* 0x000001460b0b7824 */ /* 0x004fce00078e02ff */
[----:B------:R-:W2:Y:S01]  /*5820*/  LDC R25, c[0x0][0x268] ;  /* 0x00009a00ff197b82 */ /* 0x000ea20000000800 */
[----:B-1----:R-:W-:-:S07]  /*5830*/  IADD3 R12, P4, R11, R28, RZ ;  /* 0x0000001c0b0c7210 */ /* 0x002fce0007f9e0ff */
[----:B------:R-:W1:Y:S01]  /*5840*/  LDC R11, c[0x0][0x268] ;  /* 0x00009a00ff0b7b82 */ /* 0x000e620000000800 */
[----:B0-----:R-:W-:Y:S01]  /*5850*/  IMAD R27, R27, 0x51, RZ ;  /* 0x000000511b1b7824 */ /* 0x001fe200078e02ff */
[----:B------:R-:W-:-:S04]  /*5860*/  IADD3 R8, P3, R26, R28, RZ ;  /* 0x0000001c1a087210 */ /* 0x000fc80007f7e0ff */
[-C--:B------:R-:W-:Y:S01]  /*5870*/  LEA.HI.X.SX32 R9, R27, R29.reuse, 0x1, P3 ;  /* 0x0000001d1b097211 */ /* 0x080fe200018f0eff */
[----:B-1----:R-:W-:Y:S02]  /*5880*/  IMAD R27, R11, 0xa3, RZ ;  /* 0x000000a30b1b7824 */ /* 0x002fe400078e02ff */
[----:B------:R-:W0:Y:S01]  /*5890*/  LDC R11, c[0x0][0x268] ;  /* 0x00009a00ff0b7b82 */ /* 0x000e220000000800 */
[----:B------:R-:W-:-:S07]  /*58a0*/  LEA.HI.X.SX32 R17, R26, R29, 0x1, P6 ;  /* 0x0000001d1a117211 */ /* 0x000fce00030f0eff */
[----:B------:R-:W1:Y:S01]  /*58b0*/  LDC R26, c[0x0][0x268] ;  /* 0x00009a00ff1a7b82 */ /* 0x000e620000000800 */
[----:B0-----:R-:W-:-:S07]  /*58c0*/  IMAD R23, R11, 0x148, RZ ;  /* 0x000001480b177824 */ /* 0x001fce00078e02ff */
[----:B------:R-:W0:Y:S01]  /*58d0*/  LDC R11, c[0x0][0x268] ;  /* 0x00009a00ff0b7b82 */ /* 0x000e220000000800 */
[----:B------:R-:W-:Y:S01]  /*58e0*/  LEA.HI.X.SX32 R13, R27, R29, 0x1, P4 ;  /* 0x0000001d1b0d7211 */ /* 0x000fe200020f0eff */
[----:B------:R-:W-:Y:S04]  /*58f0*/  STL.64 [R1+0xb20], R8 ;  /* 0x000b200801007387 */ /* 0x000fe80000100a00 */
[----:B------:R-:W-:Y:S01]  /*5900*/  STL.64 [R1+0x960], R16 ;  /* 0x0009601001007387 */ /* 0x000fe20000100a00 */
[----:B---3--:R-:W-:Y:S01]  /*5910*/  IMAD R10, R10, 0x52, RZ ;  /* 0x000000520a0a7824 */ /* 0x008fe200078e02ff */
[----:B------:R-:W3:Y:S02]  /*5920*/  LDC R27, c[0x0][0x268] ;  /* 0x00009a00ff1b7b82 */ /* 0x000ee40000000800 */
[----:B------:R4:W-:Y:S02]  /*5930*/  STL.64 [R1+0x958], R12 ;  /* 0x0009580c01007387 */ /* 0x0009e40000100a00 */
[----:B----4-:R-:W-:Y:S01]  /*5940*/  IADD3 R12, P4, R23, R28, RZ ;  /* 0x0000001c170c7210 */ /* 0x010fe20007f9e0ff */
[----:B-1----:R-:W-:-:S02]  /*5950*/  IMAD R23, R26, 0x29, RZ ;  /* 0x000000291a177824 */ /* 0x002fc400078e02ff */
[----:B0-----:R-:W-:Y:S02]  /*5960*/  IMAD R26, R11, 0xa6, RZ ;  /* 0x000000a60b1a7824 */ /* 0x001fe400078e02ff */
[----:B------:R-:W0:Y:S01]  /*5970*/  LDC R11, c[0x0][0x268] ;  /* 0x00009a00ff0b7b82 */ /* 0x000e220000000800 */
[----:B--2---:R-:W-:Y:S01]  /*5980*/  IMAD R25, R25, 0xa4, RZ ;  /* 0x000000a419197824 */ /* 0x004fe200078e02ff */
[----:B------:R-:W-:-:S04]  /*5990*/  IADD3 R8, P3, R10, R28, RZ ;  /* 0x0000001c0a087210 */ /* 0x000fc80007f7e0ff */
[----:B------:R-:W-:Y:S02]  /*59a0*/  IADD3 R16, P6, R25, R28, RZ ;  /* 0x0000001c19107210 */ /* 0x000fe40007fde0ff */
[-C--:B------:R-:W-:Y:S02]  /*59b0*/  LEA.HI.X.SX32 R9, R23, R29.reuse, 0x1, P3 ;  /* 0x0000001d17097211 */ /* 0x080fe400018f0eff */
[-C--:B------:R-:W-:Y:S02]  /*59c0*/  LEA.HI.X.SX32 R17, R10, R29.reuse, 0x1, P6 ;  /* 0x0000001d0a117211 */ /* 0x080fe400030f0eff */
[----:B------:R-:W-:Y:S01]  /*59d0*/  LEA.HI.X.SX32 R13, R25, R29, 0x1, P4 ;  /* 0x0000001d190d7211 */ /* 0x000fe200020f0eff */
[----:B------:R-:W-:Y:S01]  /*59e0*/  STL.64 [R1+0xc10], R8 ;  /* 0x000c100801007387 */ /* 0x000fe20000100a00 */
[----:B------:R-:W1:Y:S03]  /*59f0*/  LDC R25, c[0x0][0x268] ;  /* 0x00009a00ff197b82 */ /* 0x000e660000000800 */
[----:B------:R-:W-:Y:S01]  /*5a00*/  STL.64 [R1+0xb18], R16 ;  /* 0x000b181001007387 */ /* 0x000fe20000100a00 */
[----:B0-----:R-:W-:-:S04]  /*5a10*/  IMAD R10, R11, 0x14c, RZ ;  /* 0x0000014c0b0a7824 */ /* 0x001fc800078e02ff */
[----:B------:R-:W0:Y:S01]  /*5a20*/  LDC R11, c[0x0][0x268] ;  /* 0x00009a00ff0b7b82 */ /* 0x000e220000000800 */
[----:B------:R2:W-:Y:S02]  /*5a30*/  STL.64 [R1+0x950], R12 ;  /* 0x0009500c01007387 */ /* 0x0005e40000100a00 */
[----:B--2---:R-:W-:-:S05]  /*5a40*/  IADD3 R12, P4, R10, R28, RZ ;  /* 0x0000001c0a0c7210 */ /* 0x004fca0007f9e0ff */
[----:B------:R-:W2:Y:S01]  /*5a50*/  LDC R10, c[0x0][0x268] ;  /* 0x00009a00ff0a7b82 */ /* 0x000ea20000000800 */
[----:B---3--:R-:W-:-:S05]  /*5a60*/  IMAD R27, R27, 0x14a, RZ ;  /* 0x0000014a1b1b7824 */ /* 0x008fca00078e02ff */
[-C--:B------:R-:W-:Y:S01]  /*5a70*/  IADD3 R8, P3, R27, R28.reuse, RZ ;  /* 0x0000001c1b087210 */ /* 0x080fe20007f7e0ff */
[----:B0-----:R-:W-:Y:S01]  /*5a80*/  IMAD R27, R11, 0xa5, RZ ;  /* 0x000000a50b1b7824 */ /* 0x001fe200078e02ff */
[----:B------:R-:W-:Y:S01]  /*5a90*/  IADD3 R16, P6, R26, R28, RZ ;  /* 0x0000001c1a107210 */ /* 0x000fe20007fde0ff */
[----:B------:R-:W0:Y:S03]  /*5aa0*/  LDC R11, c[0x0][0x268] ;  /* 0x00009a00ff0b7b82 */ /* 0x000e260000000800 */
[-C--:B------:R-:W-:Y:S01]  /*5ab0*/  LEA.HI.X.SX32 R9, R27, R29.reuse, 0x1, P3 ;  /* 0x0000001d1b097211 */ /* 0x080fe200018f0eff */
[----:B-1----:R-:W-:Y:S02]  /*5ac0*/  IMAD R27, R25, 0x14e, RZ ;  /* 0x0000014e191b7824 */ /* 0x002fe400078e02ff */
[----:B--2---:R-:W-:Y:S02]  /*5ad0*/  IMAD R25, R10, 0x53, RZ ;  /* 0x000000530a197824 */ /* 0x004fe400078e02ff */
[----:B------:R-:W1:Y:S03]  /*5ae0*/  LDC R10, c[0x0][0x268] ;  /* 0x00009a00ff0a7b82 */ /* 0x000e660000000800 */
[----:B------:R-:W-:-:S05]  /*5af0*/  LEA.HI.X.SX32 R17, R25, R29, 0x1, P6 ;  /* 0x0000001d19117211 */ /* 0x000fca00030f0eff */
[----:B------:R-:W2:Y:S01]  /*5b00*/  LDC R25, c[0x0][0x268] ;  /* 0x00009a00ff197b82 */ /* 0x000ea20000000800 */
[----:B------:R-:W-:Y:S01]  /*5b10*/  LEA.HI.X.SX32 R13, R26, R29, 0x1, P4 ;  /* 0x0000001d1a0d7211 */ /* 0x000fe200020f0eff */
[----:B------:R3:W-:Y:S06]  /*5b20*/  STL.64 [R1+0x948], R8 ;  /* 0x0009480801007387 */ /* 0x0007ec0000100a00 */
[----:B------:R-:W4:Y:S01]  /*5b30*/  LDC R26, c[0x0][0x268] ;  /* 0x00009a00ff1a7b82 */ /* 0x000f220000000800 */
[----:B------:R-:W-:Y:S01]  /*5b40*/  STL.64 [R1+0xb10], R16 ;  /* 0x000b101001007387 */ /* 0x000fe20000100a00 */
[----:B---3--:R-:W-:-:S06]  /*5b50*/  IADD3 R8, P3, R27, R28, RZ ;  /* 0x0000001c1b087210 */ /* 0x008fcc0007f7e0ff */
[----:B------:R-:W3:Y:S01]  /*5b60*/  LDC R27, c[0x0][0x268] ;  /* 0x00009a00ff1b7b82 */ /* 0x000ee20000000800 */
[----:B-1----:R-:W-:Y:S01]  /*5b70*/  IMAD R10, R10, 0x54, RZ ;  /* 0x000000540a0a7824 */ /* 0x002fe200078e02ff */
[----:B------:R1:W-:Y:S01]  /*5b80*/  STL.64 [R1+0x940], R12 ;  /* 0x0009400c01007387 */ /* 0x0003e20000100a00 */
[----:B0-----:R-:W-:Y:S02]  /*5b90*/  IMAD R11, R11, 0x2a, RZ ;  /* 0x0000002a0b0b7824 */ /* 0x001fe400078e02ff */
[----:B--2---:R-:W-:-:S03]  /*5ba0*/  IMAD R23, R25, 0xa7, RZ ;  /* 0x000000a719177824 */ /* 0x004fc600078e02ff */
[----:B------:R-:W0:Y:S01]  /*5bb0*/  LDC R25, c[0x0][0x268] ;  /* 0x00009a00ff197b82 */ /* 0x000e220000000800 */
[-C--:B-1----:R-:W-:Y:S02]  /*5bc0*/  IADD3 R12, P4, R10, R28.reuse, RZ ;  /* 0x0000001c0a0c7210 */ /* 0x082fe40007f9e0ff */
[C---:B------:R-:W-:Y:S02]  /*5bd0*/  IADD3 R16, P6, R11.reuse, R28, RZ ;  /* 0x0000001c0b107210 */ /* 0x040fe40007fde0ff */
[----:B------:R-:W-:-:S03]  /*5be0*/  LEA.HI.X.SX32 R13, R11, R29, 0x1, P4 ;  /* 0x0000001d0b0d7211 */ /* 0x000fc600020f0eff */
[----:B------:R-:W1:Y:S01]  /*5bf0*/  LDC R11, c[0x0][0x268] ;  /* 0x00009a00ff0b7b82 */ /* 0x000e620000000800 */
[----:B----4-:R-:W-:Y:S01]  /*5c00*/  IMAD R20, R26, 0x15, RZ ;  /* 0x000000151a147824 */ /* 0x010fe200078e02ff */
[----:B------:R-:W-:Y:S01]  /*5c10*/  LEA.HI.X.SX32 R9, R23, R29, 0x1, P3 ;  /* 0x0000001d17097211 */ /* 0x000fe200018f0eff */
[----:B---3--:R-:W-:-:S03]  /*5c20*/  IMAD R27, R27, 0xa8, RZ ;  /* 0x000000a81b1b7824 */ /* 0x008fc600078e02ff */
[----:B------:R-:W-:Y:S01]  /*5c30*/  LEA.HI.X.SX32 R17, R20, R29, 0x1, P6 ;  /* 0x0000001d14117211 */ /* 0x000fe200030f0eff */
[----:B------:R2:W-:Y:S01]  /*5c40*/  STL.64 [R1+0x938], R8 ;  /* 0x0009380801007387 */ /* 0x0005e20000100a00 */
[----:B------:R-:W3:Y:S01]  /*5c50*/  LDC R26, c[0x0][0x268] ;  /* 0x00009a00ff1a7b82 */ /* 0x000ee20000000800 */
[----:B0-----:R-:W-:Y:S02]  /*5c60*/  IMAD R23, R25, 0x150, RZ ;  /* 0x0000015019177824 */ /* 0x001fe400078e02ff */
[----:B------:R0:W-:Y:S05]  /*5c70*/  STL.64 [R1+0xc88], R16 ;  /* 0x000c881001007387 */ /* 0x0001ea0000100a00 */
[----:B------:R-:W4:Y:S01]  /*5c80*/  LDC R25, c[0x0][0x268] ;  /* 0x00009a00ff197b82 */ /* 0x000f220000000800 */
[----:B--2---:R-:W-:-:S04]  /*5c90*/  IADD3 R8, P3, R27, R28, RZ ;  /* 0x0000001c1b087210 */ /* 0x004fc80007f7e0ff */
[-C--:B------:R-:W-:Y:S01]  /*5ca0*/  LEA.HI.X.SX32 R9, R10, R29.reuse, 0x1, P3 ;  /* 0x0000001d0a097211 */ /* 0x080fe200018f0eff */
[----:B-1----:R-:W-:Y:S02]  /*5cb0*/  IMAD R11, R11, 0x154, RZ ;  /* 0x000001540b0b7824 */ /* 0x002fe400078e02ff */
[----:B------:R-:W1:Y:S01]  /*5cc0*/  LDC R10, c[0x0][0x268] ;  /* 0x00009a00ff0a7b82 */ /* 0x000e620000000800 */
[-C--:B0-----:R-:W-:Y:S01]  /*5cd0*/  IADD3 R16, P6, R23, R28.reuse, RZ ;  /* 0x0000001c17107210 */ /* 0x081fe20007fde0ff */
[----:B------:R-:W-:Y:S03]  /*5ce0*/  STL.64 [R1+0xc08], R12 ;  /* 0x000c080c01007387 */ /* 0x000fe60000100a00 */
[----:B------:R-:W-:Y:S01]  /*5cf0*/  LEA.HI.X.SX32 R17, R27, R29, 0x1, P6 ;  /* 0x0000001d1b117211 */ /* 0x000fe200030f0eff */
[----:B------:R-:W-:Y:S04]  /*5d00*/  STL.64 [R1+0xb08], R8 ;  /* 0x000b080801007387 */ /* 0x000fe80000100a00 */
[----:B------:R0:W-:Y:S02]  /*5d10*/  STL.64 [R1+0x930], R16 ;  /* 0x0009301001007387 */ /* 0x0001e40000100a00 */
[----:B0-----:R-:W-:-:S02]  /*5d20*/  IADD3 R16, P6, R11, R28, RZ ;  /* 0x0000001c0b107210 */ /* 0x001fc40007fde0ff */
[----:B------:R-:W0:Y:S01]  /*5d30*/  LDC R11, c[0x0][0x268] ;  /* 0x00009a00ff0b7b82 */ /* 0x000e220000000800 */
[----:B---3--:R-:W-:Y:S02]  /*5d40*/  IMAD R26, R26, 0x152, RZ ;  /* 0x000001521a1a7824 */ /* 0x008fe400078e02ff */
[----:B-1----:R-:W-:-:S03]  /*5d50*/  IMAD R27, R10, 0xa9, RZ ;  /* 0x000000a90a1b7824 */ /* 0x002fc600078e02ff */
[----:B------:R-:W-:Y:S02]  /*5d60*/  IADD3 R12, P4, R26, R28, RZ ;  /* 0x0000001c1a0c7210 */ /* 0x000fe40007f9e0ff */
[----:B------:R-:W1:Y:S02]  /*5d70*/  LDC R26, c[0x0][0x268] ;  /* 0x00009a00ff1a7b82 */ /* 0x000e640000000800 */
[----:B------:R-:W-:-:S05]  /*5d80*/  LEA.HI.X.SX32 R13, R27, R29, 0x1, P4 ;  /* 0x0000001d1b0d7211 */ /* 0x000fca00020f0eff */
[----:B------:R2:W-:Y:S01]  /*5d90*/  STL.64 [R1+0x928], R12 ;  /* 0x0009280c01007387 */ /* 0x0005e20000100a00 */
[----:B------:R-:W3:Y:S01]  /*5da0*/  LDC R27, c[0x0][0x268] ;  /* 0x00009a00ff1b7b82 */ /* 0x000ee20000000800 */
[----:B0-----:R-:W-:-:S07]  /*5db0*/  IMAD R11, R11, 0x156, RZ ;  /* 0x000001560b0b7824 */ /* 0x001fce00078e02ff */
[----:B------:R-:W0:Y:S01]  /*5dc0*/  LDC R10, c[0x0][0x268] ;  /* 0x00009a00ff0a7b82 */ /* 0x000e220000000800 */
[----:B--2---:R-:W-:-:S07]  /*5dd0*/  IADD3 R12, P4, R11, R28, RZ ;  /* 0x0000001c0b0c7210 */ /* 0x004fce0007f9e0ff */
[----:B------:R-:W2:Y:S01]  /*5de0*/  LDC R11, c[0x0][0x268] ;  /* 0x00009a00ff0b7b82 */ /* 0x000ea20000000800 */
[----:B----4-:R-:W-:Y:S02]  /*5df0*/  IMAD R25, R25, 0xaa, RZ ;  /* 0x000000aa19197824 */ /* 0x010fe400078e02ff */
[----:B-1----:R-:W-:Y:S02]  /*5e00*/  IMAD R26, R26, 0x55, RZ ;  /* 0x000000551a1a7824 */ /* 0x002fe400078e02ff */
[----:B--2---:R-:W-:-:S05]  /*5e10*/  IMAD R11, R11, 0xab, RZ ;  /* 0x000000ab0b0b7824 */ /* 0x004fca00078e02ff */
[-C--:B------:R-:W-:Y:S02]  /*5e20*/  LEA.HI.X.SX32 R13, R11, R29.reuse, 0x1, P4 ;  /* 0x0000001d0b0d7211 */ /* 0x080fe400020f0eff */
[----:B------:R-:W1:Y:S01]  /*5e30*/  LDC R11, c[0x0][0x268] ;  /* 0x00009a00ff0b7b82 */ /* 0x000e620000000800 */
[-C--:B------:R-:W-:Y:S01]  /*5e40*/  IADD3 R8, P3, R25, R28.reuse, RZ ;  /* 0x0000001c19087210 */ /* 0x080fe20007f7e0ff */
[----:B---3--:R-:W-:Y:S01]  /*5e50*/  IMAD R27, R27, 0xac, RZ ;  /* 0x000000ac1b1b7824 */ /* 0x008fe200078e02ff */
[-C--:B------:R-:W-:Y:S02]  /*5e60*/  LEA.HI.X.SX32 R17, R25, R29.reuse, 0x1, P6 ;  /* 0x0000001d19117211 */ /* 0x080fe400030f0eff */
[----:B------:R-:W-:Y:S01]  /*5e70*/  LEA.HI.X.SX32 R9, R26, R29, 0x1, P3 ;  /* 0x0000001d1a097211 */ /* 0x000fe200018f0eff */
[----:B0-----:R-:W-:Y:S02]  /*5e80*/  IMAD R10, R10, 0x56, RZ ;  /* 0x000000560a0a7824 */ /* 0x001fe400078e02ff */
[----:B------:R-:W0:Y:S02]  /*5e90*/  LDC R25, c[0x0][0x268] ;  /* 0x00009a00ff197b82 */ /* 0x000e240000000800 */
[----:B------:R2:W-:Y:S04]  /*5ea0*/  STL.64 [R1+0xb00], R8 ;  /* 0x000b000801007387 */ /* 0x0005e80000100a00 */
[----:B------:R3:W-:Y:S02]  /*5eb0*/  STL.64 [R1+0x920], R16 ;  /* 0x0009201001007387 */ /* 0x0007e40000100a00 */
[----:B------:R-:W4:Y:S01]  /*5ec0*/  LDC R26, c[0x0][0x268] ;  /* 0x00009a00ff1a7b82 */ /* 0x000f220000000800 */
[-C--:B--2---:R-:W-:Y:S01]  /*5ed0*/  IADD3 R8, P3, R10, R28.reuse, RZ ;  /* 0x0000001c0a087210 */ /* 0x084fe20007f7e0ff */
[----:B-1----:R-:W-:Y:S01]  /*5ee0*/  IMAD R11, R11, 0x2b, RZ ;  /* 0x0000002b0b0b7824 */ /* 0x002fe200078e02ff */
[----:B---3--:R-:W-:-:S04]  /*5ef0*/  IADD3 R16, P6, R27, R28, RZ ;  /* 0x0000001c1b107210 */ /* 0x008fc80007fde0ff */
[-C--:B------:R-:W-:Y:S02]  /*5f00*/  LEA.HI.X.SX32 R9, R11, R29.reuse, 0x1, P3 ;  /* 0x0000001d0b097211 */ /* 0x080fe400018f0eff */
[----:B------:R-:W-:Y:S01]  /*5f10*/  LEA.HI.X.SX32 R17, R10, R29, 0x1, P6 ;  /* 0x0000001d0a117211 */ /* 0x000fe200030f0eff */
[----:B------:R-:W1:Y:S08]  /*5f20*/  LDC R11, c[0x0][0x268] ;  /* 0x00009a00ff0b7b82 */ /* 0x000e700000000800 */
[----:B------:R-:W2:Y:S01]  /*5f30*/  LDC R10, c[0x0][0x268] ;  /* 0x00009a00ff0a7b82 */ /* 0x000ea20000000800 */
[----:B0-----:R-:W-:Y:S01]  /*5f40*/  IMAD R23, R25, 0x158, RZ ;  /* 0x0000015819177824 */ /* 0x001fe200078e02ff */
[----:B------:R0:W-:Y:S04]  /*5f50*/  STL.64 [R1+0x918], R12 ;  /* 0x0009180c01007387 */ /* 0x0001e80000100a00 */
[----:B------:R-:W-:Y:S02]  /*5f60*/  STL.64 [R1+0xc00], R8 ;  /* 0x000c000801007387 */ /* 0x000fe40000100a00 */
[----:B------:R-:W3:Y:S01]  /*5f70*/  LDC R25, c[0x0][0x268] ;  /* 0x00009a00ff197b82 */ /* 0x000ee20000000800 */
[----:B0-----:R-:W-:Y:S01]  /*5f80*/  IADD3 R12, P4, R23, R28, RZ ;  /* 0x0000001c170c7210 */ /* 0x001fe20007f9e0ff */
[----:B-1----:R-:W-:-:S03]  /*5f90*/  IMAD R11, R11, 0x15c, RZ ;  /* 0x0000015c0b0b7824 */ /* 0x002fc600078e02ff */
[----:B------:R-:W-:Y:S01]  /*5fa0*/  LEA.HI.X.SX32 R13, R27, R29, 0x1, P4 ;  /* 0x0000001d1b0d7211 */ /* 0x000fe200020f0eff */
[----:B------:R-:W-:Y:S01]  /*5fb0*/  STL.64 [R1+0xaf8], R16 ;  /* 0x000af81001007387 */ /* 0x000fe20000100a00 */
[----:B--2---:R-:W-:Y:S02]  /*5fc0*/  IMAD R27, R10, 0xad, RZ ;  /* 0x000000ad0a1b7824 */ /* 0x004fe400078e02ff */
[----:B------:R-:W0:Y:S01]  /*5fd0*/  LDC R10, c[0x0][0x268] ;  /* 0x00009a00ff0a7b82 */ /* 0x000e220000000800 */
[----:B------:R1:W-:Y:S01]  /*5fe0*/  STL.64 [R1+0x910], R12 ;  /* 0x0009100c01007387 */ /* 0x0003e20000100a00 */
[----:B----4-:R-:W-:Y:S01]  /*5ff0*/  IMAD R26, R26, 0x15a, RZ ;  /* 0x0000015a1a1a7824 */ /* 0x010fe200078e02ff */
[----:B-1----:R-:W-:-:S05]  /*6000*/  IADD3 R12, P4, R11, R28, RZ ;  /* 0x0000001c0b0c7210 */ /* 0x002fca0007f9e0ff */
[----:B------:R-:W1:Y:S01]  /*6010*/  LDC R11, c[0x0][0x268] ;  /* 0x00009a00ff0b7b82 */ /* 0x000e620000000800 */
[----:B------:R-:W-:Y:S01]  /*6020*/  IADD3 R8, P3, R26, R28, RZ ;  /* 0x0000001c1a087210 */ /* 0x000fe20007f7e0ff */
[----:B---3--:R-:W-:-:S03]  /*6030*/  IMAD R25, R25, 0xae, RZ ;  /* 0x000000ae19197824 */ /* 0x008fc600078e02ff */
[----:B------:R-:W-:-:S03]  /*6040*/  LEA.HI.X.SX32 R9, R27, R29, 0x1, P3 ;  /* 0x0000001d1b097211 */ /* 0x000fc600018f0eff */
[----:B------:R-:W2:Y:S01]  /*6050*/  LDC R26, c[0x0][0x268] ;  /* 0x00009a00ff1a7b82 */ /* 0x000ea20000000800 */
[----:B0-----:R-:W-:Y:S01]  /*6060*/  IMAD R27, R10, 0x15e, RZ ;  /* 0x0000015e0a1b7824 */ /* 0x001fe200078e02ff */
[----:B------:R0:W-:Y:S01]  /*6070*/  STL.64 [R1+0x908], R8 ;  /* 0x0009080801007387 */ /* 0x0001e20000100a00 */
[----:B------:R-:W-:-:S03]  /*6080*/  IADD3 R16, P6, R25, R28, RZ ;  /* 0x0000001c19107210 */ /* 0x000fc60007fde0ff */
[----:B0-----:R-:W-:Y:S01]  /*6090*/  IADD3 R8, P3, R27, R28, RZ ;  /* 0x0000001c1b087210 */ /* 0x001fe20007f7e0ff */
[----:B-1----:R-:W-:Y:S01]  /*60a0*/  IMAD R10, R11, 0x57, RZ ;  /* 0x000000570b0a7824 */ /* 0x002fe200078e02ff */
[----:B------:R-:W0:Y:S04]  /*60b0*/  LDC R27, c[0x0][0x268] ;  /* 0x00009a00ff1b7b82 */ /* 0x000e280000000800 */
[----:B------:R-:W-:-:S04]  /*60c0*/  LEA.HI.X.SX32 R17, R10, R29, 0x1, P6 ;  /* 0x0000001d0a117211 */ /* 0x000fc800030f0eff */
[----:B------:R-:W1:Y:S08]  /*60d0*/  LDC R10, c[0x0][0x268] ;  /* 0x00009a00ff0a7b82 */ /* 0x000e700000000800 */
[----:B------:R-:W3:Y:S01]  /*60e0*/  LDC R11, c[0x0][0x268] ;  /* 0x00009a00ff0b7b82 */ /* 0x000ee20000000800 */
[----:B--2---:R-:W-:Y:S01]  /*60f0*/  IMAD R20, R26, 0x16, RZ ;  /* 0x000000161a147824 */ /* 0x004fe200078e02ff */
[----:B------:R-:W-:-:S06]  /*6100*/  LEA.HI.X.SX32 R13, R25, R29, 0x1, P4 ;  /* 0x0000001d190d7211 */ /* 0x000fcc00020f0eff */
[----:B------:R-:W2:Y:S01]  /*6110*/  LDC R26, c[0x0][0x268] ;  /* 0x00009a00ff1a7b82 */ /* 0x000ea20000000800 */
[----:B0-----:R-:W-:Y:S01]  /*6120*/  IMAD R27, R27, 0xaf, RZ ;  /* 0x000000af1b1b7824 */ /* 0x001fe200078e02ff */
[----:B------:R-:W-:Y:S04]  /*6130*/  STL.64 [R1+0xaf0], R16 ;  /* 0x000af01001007387 */ /* 0x000fe80000100a00 */
[----:B------:R-:W-:Y:S02]  /*6140*/  LEA.HI.X.SX32 R9, R27, R29, 0x1, P3 ;  /* 0x0000001d1b097211 */ /* 0x000fe400018f0eff */
[----:B------:R-:W0:Y:S01]  /*6150*/  LDC R25, c[0x0][0x268] ;  /* 0x00009a00ff197b82 */ /* 0x000e220000000800 */
[----:B-1----:R-:W-:Y:S01]  /*6160*/  IMAD R10, R10, 0x58, RZ ;  /* 0x000000580a0a7824 */ /* 0x002fe200078e02ff */
[----:B------:R1:W-:Y:S06]  /*6170*/  STL.64 [R1+0x900], R12 ;  /* 0x0009000c01007387 */ /* 0x0003ec0000100a00 */
[----:B------:R-:W4:Y:S01]  /*6180*/  LDC R27, c[0x0][0x268] ;  /* 0x00009a00ff1b7b82 */ /* 0x000f220000000800 */
[----:B---3--:R-:W-:Y:S01]  /*6190*/  IMAD R11, R11, 0x2c, RZ ;  /* 0x0000002c0b0b7824 */ /* 0x008fe200078e02ff */
[----:B------:R3:W-:Y:S04]  /*61a0*/  STL.64 [R1+0x8f8], R8 ;  /* 0x0008f80801007387 */ /* 0x0007e80000100a00 */
[----:B-1----:R-:W-:-:S02]  /*61b0*/  IADD3 R12, P4, R11, R28, RZ ;  /* 0x0000001c0b0c7210 */ /* 0x002fc40007f9e0ff */
[----:B---3--:R-:W-:-:S04]  /*61c0*/  IADD3 R8, P3, R10, R28, RZ ;  /* 0x0000001c0a087210 */ /* 0x008fc80007f7e0ff */
[-C--:B------:R-:W-:Y:S02]  /*61d0*/  LEA.HI.X.SX32 R9, R11, R29.reuse, 0x1, P3 ;  /* 0x0000001d0b097211 */ /* 0x080fe400018f0eff */
[----:B------:R-:W1:Y:S01]  /*61e0*/  LDC R11, c[0x0][0x268] ;  /* 0x00009a00ff0b7b82 */ /* 0x000e620000000800 */
[----:B--2---:R-:W-:Y:S01]  /*61f0*/  IMAD R26, R26, 0xb, RZ ;  /* 0x0000000b1a1a7824 */ /* 0x004fe200078e02ff */
[CC--:B------:R-:W-:Y:S01]  /*6200*/  IADD3 R16, P6, R20.reuse, R28.reuse, RZ ;  /* 0x0000001c14107210 */ /* 0x0c0fe20007fde0ff */
[----:B0-----:R-:W-:Y:S01]  /*6210*/  IMAD R25, R25, 0xb0, RZ ;  /* 0x000000b019197824 */ /* 0x001fe200078e02ff */
[-C--:B------:R-:W-:Y:S02]  /*6220*/  LEA.HI.X.SX32 R13, R20, R29.reuse, 0x1, P4 ;  /* 0x0000001d140d7211 */ /* 0x080fe400020f0eff */
[----:B------:R-:W-:Y:S01]  /*6230*/  LEA.HI.X.SX32 R17, R26, R29, 0x1, P6 ;  /* 0x0000001d1a117211 */ /* 0x000fe200030f0eff */
[----:B----4-:R-:W-:Y:S01]  /*6240*/  IMAD R23, R27, 0x160, RZ ;  /* 0x000001601b177824 */ /* 0x010fe200078e02ff */
[----:B------:R-:W0:Y:S03]  /*6250*/  LDC R26, c[0x0][0x268] ;  /* 0x00009a00ff1a7b82 */ /* 0x000e260000000800 */
[----:B------:R2:W-:Y:S04]  /*6260*/  STL.64 [R1+0xcc0], R16 ;  /* 0x000cc01001007387 */ /* 0x0005e80000100a00 */
[----:B------:R3:W-:Y:S01]  /*6270*/  STL.64 [R1+0xc80], R12 ;  /* 0x000c800c01007387 */ /* 0x0007e20000100a00 */
[----:B------:R-:W4:Y:S01]  /*6280*/  LDC R27, c[0x0][0x268] ;  /* 0x00009a00ff1b7b82 */ /* 0x000f220000000800 */
[----:B--2---:R-:W-:-:S02]  /*6290*/  IADD3 R16, P6, R25, R28, RZ ;  /* 0x0000001c19107210 */ /* 0x004fc40007fde0ff */
[-C--:B---3--:R-:W-:Y:S02]  /*62a0*/  IADD3 R12, P4, R23, R28.reuse, RZ ;  /* 0x0000001c170c7210 */ /* 0x088fe40007f9e0ff */
[-C--:B------:R-:W-:Y:S01]  /*62b0*/  LEA.HI.X.SX32 R17, R10, R29.reuse, 0x1, P6 ;  /* 0x0000001d0a117211 */ /* 0x080fe200030f0eff */
[----:B-1----:R-:W-:Y:S01]  /*62c0*/  IMAD R11, R11, 0x164, RZ ;  /* 0x000001640b0b7824 */ /* 0x002fe200078e02ff */
[----:B------:R-:W-:Y:S01]  /*62d0*/  LEA.HI.X.SX32 R13, R25, R29, 0x1, P4 ;  /* 0x0000001d190d7211 */ /* 0x000fe200020f0eff */
[----:B------:R-:W1:Y:S01]  /*62e0*/  LDC R10, c[0x0][0x268] ;  /* 0x00009a00ff0a7b82 */ /* 0x000e620000000800 */
[----:B------:R-:W-:Y:S04]  /*62f0*/  STL.64 [R1+0xbf8], R8 ;  /* 0x000bf80801007387 */ /* 0x000fe80000100a00 */
[----:B------:R-:W-:Y:S04]  /*6300*/  STL.64 [R1+0xae8], R16 ;  /* 0x000ae81001007387 */ /* 0x000fe80000100a00 */
[----:B------:R2:W-:Y:S02]  /*6310*/  STL.64 [R1+0x8f0], R12 ;  /* 0x0008f00c01007387 */ /* 0x0005e40000100a00 */
[----:B--2---:R-:W-:-:S02]  /*6320*/  IADD3 R12, P4, R11, R28, RZ ;  /* 0x0000001c0b0c7210 */ /* 0x004fc40007f9e0ff */
[----:B------:R-:W2:Y:S01]  /*6330*/  LDC R11, c[0x0][0x268] ;  /* 0x00009a00ff0b7b82 */ /* 0x000ea20000000800 */
[----:B----4-:R-:W-:Y:S02]  /*6340*/  IMAD R27, R27, 0x162, RZ ;  /* 0x000001621b1b7824 */ /* 0x010fe400078e02ff */
[----:B-1----:R-:W-:-:S03]  /*6350*/  IMAD R25, R10, 0xb1, RZ ;  /* 0x000000b10a197824 */ /* 0x002fc600078e02ff */
[----:B------:R-:W-:Y:S02]  /*6360*/  IADD3 R8, P3, R27, R28, RZ ;  /* 0x0000001c1b087210 */ /* 0x000fe40007f7e0ff */
[----:B------:R-:W1:Y:S02]  /*6370*/  LDC R27, c[0x0][0x268] ;  /* 0x00009a00ff1b7b82 */ /* 0x000e640000000800 */
[----:B------:R-:W-:-:S05]  /*6380*/  LEA.HI.X.SX32 R9, R25, R29, 0x1, P3 ;  /* 0x0000001d19097211 */ /* 0x000fca00018f0eff */
[----:B------:R3:W-:Y:S01]  /*6390*/  STL.64 [R1+0x8e8], R8 ;  /* 0x0008e80801007387 */ /* 0x0007e20000100a00 */
[----:B0-----:R-:W-:Y:S01]  /*63a0*/  IMAD R26, R26, 0xb2, RZ ;  /* 0x000000b21a1a7824 */ /* 0x001fe200078e02ff */
[----:B------:R-:W0:Y:S01]  /*63b0*/  LDC R25, c[0x0][0x268] ;  /* 0x00009a00ff197b82 */ /* 0x000e220000000800 */
[----:B--2---:R-:W-:-:S07]  /*63c0*/  IMAD R11, R11, 0x166, RZ ;  /* 0x000001660b0b7824 */ /* 0x004fce00078e02ff */
[----:B------:R-:W2:Y:S01]  /*63d0*/  LDC R10, c[0x0][0x268] ;  /* 0x00009a00ff0a7b82 */ /* 0x000ea20000000800 */
[----:B---3--:R-:W-:-:S07]  /*63e0*/  IADD3 R8, P3, R11, R28, RZ ;  /* 0x0000001c0b087210 */ /* 0x008fce0007f7e0ff */
[----:B------:R-:W3:Y:S01]  /*63f0*/  LDC R11, c[0x0][0x268] ;  /* 0x00009a00ff0b7b82 */ /* 0x000ee20000000800 */
[----:B-1----:R-:W-:Y:S01]  /*6400*/  IMAD R27, R27, 0x59, RZ ;  /* 0x000000591b1b7824 */ /* 0x002fe200078e02ff */
[----:B------:R-:W-:-:S04]  /*6410*/  IADD3 R16, P6, R26, R28, RZ ;  /* 0x0000001c1a107210 */ /* 0x000fc80007fde0ff */
[-C--:B------:R-:W-:Y:S01]  /*6420*/  LEA.HI.X.SX32 R17, R27, R29.reuse, 0x1, P6 ;  /* 0x0000001d1b117211 */ /* 0x080fe200030f0eff */
[----:B---3--:R-:W-:Y:S02]  /*6430*/  IMAD R27, R11, 0xb3, RZ ;  /* 0x000000b30b1b7824 */ /* 0x008fe400078e02ff */
[----:B------:R-:W1:Y:S01]  /*6440*/  LDC R11, c[0x0][0x268] ;  /* 0x00009a00ff0b7b82 */ /* 0x000e620000000800 */
[----:B------:R-:W-:-:S07]  /*6450*/  LEA.HI.X.SX32 R13, R26, R29, 0x1, P4 ;  /* 0x0000001d1a0d7211 */ /* 0x000fce00020f0eff */
[----:B------:R-:W3:Y:S01]  /*6460*/  LDC R26, c[0x0][0x268] ;  /* 0x00009a00ff1a7b82 */ /* 0x000ee20000000800 */
[----:B-1----:R-:W-:-:S07]  /*6470*/  IMAD R23, R11, 0x168, RZ ;  /* 0x000001680b177824 */ /* 0x002fce00078e02ff */
[----:B------:R-:W1:Y:S01]  /*6480*/  LDC R11, c[0x0][0x268] ;  /* 0x00009a00ff0b7b82 */ /* 0x000e620000000800 */
[----:B------:R-:W-:Y:S01]  /*6490*/  LEA.HI.X.SX32 R9, R27, R29, 0x1, P3 ;  /* 0x0000001d1b097211 */ /* 0x000fe200018f0eff */
[----:B------:R-:W-:Y:S04]  /*64a0*/  STL.64 [R1+0xae0], R16 ;  /* 0x000ae01001007387 */ /* 0x000fe80000100a00 */
[----:B------:R-:W-:Y:S01]  /*64b0*/  STL.64 [R1+0x8e0], R12 ;  /* 0x0008e00c01007387 */ /* 0x000fe20000100a00 */
[----:B0-----:R-:W-:Y:S01]  /*64c0*/  IMAD R25, R25, 0xb4, RZ ;  /* 0x000000b419197824 */ /* 0x001fe200078e02ff */
[----:B------:R-:W0:Y:S02]  /*64d0*/  LDC R27, c[0x0][0x268] ;  /* 0x00009a00ff1b7b82 */ /* 0x000e240000000800 */
[----:B------:R4:W-:Y:S02]  /*64e0*/  STL.64 [R1+0x8d8], R8 ;  /* 0x0008d80801007387 */ /* 0x0009e40000100a00 */
[----:B----4-:R-:W-:Y:S01]  /*64f0*/  IADD3 R8, P3, R23, R28, RZ ;  /* 0x0000001c17087210 */ /* 0x010fe20007f7e0ff */
[----:B---3--:R-:W-:-:S02]  /*6500*/  IMAD R23, R26, 0x2d, RZ ;  /* 0x0000002d1a177824 */ /* 0x008fc400078e02ff */
[----:B-1----:R-:W-:Y:S02]  /*6510*/  IMAD R26, R11, 0xb6, RZ ;  /* 0x000000b60b1a7824 */ /* 0x002fe400078e02ff */
[----:B------:R-:W1:Y:S01]  /*6520*/  LDC R11, c[0x0][0x268] ;  /* 0x00009a00ff0b7b82 */ /* 0x000e620000000800 */
[----:B--2---:R-:W-:Y:S01]  /*6530*/  IMAD R10, R10, 0x5a, RZ ;  /* 0x0000005a0a0a7824 */ /* 0x004fe200078e02ff */
[----:B------:R-:W-:-:S04]  /*6540*/  IADD3 R12, P4, R25, R28, RZ ;  /* 0x0000001c190c7210 */ /* 0x000fc80007f9e0ff */
[C---:B------:R-:W-:Y:S02]  /*6550*/  IADD3 R16, P6, R10.reuse, R28, RZ ;  /* 0x0000001c0a107210 */ /* 0x040fe40007fde0ff */
[-C--:B------:R-:W-:Y:S02]  /*6560*/  LEA.HI.X.SX32 R13, R10, R29.reuse, 0x1, P4 ;  /* 0x0000001d0a0d7211 */ /* 0x080fe400020f0eff */
[-C--:B------:R-:W-:Y:S02]  /*6570*/  LEA.HI.X.SX32 R17, R23, R29.reuse, 0x1, P6 ;  /* 0x0000001d17117211 */ /* 0x080fe400030f0eff */
[----:B------:R-:W-:Y:S02]  /*6580*/  LEA.HI.X.SX32 R9, R25, R29, 0x1, P3 ;  /* 0x0000001d19097211 */ /* 0x000fe400018f0eff */
[----:B------:R-:W2:Y:S01]  /*6590*/  LDC R25, c[0x0][0x268] ;  /* 0x00009a00ff197b82 */ /* 0x000ea20000000800 */
[----:B------:R-:W-:Y:S01]  /*65a0*/  STL.64 [R1+0xbf0], R16 ;  /* 0x000bf01001007387 */ /* 0x000fe20000100a00 */
[----:B-1----:R-:W-:-:S06]  /*65b0*/  IMAD R10, R11, 0x16c, RZ ;  /* 0x0000016c0b0a7824 */ /* 0x002fcc00078e02ff */
[----:B------:R-:W1:Y:S01]  /*65c0*/  LDC R11, c[0x0][0x268] ;  /* 0x00009a00ff0b7b82 */ /* 0x000e620000000800 */
[----:B------:R-:W-:Y:S04]  /*65d0*/  STL.64 [R1+0xad8], R12 ;  /* 0x000ad80c01007387 */ /* 0x000fe80000100a00 */
[----:B------:R3:W-:Y:S01]  /*65e0*/  STL.64 [R1+0x8d0], R8 ;  /* 0x0008d00801007387 */ /* 0x0007e20000100a00 */
[----:B0-----:R-:W-:Y:S01]  /*65f0*/  IMAD R27, R27, 0x16a, RZ ;  /* 0x0000016a1b1b7824 */ /* 0x001fe200078e02ff */
[-C--:B---3--:R-:W-:Y:S02]  /*6600*/  IADD3 R8, P3, R10, R28.reuse, RZ ;  /* 0x0000001c0a087210 */ /* 0x088fe40007f7e0ff */
[----:B------:R-:W0:Y:S02]  /*6610*/  LDC R10, c[0x0][0x268] ;  /* 0x00009a00ff0a7b82 */ /* 0x000e240000000800 */
[----:B------:R-:W-:Y:S01]  /*6620*/  IADD3 R16, P6, R27, R28, RZ ;  /* 0x0000001c1b107210 */ /* 0x000fe20007fde0ff */
[----:B-1----:R-:W-:-:S05]  /*6630*/  IMAD R27, R11, 0xb5, RZ ;  /* 0x000000b50b1b7824 */ /* 0x002fca00078e02ff */
[----:B------:R-:W1:Y:S01]  /*6640*/  LDC R11, c[0x0][0x268] ;  /* 0x00009a00ff0b7b82 */ /* 0x000e620000000800 */
[----:B------:R-:W-:Y:S01]  /*6650*/  LEA.HI.X.SX32 R17, R27, R29, 0x1, P6 ;  /* 0x0000001d1b117211 */ /* 0x000fe200030f0eff */
[----:B--2---:R-:W-:-:S04]  /*6660*/  IMAD R27, R25, 0x16e, RZ ;  /* 0x0000016e191b7824 */ /* 0x004fc800078e02ff */
[----:B------:R2:W-:Y:S01]  /*6670*/  STL.64 [R1+0x8c8], R16 ;  /* 0x0008c81001007387 */ /* 0x0005e20000100a00 */
[----:B0-----:R-:W-:Y:S02]  /*6680*/  IMAD R25, R10, 0x5b, RZ ;  /* 0x0000005b0a197824 */ /* 0x001fe400078e02ff */
[----:B------:R-:W0:Y:S01]  /*6690*/  LDC R10, c[0x0][0x268] ;  /* 0x00009a00ff0a7b82 */ /* 0x000e220000000800 */
[----:B--2---:R-:W-:-:S07]  /*66a0*/  IADD3 R16, P6, R27, R28, RZ ;  /* 0x0000001c1b107210 */ /* 0x004fce0007fde0ff */
[----:B------:R-:W2:Y:S01]  /*66b0*/  LDC R27, c[0x0][0x268] ;  /* 0x00009a00ff1b7b82 */ /* 0x000ea20000000800 */
[C---:B------:R-:W-:Y:S02]  /*66c0*/  IADD3 R12, P4, R26.reuse, R28, RZ ;  /* 0x0000001c1a0c7210 */ /* 0x040fe40007f9e0ff */
[----:B------:R-:W-:-:S05]  /*66d0*/  LEA.HI.X.SX32 R9, R26, R29, 0x1, P3 ;  /* 0x0000001d1a097211 */ /* 0x000fca00018f0eff */
[----:B------:R-:W3:Y:S01]  /*66e0*/  LDC R26, c[0x0][0x268] ;  /* 0x00009a00ff1a7b82 */ /* 0x000ee20000000800 */
[----:B------:R-:W-:Y:S01]  /*66f0*/  LEA.HI.X.SX32 R13, R25, R29, 0x1, P4 ;  /* 0x0000001d190d7211 */ /* 0x000fe200020f0eff */
[----:B-1----:R-:W-:-:S06]  /*6700*/  IMAD R11, R11, 0x2e, RZ ;  /* 0x0000002e0b0b7824 */ /* 0x002fcc00078e02ff */
[----:B------:R-:W1:Y:S01]  /*6710*/  LDC R25, c[0x0][0x268] ;  /* 0x00009a00ff197b82 */ /* 0x000e620000000800 */
[----:B0-----:R-:W-:Y:S01]  /*6720*/  IMAD R10, R10, 0x5c, RZ ;  /* 0x0000005c0a0a7824 */ /* 0x001fe200078e02ff */
[----:B------:R0:W-:Y:S01]  /*6730*/  STL.64 [R1+0xad0], R12 ;  /* 0x000ad00c01007387 */ /* 0x0001e20000100a00 */
[----:B--2---:R-:W-:-:S05]  /*6740*/  IMAD R23, R27, 0xb7, RZ ;  /* 0x000000b71b177824 */ /* 0x004fca00078e02ff */
[----:B------:R-:W2:Y:S01]  /*6750*/  LDC R27, c[0x0][0x268] ;  /* 0x00009a00ff1b7b82 */ /* 0x000ea20000000800 */
[----:B------:R4:W-:Y:S01]  /*6760*/  STL.64 [R1+0x8c0], R8 ;  /* 0x0008c00801007387 */ /* 0x0009e20000100a00 */
[-C--:B0-----:R-:W-:Y:S02]  /*6770*/  IADD3 R12, P4, R11, R28.reuse, RZ ;  /* 0x0000001c0b0c7210 */ /* 0x081fe40007f9e0ff */
[----:B----4-:R-:W-:-:S04]  /*6780*/  IADD3 R8, P3, R10, R28, RZ ;  /* 0x0000001c0a087210 */ /* 0x010fc80007f7e0ff */
[-C--:B------:R-:W-:Y:S02]  /*6790*/  LEA.HI.X.SX32 R9, R11, R29.reuse, 0x1, P3 ;  /* 0x0000001d0b097211 */ /* 0x080fe400018f0eff */
[----:B------:R-:W0:Y:S01]  /*67a0*/  LDC R11, c[0x0][0x268] ;  /* 0x00009a00ff0b7b82 */ /* 0x000e220000000800 */
[----:B---3--:R-:W-:Y:S01]  /*67b0*/  IMAD R20, R26, 0x17, RZ ;  /* 0x000000171a147824 */ /* 0x008fe200078e02ff */
[-C--:B------:R-:W-:Y:S01]  /*67c0*/  LEA.HI.X.SX32 R17, R23, R29.reuse, 0x1, P6 ;  /* 0x0000001d17117211 */ /* 0x080fe200030f0eff */
[----:B-1----:R-:W-:Y:S02]  /*67d0*/  IMAD R25, R25, 0xb8, RZ ;  /* 0x000000b819197824 */ /* 0x002fe400078e02ff */
[----:B--2---:R-:W-:Y:S01]  /*67e0*/  IMAD R23, R27, 0x170, RZ ;  /* 0x000001701b177824 */ /* 0x004fe200078e02ff */
[----:B------:R-:W-:Y:S01]  /*67f0*/  LEA.HI.X.SX32 R13, R20, R29, 0x1, P4 ;  /* 0x0000001d140d7211 */ /* 0x000fe200020f0eff */
[----:B------:R1:W-:Y:S01]  /*6800*/  STL.64 [R1+0x8b8], R16 ;  /* 0x0008b81001007387 */ /* 0x0003e20000100a00 */
[----:B------:R-:W2:Y:S03]  /*6810*/  LDC R26, c[0x0][0x268] ;  /* 0x00009a00ff1a7b82 */ /* 0x000ea60000000800 */
[----:B------:R3:W-:Y:S05]  /*6820*/  STL.64 [R1+0xc78], R12 ;  /* 0x000c780c01007387 */ /* 0x0007ea0000100a00 */
[----:B------:R-:W4:Y:S01]  /*6830*/  LDC R27, c[0x0][0x268] ;  /* 0x00009a00ff1b7b82 */ /* 0x000f220000000800 */
[----:B-1----:R-:W-:-:S02]  /*6840*/  IADD3 R16, P6, R25, R28, RZ ;  /* 0x0000001c19107210 */ /* 0x002fc40007fde0ff */
        /* <DEDUP_REMOVED lines=8> */
[----:B-1----:R-:W-:-:S02]  /*68d0*/  IADD3 R12, P4, R11, R28, RZ ;  /* 0x0000001c0b0c7210 */ /* 0x002fc40007f9e0ff */
[----:B------:R-:W1:Y:S01]  /*68e0*/  LDC R11, c[0x0][0x268] ;  /* 0x00009a00ff0b7b82 */ /* 0x000e620000000800 */
[----:B--2---:R-:W-:Y:S02]  /*68f0*/  IMAD R26, R26, 0x172, RZ ;  /* 0x000001721a1a7824 */ /* 0x004fe400078e02ff */
[----:B0-----:R-:W-:-:S03]  /*6900*/  IMAD R25, R10, 0xb9, RZ ;  /* 0x000000b90a197824 */ /* 0x001fc600078e02ff */
[----:B------:R-:W-:Y:S02]  /*6910*/  IADD3 R8, P3, R26, R28, RZ ;  /* 0x0000001c1a087210 */ /* 0x000fe40007f7e0ff */
[----:B------:R-:W0:Y:S02]  /*6920*/  LDC R26, c[0x0][0x268] ;  /* 0x00009a00ff1a7b82 */ /* 0x000e240000000800 */
[----:B------:R-:W-:-:S05]  /*6930*/  LEA.HI.X.SX32 R9, R25, R29, 0x1, P3 ;  /* 0x0000001d19097211 */ /* 0x000fca00018f0eff */
[----:B------:R2:W-:Y:S01]  /*6940*/  STL.64 [R1+0x8a8], R8 ;  /* 0x0008a80801007387 */ /* 0x0005e20000100a00 */
[----:B------:R-:W3:Y:S01]  /*6950*/  LDC R10, c[0x0][0x268] ;  /* 0x00009a00ff0a7b82 */ /* 0x000ee20000000800 */
[----:B-1----:R-:W-:-:S07]  /*6960*/  IMAD R11, R11, 0x176, RZ ;  /* 0x000001760b0b7824 */ /* 0x002fce00078e02ff */
[----:B------:R-:W1:Y:S01]  /*6970*/  LDC R25, c[0x0][0x268] ;  /* 0x00009a00ff197b82 */ /* 0x000e620000000800 */
[----:B--2---:R-:W-:-:S07]  /*6980*/  IADD3 R8, P3, R11, R28, RZ ;  /* 0x0000001c0b087210 */ /* 0x004fce0007f7e0ff */
[----:B------:R-:W2:Y:S01]  /*6990*/  LDC R11, c[0x0][0x268] ;  /* 0x00009a00ff0b7b82 */ /* 0x000ea20000000800 */
[----:B----4-:R-:W-:Y:S02]  /*69a0*/  IMAD R27, R27, 0xba, RZ ;  /* 0x000000ba1b1b7824 */ /* 0x010fe400078e02ff */
[----:B0-----:R-:W-:Y:S02]  /*69b0*/  IMAD R26, R26, 0x5d, RZ ;  /* 0x0000005d1a1a7824 */ /* 0x001fe400078e02ff */
[----:B--2---:R-:W-:-:S05]  /*69c0*/  IMAD R11, R11, 0xbb, RZ ;  /* 0x000000bb0b0b7824 */ /* 0x004fca00078e02ff */
[-C--:B------:R-:W-:Y:S02]  /*69d0*/  LEA.HI.X.SX32 R9, R11, R29.reuse, 0x1, P3 ;  /* 0x0000001d0b097211 */ /* 0x080fe400018f0eff */
[----:B------:R-:W0:Y:S01]  /*69e0*/  LDC R11, c[0x0][0x268] ;  /* 0x00009a00ff0b7b82 */ /* 0x000e220000000800 */
[C---:B------:R-:W-:Y:S01]  /*69f0*/  IADD3 R16, P6, R27.reuse, R28, RZ ;  /* 0x0000001c1b107210 */ /* 0x040fe20007fde0ff */
[----:B---3--:R-:W-:Y:S01]  /*6a00*/  IMAD R10, R10, 0x5e, RZ ;  /* 0x0000005e0a0a7824 */ /* 0x008fe200078e02ff */
[-C--:B------:R-:W-:Y:S02]  /*6a10*/  LEA.HI.X.SX32 R13, R27, R29.reuse, 0x1, P4 ;  /* 0x0000001d1b0d7211 */ /* 0x080fe400020f0eff */
[----:B------:R-:W-:-:S03]  /*6a20*/  LEA.HI.X.SX32 R17, R26, R29, 0x1, P6 ;  /* 0x0000001d1a117211 */ /* 0x000fc600030f0eff */
[----:B------:R-:W2:Y:S01]  /*6a30*/  LDC R27, c[0x0][0x268] ;  /* 0x00009a00ff1b7b82 */ /* 0x000ea20000000800 */
[----:B-1----:R-:W-:Y:S01]  /*6a40*/  IMAD R25, R25, 0xbc, RZ ;  /* 0x000000bc19197824 */ /* 0x002fe200078e02ff */
[----:B------:R1:W-:Y:S04]  /*6a50*/  STL.64 [R1+0xac0], R16 ;  /* 0x000ac01001007387 */ /* 0x0003e80000100a00 */
[----:B------:R3:W-:Y:S02]  /*6a60*/  STL.64 [R1+0x8a0], R12 ;  /* 0x0008a00c01007387 */ /* 0x0007e40000100a00 */
[----:B------:R-:W4:Y:S01]  /*6a70*/  LDC R26, c[0x0][0x268] ;  /* 0x00009a00ff1a7b82 */ /* 0x000f220000000800 */
[-C--:B-1----:R-:W-:Y:S01]  /*6a80*/  IADD3 R16, P6, R10, R28.reuse, RZ ;  /* 0x0000001c0a107210 */ /* 0x082fe20007fde0ff */
[----:B0-----:R-:W-:Y:S01]  /*6a90*/  IMAD R11, R11, 0x2f, RZ ;  /* 0x0000002f0b0b7824 */ /* 0x001fe200078e02ff */
[----:B---3--:R-:W-:-:S04]  /*6aa0*/  IADD3 R12, P4, R25, R28, RZ ;  /* 0x0000001c190c7210 */ /* 0x008fc80007f9e0ff */
[-C--:B------:R-:W-:Y:S02]  /*6ab0*/  LEA.HI.X.SX32 R17, R11, R29.reuse, 0x1, P6 ;  /* 0x0000001d0b117211 */ /* 0x080fe400030f0eff */
[----:B------:R-:W0:Y:S01]  /*6ac0*/  LDC R11, c[0x0][0x268] ;  /* 0x00009a00ff0b7b82 */ /* 0x000e220000000800 */
[----:B------:R-:W-:-:S07]  /*6ad0*/  LEA.HI.X.SX32 R13, R10, R29, 0x1, P4 ;  /* 0x0000001d0a0d7211 */ /* 0x000fce00020f0eff */
[----:B------:R-:W1:Y:S01]  /*6ae0*/  LDC R10, c[0x0][0x268] ;  /* 0x00009a00ff0a7b82 */ /* 0x000e620000000800 */
[----:B--2---:R-:W-:Y:S01]  /*6af0*/  IMAD R23, R27, 0x178, RZ ;  /* 0x000001781b177824 */ /* 0x004fe200078e02ff */
[----:B------:R2:W-:Y:S04]  /*6b00*/  STL.64 [R1+0x898], R8 ;  /* 0x0008980801007387 */ /* 0x0005e80000100a00 */
[----:B------:R3:W-:Y:S01]  /*6b10*/  STL.64 [R1+0xbe0], R16 ;  /* 0x000be01001007387 */ /* 0x0007e20000100a00 */
[----:B----4-:R-:W-:Y:S01]  /*6b20*/  IMAD R26, R26, 0x17a, RZ ;  /* 0x0000017a1a1a7824 */ /* 0x010fe200078e02ff */
[----:B------:R-:W4:Y:S01]  /*6b30*/  LDC R27, c[0x0][0x268] ;  /* 0x00009a00ff1b7b82 */ /* 0x000f220000000800 */
[-C--:B--2---:R-:W-:Y:S01]  /*6b40*/  IADD3 R8, P3, R23, R28.reuse, RZ ;  /* 0x0000001c17087210 */ /* 0x084fe20007f7e0ff */
[----:B0-----:R-:W-:Y:S01]  /*6b50*/  IMAD R11, R11, 0x17c, RZ ;  /* 0x0000017c0b0b7824 */ /* 0x001fe200078e02ff */
[----:B------:R-:W-:Y:S02]  /*6b60*/  STL.64 [R1+0xab8], R12 ;  /* 0x000ab80c01007387 */ /* 0x000fe40000100a00 */
[----:B------:R-:W-:Y:S01]  /*6b70*/  LEA.HI.X.SX32 R9, R25, R29, 0x1, P3 ;  /* 0x0000001d19097211 */ /* 0x000fe200018f0eff */
[C---:B------:R-:W-:Y:S01]  /*6b80*/  IMAD R2, R3.reuse, 0x6, RZ ;  /* 0x0000000603027824 */ /* 0x040fe200078e02ff */
[----:B---3--:R-:W-:Y:S01]  /*6b90*/  IADD3 R16, P6, R26, R28, RZ ;  /* 0x0000001c1a107210 */ /* 0x008fe20007fde0ff */
[----:B------:R-:W-:Y:S01]  /*6ba0*/  IMAD R21, R3, 0xc, RZ ;  /* 0x0000000c03157824 */ /* 0x000fe200078e02ff */
[----:B------:R-:W0:Y:S01]  /*6bb0*/  LDC R23, c[0x0][0x268] ;  /* 0x00009a00ff177b82 */ /* 0x000e220000000800 */
[----:B------:R2:W-:Y:S01]  /*6bc0*/  STL.64 [R1+0x890], R8 ;  /* 0x0008900801007387 */ /* 0x0005e20000100a00 */
[----:B-1----:R-:W-:-:S06]  /*6bd0*/  IMAD R25, R10, 0xbd, RZ ;  /* 0x000000bd0a197824 */ /* 0x002fcc00078e02ff */
[----:B------:R-:W1:Y:S01]  /*6be0*/  LDC R10, c[0x0][0x268] ;  /* 0x00009a00ff0a7b82 */ /* 0x000e620000000800 */
[----:B--2---:R-:W-:-:S07]  /*6bf0*/  IADD3 R8, P3, R11, R28, RZ ;  /* 0x0000001c0b087210 */ /* 0x004fce0007f7e0ff */
[----:B------:R-:W2:Y:S01]  /*6c00*/  LDC R11, c[0x0][0x268] ;  /* 0x00009a00ff0b7b82 */ /* 0x000ea20000000800 */
[----:B-1----:R-:W-:Y:S02]  /*6c10*/  IMAD R26, R10, 0x17e, RZ ;  /* 0x0000017e0a1a7824 */ /* 0x002fe400078e02ff */
[----:B--2---:R-:W-:-:S05]  /*6c20*/  IMAD R10, R11, 0x5f, RZ ;  /* 0x0000005f0b0a7824 */ /* 0x004fca00078e02ff */
[----:B------:R-:W1:Y:S01]  /*6c30*/  LDC R11, c[0x0][0x268] ;  /* 0x00009a00ff0b7b82 */ /* 0x000e620000000800 */
[----:B------:R-:W-:-:S05]  /*6c40*/  LEA.HI.X.SX32 R17, R25, R29, 0x1, P6 ;  /* 0x0000001d19117211 */ /* 0x000fca00030f0eff */
[----:B------:R2:W-:Y:S02]  /*6c50*/  STL.64 [R1+0x888], R16 ;  /* 0x0008881001007387 */ /* 0x0005e40000100a00 */
[----:B------:R-:W3:Y:S01]  /*6c60*/  LDC R25, c[0x0][0x268] ;  /* 0x00009a00ff197b82 */ /* 0x000ee20000000800 */
[----:B----4-:R-:W-:Y:S01]  /*6c70*/  IMAD R27, R27, 0xbe, RZ ;  /* 0x000000be1b1b7824 */ /* 0x010fe200078e02ff */
[----:B--2---:R-:W-:Y:S01]  /*6c80*/  IADD3 R16, P6, R26, R28, RZ ;  /* 0x0000001c1a107210 */ /* 0x004fe20007fde0ff */
[----:B-1----:R-:W-:-:S05]  /*6c90*/  IMAD R26, R11, 0x30, RZ ;  /* 0x000000300b1a7824 */ /* 0x002fca00078e02ff */
[----:B------:R-:W1:Y:S01]  /*6ca0*/  LDC R11, c[0x0][0x268] ;  /* 0x00009a00ff0b7b82 */ /* 0x000e620000000800 */
[C---:B------:R-:W-:Y:S02]  /*6cb0*/  IADD3 R12, P4, R27.reuse, R28, RZ ;  /* 0x0000001c1b0c7210 */ /* 0x040fe40007f9e0ff */
[-C--:B------:R-:W-:Y:S02]  /*6cc0*/  LEA.HI.X.SX32 R9, R27, R29.reuse, 0x1, P3 ;  /* 0x0000001d1b097211 */ /* 0x080fe400018f0eff */
[----:B------:R-:W-:-:S03]  /*6cd0*/  LEA.HI.X.SX32 R13, R10, R29, 0x1, P4 ;  /* 0x0000001d0a0d7211 */ /* 0x000fc600020f0eff */
[----:B------:R-:W2:Y:S01]  /*6ce0*/  LDC R10, c[0x0][0x268] ;  /* 0x00009a00ff0a7b82 */ /* 0x000ea20000000800 */
[----:B---3--:R-:W-:Y:S01]  /*6cf0*/  IMAD R25, R25, 0x18, RZ ;  /* 0x0000001819197824 */ /* 0x008fe200078e02ff */
[----:B------:R3:W-:Y:S06]  /*6d00*/  STL.64 [R1+0xab0], R12 ;  /* 0x000ab00c01007387 */ /* 0x0007ec0000100a00 */
[----:B------:R-:W4:Y:S01]  /*6d10*/  LDC R27, c[0x0][0x268] ;  /* 0x00009a00ff1b7b82 */ /* 0x000f220000000800 */
[----:B------:R0:W-:Y:S01]  /*6d20*/  STL.64 [R1+0x880], R8 ;  /* 0x0008800801007387 */ /* 0x0001e20000100a00 */
[----:B-1----:R-:W-:Y:S01]  /*6d30*/  IMAD R11, R11, 0xbf, RZ ;  /* 0x000000bf0b0b7824 */ /* 0x002fe200078e02ff */
[----:B---3--:R-:W-:-:S02]  /*6d40*/  IADD3 R12, P4, R25, R28, RZ ;  /* 0x0000001c190c7210 */ /* 0x008fc40007f9e0ff */
[-C--:B0-----:R-:W-:Y:S02]  /*6d50*/  IADD3 R8, P3, R26, R28.reuse, RZ ;  /* 0x0000001c1a087210 */ /* 0x081fe40007f7e0ff */
[-C--:B------:R-:W-:Y:S02]  /*6d60*/  LEA.HI.X.SX32 R17, R11, R29.reuse, 0x1, P6 ;  /* 0x0000001d0b117211 */ /* 0x080fe400030f0eff */
[-C--:B------:R-:W-:Y:S01]  /*6d70*/  LEA.HI.X.SX32 R9, R25, R29.reuse, 0x1, P3 ;  /* 0x0000001d19097211 */ /* 0x080fe200018f0eff */
[----:B------:R-:W0:Y:S08]  /*6d80*/  LDC R11, c[0x0][0x268] ;  /* 0x00009a00ff0b7b82 */ /* 0x000e300000000800 */
[----:B------:R-:W1:Y:S01]  /*6d90*/  LDC R25, c[0x0][0x268] ;  /* 0x00009a00ff197b82 */ /* 0x000e620000000800 */
[----:B------:R-:W-:Y:S01]  /*6da0*/  IMAD R3, R3, 0x3, RZ ;  /* 0x0000000303037824 */ /* 0x000fe200078e02ff */
[-C--:B------:R-:W-:Y:S01]  /*6db0*/  IADD3 R14, P5, R2, R28.reuse, RZ ;  /* 0x0000001c020e7210 */ /* 0x080fe20007fbe0ff */
[----:B--2---:R-:W-:Y:S01]  /*6dc0*/  IMAD R10, R10, 0x60, RZ ;  /* 0x000000600a0a7824 */ /* 0x004fe200078e02ff */
[----:B------:R-:W-:Y:S01]  /*6dd0*/  IADD3 R4, P1, R21, R28, RZ ;  /* 0x0000001c15047210 */ /* 0x000fe20007f3e0ff */
[----:B----4-:R-:W-:Y:S01]  /*6de0*/  IMAD R27, R27, 0xc0, RZ ;  /* 0x000000c01b1b7824 */ /* 0x010fe200078e02ff */
[-C--:B------:R-:W-:Y:S01]  /*6df0*/  LEA.HI.X.SX32 R15, R3, R29.reuse, 0x1, P5 ;  /* 0x0000001d030f7211 */ /* 0x080fe200028f0eff */
[----:B------:R2:W-:Y:S01]  /*6e00*/  STL.64 [R1+0x878], R16 ;  /* 0x0008781001007387 */ /* 0x0005e20000100a00 */
[----:B------:R-:W-:-:S03]  /*6e10*/  LEA.HI.X.SX32 R5, R2, R29, 0x1, P1 ;  /* 0x0000001d02057211 */ /* 0x000fc600008f0eff */
[----:B------:R3:W-:Y:S01]  /*6e20*/  STL.64 [R1+0xce8], R14 ;  /* 0x000ce80e01007387 */ /* 0x0007e20000100a00 */
[-C--:B------:R-:W-:Y:S02]  /*6e30*/  LEA.HI.X.SX32 R13, R21, R29.reuse, 0x1, P4 ;  /* 0x0000001d150d7211 */ /* 0x080fe400020f0eff */
[-C--:B--2---:R-:W-:Y:S02]  /*6e40*/  IADD3 R16, P6, R10, R28.reuse, RZ ;  /* 0x0000001c0a107210 */ /* 0x084fe40007fde0ff */
[-C--:B---3--:R-:W-:Y:S01]  /*6e50*/  IADD3 R14, P5, R27, R28.reuse, RZ ;  /* 0x0000001c1b0e7210 */ /* 0x088fe20007fbe0ff */
[----:B------:R2:W-:Y:S01]  /*6e60*/  STL.64 [R1+0xcd8], R4 ;  /* 0x000cd80401007387 */ /* 0x0005e20000100a00 */
[-C--:B------:R-:W-:Y:S01]  /*6e70*/  LEA.HI.X.SX32 R17, R26, R29.reuse, 0x1, P6 ;  /* 0x0000001d1a117211 */ /* 0x080fe200030f0eff */
[----:B-1----:R-:W-:Y:S01]  /*6e80*/  IMAD R25, R25, 0x186, RZ ;  /* 0x0000018619197824 */ /* 0x002fe200078e02ff */
[----:B------:R-:W-:Y:S01]  /*6e90*/  LEA.HI.X.SX32 R15, R10, R29, 0x1, P5 ;  /* 0x0000001d0a0f7211 */ /* 0x000fe200028f0eff */
[----:B0-----:R-:W-:Y:S01]  /*6ea0*/  IMAD R3, R11, 0x180, RZ ;  /* 0x000001800b037824 */ /* 0x001fe200078e02ff */
[----:B------:R-:W0:Y:S01]  /*6eb0*/  LDC R10, c[0x0][0x268] ;  /* 0x00009a00ff0a7b82 */ /* 0x000e220000000800 */
[----:B--2---:R-:W2:Y:S07]  /*6ec0*/  LDL.LU.64 R4, [R1+0x1628] ;  /* 0x0016280001047983 */ /* 0x004eae0000300a00 */
[----:B------:R-:W1:Y:S01]  /*6ed0*/  LDC R11, c[0x0][0x268] ;  /* 0x00009a00ff0b7b82 */ /* 0x000e620000000800 */
[----:B------:R-:W-:Y:S04]  /*6ee0*/  STL.64 [R1+0xcb8], R12 ;  /* 0x000cb80c01007387 */ /* 0x000fe80000100a00 */
[----:B------:R-:W-:Y:S04]  /*6ef0*/  STL.64 [R1+0xc70], R8 ;  /* 0x000c700801007387 */ /* 0x000fe80000100a00 */
[----:B------:R-:W-:Y:S01]  /*6f00*/  STL.64 [R1+0xbd8], R16 ;  /* 0x000bd81001007387 */ /* 0x000fe20000100a00 */
[----:B------:R-:W-:-:S03]  /*6f10*/  IADD3 R2, P1, R3, R28, RZ ;  /* 0x0000001c03027210 */ /* 0x000fc60007f3e0ff */
[----:B------:R3:W-:Y:S01]  /*6f20*/  STL.64 [R1+0xaa8], R14 ;  /* 0x000aa80e01007387 */ /* 0x0007e20000100a00 */
[----:B------:R-:W-:Y:S02]  /*6f30*/  LEA.HI.X.SX32 R3, R27, R29, 0x1, P1 ;  /* 0x0000001d1b037211 */ /* 0x000fe400008f0eff */
[----:B------:R-:W4:Y:S01]  /*6f40*/  LDC R27, c[0x0][0x268] ;  /* 0x00009a00ff1b7b82 */ /* 0x000f220000000800 */
[----:B---3--:R-:W-:-:S07]  /*6f50*/  IADD3 R14, P5, R25, R28, RZ ;  /* 0x0000001c190e7210 */ /* 0x008fce0007fbe0ff */
[----:B------:R-:W3:Y:S01]  /*6f60*/  LDC R25, c[0x0][0x268] ;  /* 0x00009a00ff197b82 */ /* 0x000ee20000000800 */
[----:B------:R-:W-:Y:S02]  /*6f70*/  IMAD R20, R23, 0x182, RZ ;  /* 0x0000018217147824 */ /* 0x000fe400078e02ff */
[----:B-1----:R-:W-:-:S05]  /*6f80*/  IMAD R23, R11, 0xc2, RZ ;  /* 0x000000c20b177824 */ /* 0x002fca00078e02ff */
[----:B------:R-:W-:Y:S01]  /*6f90*/  IADD3 R8, P3, R23, R28, RZ ;  /* 0x0000001c17087210 */ /* 0x000fe20007f7e0ff */
[----:B------:R-:W1:Y:S01]  /*6fa0*/  LDC R11, c[0x0][0x268] ;  /* 0x00009a00ff0b7b82 */ /* 0x000e620000000800 */
[----:B----4-:R-:W-:Y:S02]  /*6fb0*/  IMAD R27, R27, 0x61, RZ ;  /* 0x000000611b1b7824 */ /* 0x010fe400078e02ff */
[----:B---3--:R-:W-:-:S05]  /*6fc0*/  IMAD R26, R25, 0xc1, RZ ;  /* 0x000000c1191a7824 */ /* 0x008fca00078e02ff */
[----:B------:R-:W3:Y:S01]  /*6fd0*/  LDC R25, c[0x0][0x268] ;  /* 0x00009a00ff197b82 */ /* 0x000ee20000000800 */
[----:B------:R-:W-:-:S07]  /*6fe0*/  LEA.HI.X.SX32 R9, R27, R29, 0x1, P3 ;  /* 0x0000001d1b097211 */ /* 0x000fce00018f0eff */
[----:B------:R-:W4:Y:S01]  /*6ff0*/  LDC R27, c[0x0][0x268] ;  /* 0x00009a00ff1b7b82 */ /* 0x000f220000000800 */
[----:B------:R-:W-:-:S04]  /*7000*/  IADD3 R12, P4, R20, R28, RZ ;  /* 0x0000001c140c7210 */ /* 0x000fc80007f9e0ff */
[----:B------:R-:W-:Y:S01]  /*7010*/  LEA.HI.X.SX32 R13, R26, R29, 0x1, P4 ;  /* 0x0000001d1a0d7211 */ /* 0x000fe200020f0eff */
[----:B------:R-:W-:Y:S01]  /*7020*/  STL.64 [R1+0x870], R2 ;  /* 0x0008700201007387 */ /* 0x000fe20000100a00 */
[----:B-1----:R-:W-:Y:S01]  /*7030*/  IMAD R11, R11, 0x184, RZ ;  /* 0x000001840b0b7824 */ /* 0x002fe200078e02ff */
[----:B------:R-:W1:Y:S02]  /*7040*/  LDC R26, c[0x0][0x268] ;  /* 0x00009a00ff1a7b82 */ /* 0x000e640000000800 */
[----:B------:R-:W-:Y:S01]  /*7050*/  STL.64 [R1+0x868], R12 ;  /* 0x0008680c01007387 */ /* 0x000fe20000100a00 */
[----:B---3--:R-:W-:-:S03]  /*7060*/  IMAD R25, R25, 0x188, RZ ;  /* 0x0000018819197824 */ /* 0x008fc600078e02ff */
[----:B------:R3:W-:Y:S01]  /*7070*/  STL.64 [R1+0xaa0], R8 ;  /* 0x000aa00801007387 */ /* 0x0007e20000100a00 */
[-C--:B------:R-:W-:Y:S02]  /*7080*/  IADD3 R16, P6, R11, R28.reuse, RZ ;  /* 0x0000001c0b107210 */ /* 0x080fe40007fde0ff */
[----:B------:R-:W1:Y:S01]  /*7090*/  LDC R11, c[0x0][0x268] ;  /* 0x00009a00ff0b7b82 */ /* 0x000e620000000800 */
[----:B---3--:R-:W-:-:S07]  /*70a0*/  IADD3 R8, P3, R25, R28, RZ ;  /* 0x0000001c19087210 */ /* 0x008fce0007f7e0ff */
[----:B------:R-:W3:Y:S01]  /*70b0*/  LDC R25, c[0x0][0x268] ;  /* 0x00009a00ff197b82 */ /* 0x000ee20000000800 */
[----:B----4-:R-:W-:-:S07]  /*70c0*/  IMAD R20, R27, 0x18a, RZ ;  /* 0x0000018a1b147824 */ /* 0x010fce00078e02ff */
[----:B------:R-:W4:Y:S01]  /*70d0*/  LDC R27, c[0x0][0x268] ;  /* 0x00009a00ff1b7b82 */ /* 0x000f220000000800 */
[----:B------:R-:W-:Y:S01]  /*70e0*/  LEA.HI.X.SX32 R17, R23, R29, 0x1, P6 ;  /* 0x0000001d17117211 */ /* 0x000fe200030f0eff */
[----:B0-----:R-:W-:Y:S02]  /*70f0*/  IMAD R10, R10, 0xc4, RZ ;  /* 0x000000c40a0a7824 */ /* 0x001fe400078e02ff */
[----:B-1----:R-:W-:-:S03]  /*7100*/  IMAD R11, R11, 0x62, RZ ;  /* 0x000000620b0b7824 */ /* 0x002fc600078e02ff */
[-C--:B------:R-:W-:Y:S01]  /*7110*/  IADD3 R12, P4, R10, R28.reuse, RZ ;  /* 0x0000001c0a0c7210 */ /* 0x080fe20007f9e0ff */
[----:B---3--:R-:W-:Y:S01]  /*7120*/  IMAD R23, R25, 0xc3, RZ ;  /* 0x000000c319177824 */ /* 0x008fe200078e02ff */
[C---:B------:R-:W-:Y:S01]  /*7130*/  IADD3 R2, P1, R11.reuse, R28, RZ ;  /* 0x0000001c0b027210 */ /* 0x040fe20007f3e0ff */
[----:B------:R-:W-:Y:S01]  /*7140*/  STL.64 [R1+0x860], R16 ;  /* 0x0008601001007387 */ /* 0x000fe20000100a00 */
[-C--:B------:R-:W-:Y:S01]  /*7150*/  LEA.HI.X.SX32 R13, R11, R29.reuse, 0x1, P4 ;  /* 0x0000001d0b0d7211 */ /* 0x080fe200020f0eff */
[----:B------:R-:W0:Y:S01]  /*7160*/  LDC R25, c[0x0][0x268] ;  /* 0x00009a00ff197b82 */ /* 0x000e220000000800 */
[----:B------:R-:W-:Y:S01]  /*7170*/  LEA.HI.X.SX32 R15, R23, R29, 0x1, P5 ;  /* 0x0000001d170f7211 */ /* 0x000fe200028f0eff */
[----:B----4-:R-:W-:-:S06]  /*7180*/  IMAD R23, R27, 0x31, RZ ;  /* 0x000000311b177824 */ /* 0x010fcc00078e02ff */
[----:B------:R-:W1:Y:S08]  /*7190*/  LDC R27, c[0x0][0x268] ;  /* 0x00009a00ff1b7b82 */ /* 0x000e700000000800 */
[----:B------:R-:W3:Y:S01]  /*71a0*/  LDC R11, c[0x0][0x268] ;  /* 0x00009a00ff0b7b82 */ /* 0x000ee20000000800 */
[-C--:B------:R-:W-:Y:S01]  /*71b0*/  LEA.HI.X.SX32 R3, R23, R29.reuse, 0x1, P1 ;  /* 0x0000001d17037211 */ /* 0x080fe200008f0eff */
[----:B------:R-:W-:Y:S01]  /*71c0*/  STL.64 [R1+0x858], R14 ;  /* 0x0008580e01007387 */ /* 0x000fe20000100a00 */
[----:B------:R-:W-:-:S03]  /*71d0*/  LEA.HI.X.SX32 R9, R10, R29, 0x1, P3 ;  /* 0x0000001d0a097211 */ /* 0x000fc600018f0eff */
[----:B------:R-:W-:Y:S02]  /*71e0*/  STL.64 [R1+0xbd0], R2 ;  /* 0x000bd00201007387 */ /* 0x000fe40000100a00 */
[----:B------:R-:W4:Y:S02]  /*71f0*/  LDC R10, c[0x0][0x268] ;  /* 0x00009a00ff0a7b82 */ /* 0x000f240000000800 */
[----:B------:R1:W-:Y:S02]  /*7200*/  STL.64 [R1+0xa98], R12 ;  /* 0x000a980c01007387 */ /* 0x0003e40000100a00 */
[----:B-1----:R-:W-:-:S04]  /*7210*/  IMAD R27, R27, 0x18e, RZ ;  /* 0x0000018e1b1b7824 */ /* 0x002fc800078e02ff */
[----:B------:R-:W1:Y:S01]  /*7220*/  LDC R23, c[0x0][0x268] ;  /* 0x00009a00ff177b82 */ /* 0x000e620000000800 */
[----:B------:R-:W-:Y:S01]  /*7230*/  IADD3 R12, P4, R27, R28, RZ ;  /* 0x0000001c1b0c7210 */ /* 0x000fe20007f9e0ff */
[----:B---3--:R-:W-:-:S06]  /*7240*/  IMAD R27, R11, 0x64, RZ ;  /* 0x000000640b1b7824 */ /* 0x008fcc00078e02ff */
[----:B------:R-:W3:Y:S01]  /*7250*/  LDC R11, c[0x0][0x268] ;  /* 0x00009a00ff0b7b82 */ /* 0x000ee20000000800 */
[-C--:B------:R-:W-:Y:S01]  /*7260*/  IADD3 R16, P6, R20, R28.reuse, RZ ;  /* 0x0000001c14107210 */ /* 0x080fe20007fde0ff */
[----:B----4-:R-:W-:Y:S02]  /*7270*/  IMAD R20, R10, 0xc5, RZ ;  /* 0x000000c50a147824 */ /* 0x010fe400078e02ff */
[----:B------:R-:W-:Y:S02]  /*7280*/  IMAD R26, R26, 0xc6, RZ ;  /* 0x000000c61a1a7824 */ /* 0x000fe400078e02ff */
[----:B---3--:R-:W-:Y:S02]  /*7290*/  IMAD R10, R11, 0xc8, RZ ;  /* 0x000000c80b0a7824 */ /* 0x008fe400078e02ff */
[----:B------:R-:W3:Y:S01]  /*72a0*/  LDC R11, c[0x0][0x268] ;  /* 0x00009a00ff0b7b82 */ /* 0x000ee20000000800 */
[----:B0-----:R-:W-:Y:S01]  /*72b0*/  IMAD R25, R25, 0x18c, RZ ;  /* 0x0000018c19197824 */ /* 0x001fe200078e02ff */
[----:B------:R-:W-:Y:S01]  /*72c0*/  IADD3 R14, P5, R26, R28, RZ ;  /* 0x0000001c1a0e7210 */ /* 0x000fe20007fbe0ff */
[----:B-1----:R-:W-:Y:S01]  /*72d0*/  IMAD R23, R23, 0x63, RZ ;  /* 0x0000006317177824 */ /* 0x002fe200078e02ff */
[----:B------:R-:W-:-:S02]  /*72e0*/  LEA.HI.X.SX32 R17, R20, R29, 0x1, P6 ;  /* 0x0000001d14117211 */ /* 0x000fc400030f0eff */
[-C--:B------:R-:W-:Y:S02]  /*72f0*/  IADD3 R2, P1, R25, R28.reuse, RZ ;  /* 0x0000001c19027210 */ /* 0x080fe40007f3e0ff */
[-C--:B------:R-:W-:Y:S01]  /*7300*/  LEA.HI.X.SX32 R15, R23, R29.reuse, 0x1, P5 ;  /* 0x0000001d170f7211 */ /* 0x080fe200028f0eff */
[----:B------:R-:W-:Y:S01]  /*7310*/  STL.64 [R1+0x850], R8 ;  /* 0x0008500801007387 */ /* 0x000fe20000100a00 */
[----:B------:R-:W-:Y:S01]  /*7320*/  LEA.HI.X.SX32 R3, R26, R29, 0x1, P1 ;  /* 0x0000001d1a037211 */ /* 0x000fe200008f0eff */
[----:B------:R-:W0:Y:S02]  /*7330*/  LDC R20, c[0x0][0x268] ;  /* 0x00009a00ff147b82 */ /* 0x000e240000000800 */
[----:B------:R-:W-:Y:S04]  /*7340*/  STL.64 [R1+0x848], R16 ;  /* 0x0008481001007387 */ /* 0x000fe80000100a00 */
[----:B------:R-:W-:Y:S02]  /*7350*/  STL.64 [R1+0xa90], R14 ;  /* 0x000a900e01007387 */ /* 0x000fe40000100a00 */
[----:B------:R-:W1:Y:S01]  /*7360*/  LDC R23, c[0x0][0x268] ;  /* 0x00009a00ff177b82 */ /* 0x000e620000000800 */
[----:B---3--:R-:W-:Y:S01]  /*7370*/  IMAD R11, R11, 0x190, RZ ;  /* 0x000001900b0b7824 */ /* 0x008fe200078e02ff */
[----:B------:R3:W-:Y:S06]  /*7380*/  STL.64 [R1+0x840], R2 ;  /* 0x0008400201007387 */ /* 0x0007ec0000100a00 */
[----:B------:R-:W4:Y:S08]  /*7390*/  LDC R25, c[0x0][0x268] ;  /* 0x00009a00ff197b82 */ /* 0x000f300000000800 */
[----:B------:R-:W2:Y:S01]  /*73a0*/  LDC R26, c[0x0][0x268] ;  /* 0x00009a00ff1a7b82 */ /* 0x000ea20000000800 */
[----:B---3--:R-:W-:-:S07]  /*73b0*/  IADD3 R2, P1, R11, R28, RZ ;  /* 0x0000001c0b027210 */ /* 0x008fce0007f3e0ff */
[----:B------:R-:W3:Y:S01]  /*73c0*/  LDC R11, c[0x0][0x268] ;  /* 0x00009a00ff0b7b82 */ /* 0x000ee20000000800 */
[----:B0-----:R-:W-:Y:S02]  /*73d0*/  IMAD R21, R20, 0xc7, RZ ;  /* 0x000000c714157824 */ /* 0x001fe400078e02ff */
[----:B-1----:R-:W-:Y:S02]  /*73e0*/  IMAD R20, R23, 0x192, RZ ;  /* 0x0000019217147824 */ /* 0x002fe400078e02ff */
[----:B----4-:R-:W-:Y:S02]  /*73f0*/  IMAD R25, R25, 0x32, RZ ;  /* 0x0000003219197824 */ /* 0x010fe400078e02ff */
[----:B---3--:R-:W-:Y:S02]  /*7400*/  IMAD R23, R11, 0x19, RZ ;  /* 0x000000190b177824 */ /* 0x008fe400078e02ff */
[----:B------:R-:W0:Y:S01]  /*7410*/  LDC R11, c[0x0][0x268] ;  /* 0x00009a00ff0b7b82 */ /* 0x000e220000000800 */
[----:B------:R-:W-:-:S02]  /*7420*/  IADD3 R8, P3, R25, R28, RZ ;  /* 0x0000001c19087210 */ /* 0x000fc40007f7e0ff */
[----:B------:R-:W-:Y:S02]  /*7430*/  IADD3 R16, P6, R27, R28, RZ ;  /* 0x0000001c1b107210 */ /* 0x000fe40007fde0ff */
[-C--:B------:R-:W-:Y:S02]  /*7440*/  LEA.HI.X.SX32 R13, R21, R29.reuse, 0x1, P4 ;  /* 0x0000001d150d7211 */ /* 0x080fe400020f0eff */
[-C--:B------:R-:W-:Y:S02]  /*7450*/  LEA.HI.X.SX32 R9, R23, R29.reuse, 0x1, P3 ;  /* 0x0000001d17097211 */ /* 0x080fe400018f0eff */
[----:B------:R-:W-:Y:S01]  /*7460*/  LEA.HI.X.SX32 R17, R25, R29, 0x1, P6 ;  /* 0x0000001d19117211 */ /* 0x000fe200030f0eff */
[----:B------:R-:W-:Y:S01]  /*7470*/  STL.64 [R1+0x838], R12 ;  /* 0x0008380c01007387 */ /* 0x000fe20000100a00 */
[----:B------:R-:W1:Y:S03]  /*7480*/  LDC R25, c[0x0][0x268] ;  /* 0x00009a00ff197b82 */ /* 0x000e660000000800 */
[----:B------:R-:W-:Y:S04]  /*7490*/  STL.64 [R1+0xc68], R8 ;  /* 0x000c680801007387 */ /* 0x000fe80000100a00 */
[----:B------:R3:W-:Y:S01]  /*74a0*/  STL.64 [R1+0xbc8], R16 ;  /* 0x000bc81001007387 */ /* 0x0007e20000100a00 */
[----:B0-----:R-:W-:-:S05]  /*74b0*/  IMAD R11, R11, 0x194, RZ ;  /* 0x000001940b0b7824 */ /* 0x001fca00078e02ff */
[-C--:B---3--:R-:W-:Y:S02]  /*74c0*/  IADD3 R16, P6, R11, R28.reuse, RZ ;  /* 0x0000001c0b107210 */ /* 0x088fe40007fde0ff */
[----:B------:R-:W0:Y:S01]  /*74d0*/  LDC R11, c[0x0][0x268] ;  /* 0x00009a00ff0b7b82 */ /* 0x000e220000000800 */
[CC--:B------:R-:W-:Y:S01]  /*74e0*/  IADD3 R14, P5, R10.reuse, R28.reuse, RZ ;  /* 0x0000001c0a0e7210 */ /* 0x0c0fe20007fbe0ff */
[----:B-1----:R-:W-:Y:S01]  /*74f0*/  IMAD R23, R25, 0x196, RZ ;  /* 0x0000019619177824 */ /* 0x002fe200078e02ff */
[-C--:B------:R-:W-:Y:S02]  /*7500*/  LEA.HI.X.SX32 R3, R10, R29.reuse, 0x1, P1 ;  /* 0x0000001d0a037211 */ /* 0x080fe400008f0eff */
[----:B------:R-:W-:Y:S02]  /*7510*/  LEA.HI.X.SX32 R15, R27, R29, 0x1, P5 ;  /* 0x0000001d1b0f7211 */ /* 0x000fe400028f0eff */
[----:B------:R-:W-:Y:S01]  /*7520*/  IADD3 R12, P4, R20, R28, RZ ;  /* 0x0000001c140c7210 */ /* 0x000fe20007f9e0ff */
[----:B--2---:R-:W-:Y:S01]  /*7530*/  IMAD R26, R26, 0xca, RZ ;  /* 0x000000ca1a1a7824 */ /* 0x004fe200078e02ff */
[----:B------:R-:W1:Y:S01]  /*7540*/  LDC R27, c[0x0][0x268] ;  /* 0x00009a00ff1b7b82 */ /* 0x000e620000000800 */
[----:B------:R-:W-:Y:S04]  /*7550*/  STL.64 [R1+0xa88], R14 ;  /* 0x000a880e01007387 */ /* 0x000fe80000100a00 */
[----:B------:R2:W-:Y:S01]  /*7560*/  STL.64 [R1+0x830], R2 ;  /* 0x0008300201007387 */ /* 0x0005e20000100a00 */
[----:B0-----:R-:W-:-:S02]  /*7570*/  IMAD R25, R11, 0x66, RZ ;  /* 0x000000660b197824 */ /* 0x001fc400078e02ff */
[----:B------:R-:W0:Y:S08]  /*7580*/  LDC R11, c[0x0][0x268] ;  /* 0x00009a00ff0b7b82 */ /* 0x000e300000000800 */
[----:B--2---:R-:W2:Y:S01]  /*7590*/  LDC R2, c[0x0][0x268] ;  /* 0x00009a00ff027b82 */ /* 0x004ea20000000800 */
[----:B------:R-:W-:-:S07]  /*75a0*/  IADD3 R14, P5, R23, R28, RZ ;  /* 0x0000001c170e7210 */ /* 0x000fce0007fbe0ff */
[----:B------:R-:W3:Y:S01]  /*75b0*/  LDC R3, c[0x0][0x268] ;  /* 0x00009a00ff037b82 */ /* 0x000ee20000000800 */
[----:B0-----:R-:W-:-:S05]  /*75c0*/  IMAD R23, R11, 0xc9, RZ ;  /* 0x000000c90b177824 */ /* 0x001fca00078e02ff */
[-C--:B------:R-:W-:Y:S01]  /*75d0*/  LEA.HI.X.SX32 R13, R23, R29.reuse, 0x1, P4 ;  /* 0x0000001d170d7211 */ /* 0x080fe200020f0eff */
[----:B--2---:R-:W-:Y:S02]  /*75e0*/  IMAD R23, R2, 0x198, RZ ;  /* 0x0000019802177824 */ /* 0x004fe400078e02ff */
[----:B------:R-:W0:Y:S01]  /*75f0*/  LDC R2, c[0x0][0x268] ;  /* 0x00009a00ff027b82 */ /* 0x000e220000000800 */
[----:B------:R-:W-:Y:S01]  /*7600*/  IADD3 R8, P3, R26, R28, RZ ;  /* 0x0000001c1a087210 */ /* 0x000fe20007f7e0ff */
[----:B---3--:R-:W-:Y:S01]  /*7610*/  IMAD R3, R3, 0x65, RZ ;  /* 0x0000006503037824 */ /* 0x008fe200078e02ff */
[----:B------:R-:W-:Y:S04]  /*7620*/  STL.64 [R1+0x828], R12 ;  /* 0x0008280c01007387 */ /* 0x000fe80000100a00 */
[----:B------:R-:W-:-:S02]  /*7630*/  LEA.HI.X.SX32 R9, R3, R29, 0x1, P3 ;  /* 0x0000001d03097211 */ /* 0x000fc400018f0eff */
[----:B------:R-:W-:Y:S02]  /*7640*/  IADD3 R10, P1, R25, R28, RZ ;  /* 0x0000001c190a7210 */ /* 0x000fe40007f3e0ff */
[----:B------:R-:W-:Y:S01]  /*7650*/  LEA.HI.X.SX32 R17, R26, R29, 0x1, P6 ;  /* 0x0000001d1a117211 */ /* 0x000fe200030f0eff */
[----:B------:R2:W-:Y:S01]  /*7660*/  STL.64 [R1+0xa80], R8 ;  /* 0x000a800801007387 */ /* 0x0005e20000100a00 */
[----:B-1----:R-:W-:Y:S01]  /*7670*/  IMAD R27, R27, 0xcc, RZ ;  /* 0x000000cc1b1b7824 */ /* 0x002fe200078e02ff */
[----:B------:R-:W1:Y:S01]  /*7680*/  LDC R3, c[0x0][0x268] ;  /* 0x00009a00ff037b82 */ /* 0x000e620000000800 */
[----:B0-----:R-:W-:-:S07]  /*7690*/  IMAD R20, R2, 0xce, RZ ;  /* 0x000000ce02147824 */ /* 0x001fce00078e02ff */
[----:B------:R-:W0:Y:S01]  /*76a0*/  LDC R2, c[0x0][0x268] ;  /* 0x00009a00ff027b82 */ /* 0x000e220000000800 */
[----:B--2---:R-:W-:-:S07]  /*76b0*/  IADD3 R8, P3, R23, R28, RZ ;  /* 0x0000001c17087210 */ /* 0x004fce0007f7e0ff */
[----:B------:R-:W2:Y:S01]  /*76c0*/  LDC R23, c[0x0][0x268] ;  /* 0x00009a00ff177b82 */ /* 0x000ea20000000800 */
[----:B------:R-:W-:Y:S07]  /*76d0*/  STL.64 [R1+0x820], R16 ;  /* 0x0008201001007387 */ /* 0x000fee0000100a00 */
[----:B------:R-:W3:Y:S01]  /*76e0*/  LDC R26, c[0x0][0x268] ;  /* 0x00009a00ff1a7b82 */ /* 0x000ee20000000800 */
[----:B0-----:R-:W-:Y:S02]  /*76f0*/  IMAD R21, R2, 0xcb, RZ ;  /* 0x000000cb02157824 */ /* 0x001fe400078e02ff */
[----:B--2---:R-:W-:-:S03]  /*7700*/  IMAD R23, R23, 0x33, RZ ;  /* 0x0000003317177824 */ /* 0x004fc600078e02ff */
[-C--:B------:R-:W-:Y:S02]  /*7710*/  LEA.HI.X.SX32 R15, R21, R29.reuse, 0x1, P5 ;  /* 0x0000001d150f7211 */ /* 0x080fe400028f0eff */
[----:B------:R-:W-:-:S03]  /*7720*/  LEA.HI.X.SX32 R11, R23, R29, 0x1, P1 ;  /* 0x0000001d170b7211 */ /* 0x000fc600008f0eff */
[----:B------:R-:W-:Y:S04]  /*7730*/  STL.64 [R1+0x818], R14 ;  /* 0x0008180e01007387 */ /* 0x000fe80000100a00 */
[----:B------:R0:W-:Y:S02]  /*7740*/  STL.64 [R1+0xbc0], R10 ;  /* 0x000bc00a01007387 */ /* 0x0001e40000100a00 */
[----:B0-----:R-:W0:Y:S01]  /*7750*/  LDC R11, c[0x0][0x268] ;  /* 0x00009a00ff0b7b82 */ /* 0x001e220000000800 */
[----:B------:R-:W-:-:S04]  /*7760*/  IADD3 R12, P4, R27, R28, RZ ;  /* 0x0000001c1b0c7210 */ /* 0x000fc80007f9e0ff */
[-C--:B------:R-:W-:Y:S02]  /*7770*/  LEA.HI.X.SX32 R13, R25, R29.reuse, 0x1, P4 ;  /* 0x0000001d190d7211 */ /* 0x080fe400020f0eff */
[----:B------:R-:W-:Y:S01]  /*7780*/  LEA.HI.X.SX32 R9, R27, R29, 0x1, P3 ;  /* 0x0000001d1b097211 */ /* 0x000fe200018f0eff */
[----:B------:R-:W2:Y:S01]  /*7790*/  LDC R10, c[0x0][0x268] ;  /* 0x00009a00ff0a7b82 */ /* 0x000ea20000000800 */
[----:B0-----:R-:W-:-:S07]  /*77a0*/  IMAD R25, R11, 0x1a, RZ ;  /* 0x0000001a0b197824 */ /* 0x001fce00078e02ff */
[----:B------:R-:W0:Y:S01]  /*77b0*/  LDC R11, c[0x0][0x268] ;  /* 0x00009a00ff0b7b82 */ /* 0x000e220000000800 */
[----:B-1----:R-:W-:Y:S02]  /*77c0*/  IMAD R3, R3, 0x19a, RZ ;  /* 0x0000019a03037824 */ /* 0x002fe400078e02ff */
[----:B0-----:R-:W-:-:S05]  /*77d0*/  IMAD R27, R11, 0xcd, RZ ;  /* 0x000000cd0b1b7824 */ /* 0x001fca00078e02ff */
[----:B------:R-:W0:Y:S01]  /*77e0*/  LDC R11, c[0x0][0x268] ;  /* 0x00009a00ff0b7b82 */ /* 0x000e220000000800 */
[----:B------:R-:W-:Y:S01]  /*77f0*/  IADD3 R2, P6, R3, R28, RZ ;  /* 0x0000001c03027210 */ /* 0x000fe20007fde0ff */
[----:B---3--:R-:W-:-:S03]  /*7800*/  IMAD R26, R26, 0x19c, RZ ;  /* 0x0000019c1a1a7824 */ /* 0x008fc600078e02ff */
[----:B------:R-:W-:Y:S02]  /*7810*/  LEA.HI.X.SX32 R3, R27, R29, 0x1, P6 ;  /* 0x0000001d1b037211 */ /* 0x000fe400030f0eff */
[----:B------:R-:W-:Y:S01]  /*7820*/  IADD3 R16, P1, R26, R28, RZ ;  /* 0x0000001c1a107210 */ /* 0x000fe20007f3e0ff */
[----:B--2---:R-:W-:Y:S02]  /*7830*/  IMAD R26, R10, 0x19e, RZ ;  /* 0x0000019e0a1a7824 */ /* 0x004fe400078e02ff */
[----:B------:R-:W1:Y:S01]  /*7840*/  LDC R10, c[0x0][0x268] ;  /* 0x00009a00ff0a7b82 */ /* 0x000e620000000800 */
[----:B0-----:R-:W-:-:S07]  /*7850*/  IMAD R27, R11, 0x67, RZ ;  /* 0x000000670b1b7824 */ /* 0x001fce00078e02ff */
[----:B------:R-:W0:Y:S01]  /*7860*/  LDC R11, c[0x0][0x268] ;  /* 0x00009a00ff0b7b82 */ /* 0x000e220000000800 */
[----:B------:R-:W-:-:S04]  /*7870*/  IADD3 R14, P5, R20, R28, RZ ;  /* 0x0000001c140e7210 */ /* 0x000fc80007fbe0ff */
[-C--:B------:R-:W-:Y:S01]  /*7880*/  LEA.HI.X.SX32 R15, R27, R29.reuse, 0x1, P5 ;  /* 0x0000001d1b0f7211 */ /* 0x080fe200028f0eff */
[----:B------:R2:W-:Y:S01]  /*7890*/  STL.64 [R1+0xa78], R12 ;  /* 0x000a780c01007387 */ /* 0x0005e20000100a00 */
[----:B-1----:R-:W-:Y:S01]  /*78a0*/  IMAD R23, R10, 0x34, RZ ;  /* 0x000000340a177824 */ /* 0x002fe200078e02ff */
[----:B------:R-:W-:Y:S02]  /*78b0*/  LEA.HI.X.SX32 R17, R20, R29, 0x1, P1 ;  /* 0x0000001d14117211 */ /* 0x000fe400008f0eff */
[----:B------:R-:W-:Y:S01]  /*78c0*/  STL.64 [R1+0x810], R8 ;  /* 0x0008100801007387 */ /* 0x000fe20000100a00 */
[----:B------:R-:W1:Y:S03]  /*78d0*/  LDC R20, c[0x0][0x268] ;  /* 0x00009a00ff147b82 */ /* 0x000e660000000800 */
[----:B------:R3:W-:Y:S01]  /*78e0*/  STL.64 [R1+0x808], R2 ;  /* 0x0008080201007387 */ /* 0x0007e20000100a00 */
[----:B0-----:R-:W-:Y:S01]  /*78f0*/  IMAD R27, R11, 0xcf, RZ ;  /* 0x000000cf0b1b7824 */ /* 0x001fe200078e02ff */
[----:B--2---:R-:W-:-:S03]  /*7900*/  IADD3 R12, P4, R26, R28, RZ ;  /* 0x0000001c1a0c7210 */ /* 0x004fc60007f9e0ff */
[----:B------:R-:W0:Y:S01]  /*7910*/  LDC R11, c[0x0][0x268] ;  /* 0x00009a00ff0b7b82 */ /* 0x000e220000000800 */
[----:B---3--:R-:W-:Y:S02]  /*7920*/  IADD3 R2, P6, R23, R28, RZ ;  /* 0x0000001c17027210 */ /* 0x008fe40007fde0ff */
[----:B------:R-:W-:-:S05]  /*7930*/  LEA.HI.X.SX32 R13, R27, R29, 0x1, P4 ;  /* 0x0000001d1b0d7211 */ /* 0x000fca00020f0eff */
[----:B------:R-:W2:Y:S01]  /*7940*/  LDC R26, c[0x0][0x268] ;  /* 0x00009a00ff1a7b82 */ /* 0x000ea20000000800 */
[C---:B------:R-:W-:Y:S02]  /*7950*/  IADD3 R8, P3, R25.reuse, R28, RZ ;  /* 0x0000001c19087210 */ /* 0x040fe40007f7e0ff */
[----:B------:R-:W-:-:S05]  /*7960*/  LEA.HI.X.SX32 R3, R25, R29, 0x1, P6 ;  /* 0x0000001d19037211 */ /* 0x000fca00030f0eff */
[----:B------:R-:W3:Y:S08]  /*7970*/  LDC R10, c[0x0][0x268] ;  /* 0x00009a00ff0a7b82 */ /* 0x000ef00000000800 */
[----:B------:R-:W4:Y:S08]  /*7980*/  LDC R27, c[0x0][0x268] ;  /* 0x00009a00ff1b7b82 */ /* 0x000f300000000800 */
[----:B------:R-:W4:Y:S01]  /*7990*/  LDC R25, c[0x0][0x268] ;  /* 0x00009a00ff197b82 */ /* 0x000f220000000800 */
[----:B0-----:R-:W-:Y:S01]  /*79a0*/  IMAD R21, R11, 0x1a0, RZ ;  /* 0x000001a00b157824 */ /* 0x001fe200078e02ff */
[----:B------:R-:W-:Y:S04]  /*79b0*/  STL.64 [R1+0xa70], R14 ;  /* 0x000a700e01007387 */ /* 0x000fe80000100a00 */
[----:B------:R-:W-:Y:S01]  /*79c0*/  STL.64 [R1+0x800], R16 ;  /* 0x0008001001007387 */ /* 0x000fe20000100a00 */
[----:B--2---:R-:W-:Y:S01]  /*79d0*/  IMAD R26, R26, 0xd0, RZ ;  /* 0x000000d01a1a7824 */ /* 0x004fe200078e02ff */
[----:B------:R-:W0:Y:S02]  /*79e0*/  LDC R11, c[0x0][0x268] ;  /* 0x00009a00ff0b7b82 */ /* 0x000e240000000800 */
[----:B------:R2:W-:Y:S01]  /*79f0*/  STL.64 [R1+0x7f8], R12 ;  /* 0x0007f80c01007387 */ /* 0x0005e20000100a00 */
[----:B---3--:R-:W-:Y:S01]  /*7a00*/  IMAD R10, R10, 0x68, RZ ;  /* 0x000000680a0a7824 */ /* 0x008fe200078e02ff */
[-C--:B--2---:R-:W-:Y:S01]  /*7a10*/  IADD3 R12, P4, R21, R28.reuse, RZ ;  /* 0x0000001c150c7210 */ /* 0x084fe20007f9e0ff */
[----:B-1----:R-:W-:Y:S01]  /*7a20*/  IMAD R21, R20, 0xd, RZ ;  /* 0x0000000d14157824 */ /* 0x002fe200078e02ff */
[----:B------:R-:W-:Y:S01]  /*7a30*/  IADD3 R16, P1, R26, R28, RZ ;  /* 0x0000001c1a107210 */ /* 0x000fe20007f3e0ff */
[----:B----4-:R-:W-:-:S03]  /*7a40*/  IMAD R20, R27, 0x1a2, RZ ;  /* 0x000001a21b147824 */ /* 0x010fc600078e02ff */
[-C--:B------:R-:W-:Y:S01]  /*7a50*/  LEA.HI.X.SX32 R9, R21, R29.reuse, 0x1, P3 ;  /* 0x0000001d15097211 */ /* 0x080fe200018f0eff */
[----:B------:R-:W-:Y:S01]  /*7a60*/  IMAD R25, R25, 0x1a6, RZ ;  /* 0x000001a619197824 */ /* 0x000fe200078e02ff */
[----:B------:R-:W-:-:S03]  /*7a70*/  LEA.HI.X.SX32 R17, R10, R29, 0x1, P1 ;  /* 0x0000001d0a117211 */ /* 0x000fc600008f0eff */
[----:B------:R1:W-:Y:S01]  /*7a80*/  STL.64 [R1+0xcb0], R8 ;  /* 0x000cb00801007387 */ /* 0x0003e20000100a00 */
[----:B------:R-:W-:Y:S02]  /*7a90*/  LEA.HI.X.SX32 R13, R26, R29, 0x1, P4 ;  /* 0x0000001d1a0d7211 */ /* 0x000fe400020f0eff */
[----:B------:R-:W2:Y:S01]  /*7aa0*/  LDC R26, c[0x0][0x268] ;  /* 0x00009a00ff1a7b82 */ /* 0x000ea20000000800 */
[-C--:B-1----:R-:W-:Y:S02]  /*7ab0*/  IADD3 R8, P3, R20, R28.reuse, RZ ;  /* 0x0000001c14087210 */ /* 0x082fe40007f7e0ff */
[----:B------:R-:W-:-:S05]  /*7ac0*/  IADD3 R20, P1, R25, R28, RZ ;  /* 0x0000001c19147210 */ /* 0x000fca0007f3e0ff */
[----:B------:R-:W1:Y:S01]  /*7ad0*/  LDC R25, c[0x0][0x268] ;  /* 0x00009a00ff197b82 */ /* 0x000e620000000800 */
[----:B------:R-:W-:Y:S01]  /*7ae0*/  IADD3 R14, P5, R10, R28, RZ ;  /* 0x0000001c0a0e7210 */ /* 0x000fe20007fbe0ff */
[----:B0-----:R-:W-:Y:S01]  /*7af0*/  IMAD R27, R11, 0xd2, RZ ;  /* 0x000000d20b1b7824 */ /* 0x001fe200078e02ff */
[----:B------:R0:W-:Y:S02]  /*7b00*/  STL.64 [R1+0xc60], R2 ;  /* 0x000c600201007387 */ /* 0x0001e40000100a00 */
[----:B------:R-:W-:-:S03]  /*7b10*/  LEA.HI.X.SX32 R15, R23, R29, 0x1, P5 ;  /* 0x0000001d170f7211 */ /* 0x000fc600028f0eff */
[----:B------:R-:W3:Y:S01]  /*7b20*/  LDC R11, c[0x0][0x268] ;  /* 0x00009a00ff0b7b82 */ /* 0x000ee20000000800 */
[----:B--2---:R-:W-:Y:S01]  /*7b30*/  IMAD R26, R26, 0x69, RZ ;  /* 0x000000691a1a7824 */ /* 0x004fe200078e02ff */
[----:B0-----:R-:W-:Y:S01]  /*7b40*/  IADD3 R2, P6, R27, R28, RZ ;  /* 0x0000001c1b027210 */ /* 0x001fe20007fde0ff */
[----:B------:R-:W-:Y:S05]  /*7b50*/  STL.64 [R1+0xbb8], R14 ;  /* 0x000bb80e01007387 */ /* 0x000fea0000100a00 */
[----:B------:R-:W0:Y:S01]  /*7b60*/  LDC R10, c[0x0][0x268] ;  /* 0x00009a00ff0a7b82 */ /* 0x000e220000000800 */
[----:B-1----:R-:W-:-:S07]  /*7b70*/  IMAD R23, R25, 0xd1, RZ ;  /* 0x000000d119177824 */ /* 0x002fce00078e02ff */
[----:B------:R-:W1:Y:S01]  /*7b80*/  LDC R25, c[0x0][0x268] ;  /* 0x00009a00ff197b82 */ /* 0x000e620000000800 */
[-C--:B------:R-:W-:Y:S02]  /*7b90*/  LEA.HI.X.SX32 R3, R26, R29.reuse, 0x1, P6 ;  /* 0x0000001d1a037211 */ /* 0x080fe400030f0eff */
[----:B------:R-:W-:Y:S01]  /*7ba0*/  LEA.HI.X.SX32 R9, R23, R29, 0x1, P3 ;  /* 0x0000001d17097211 */ /* 0x000fe200018f0eff */
[----:B------:R-:W-:Y:S04]  /*7bb0*/  STL.64 [R1+0xa68], R16 ;  /* 0x000a681001007387 */ /* 0x000fe80000100a00 */
[----:B------:R-:W-:Y:S04]  /*7bc0*/  STL.64 [R1+0x7f0], R12 ;  /* 0x0007f00c01007387 */ /* 0x000fe80000100a00 */
[----:B------:R-:W-:Y:S04]  /*7bd0*/  STL.64 [R1+0x7e8], R8 ;  /* 0x0007e80801007387 */ /* 0x000fe80000100a00 */
[----:B------:R2:W-:Y:S02]  /*7be0*/  STL.64 [R1+0xa60], R2 ;  /* 0x000a600201007387 */ /* 0x0005e40000100a00 */
[----:B--2---:R-:W2:Y:S01]  /*7bf0*/  LDC R3, c[0x0][0x268] ;  /* 0x00009a00ff037b82 */ /* 0x004ea20000000800 */
[----:B-1----:R-:W-:-:S02]  /*7c00*/  IMAD R25, R25, 0x1a8, RZ ;  /* 0x000001a819197824 */ /* 0x002fc400078e02ff */
[----:B---3--:R-:W-:-:S03]  /*7c10*/  IMAD R11, R11, 0x1a4, RZ ;  /* 0x000001a40b0b7824 */ /* 0x008fc600078e02ff */
[-C--:B------:R-:W-:Y:S02]  /*7c20*/  IADD3 R12, P6, R25, R28.reuse, RZ ;  /* 0x0000001c190c7210 */ /* 0x080fe40007fde0ff */
[----:B------:R-:W1:Y:S01]  /*7c30*/  LDC R25, c[0x0][0x268] ;  /* 0x00009a00ff197b82 */ /* 0x000e620000000800 */
[----:B------:R-:W-:-:S07]  /*7c40*/  IADD3 R14, P5, R11, R28, RZ ;  /* 0x0000001c0b0e7210 */ /* 0x000fce0007fbe0ff */
[----:B------:R-:W3:Y:S01]  /*7c50*/  LDC R11, c[0x0][0x268] ;  /* 0x00009a00ff0b7b82 */ /* 0x000ee20000000800 */
[----:B--2---:R-:W-:-:S07]  /*7c60*/  IMAD R26, R3, 0x1aa, RZ ;  /* 0x000001aa031a7824 */ /* 0x004fce00078e02ff */
[----:B------:R-:W2:Y:S08]  /*7c70*/  LDC R2, c[0x0][0x268] ;  /* 0x00009a00ff027b82 */ /* 0x000eb00000000800 */
[----:B------:R-:W4:Y:S01]  /*7c80*/  LDC R3, c[0x0][0x268] ;  /* 0x00009a00ff037b82 */ /* 0x000f220000000800 */
[----:B------:R-:W-:Y:S01]  /*7c90*/  LEA.HI.X.SX32 R15, R27, R29, 0x1, P5 ;  /* 0x0000001d1b0f7211 */ /* 0x000fe200028f0eff */
[----:B-1----:R-:W-:-:S02]  /*7ca0*/  IMAD R27, R25, 0xd3, RZ ;  /* 0x000000d3191b7824 */ /* 0x002fc400078e02ff */
[----:B0-----:R-:W-:-:S03]  /*7cb0*/  IMAD R10, R10, 0xd4, RZ ;  /* 0x000000d40a0a7824 */ /* 0x001fc600078e02ff */
[-C--:B------:R-:W-:Y:S01]  /*7cc0*/  LEA.HI.X.SX32 R21, R27, R29.reuse, 0x1, P1 ;  /* 0x0000001d1b157211 */ /* 0x080fe200008f0eff */
[----:B---3--:R-:W-:Y:S01]  /*7cd0*/  IMAD R11, R11, 0x6a, RZ ;  /* 0x0000006a0b0b7824 */ /* 0x008fe200078e02ff */
[-C--:B------:R-:W-:Y:S01]  /*7ce0*/  IADD3 R8, P3, R10, R28.reuse, RZ ;  /* 0x0000001c0a087210 */ /* 0x080fe20007f7e0ff */
[----:B------:R0:W-:Y:S01]  /*7cf0*/  STL.64 [R1+0x7e0], R14 ;  /* 0x0007e00e01007387 */ /* 0x0001e20000100a00 */
[----:B------:R-:W1:Y:S02]  /*7d00*/  LDC R25, c[0x0][0x268] ;  /* 0x00009a00ff197b82 */ /* 0x000e640000000800 */
[C---:B------:R-:W-:Y:S02]  /*7d10*/  IADD3 R16, P4, R11.reuse, R28, RZ ;  /* 0x0000001c0b107210 */ /* 0x040fe40007f9e0ff */
[----:B------:R-:W-:-:S04]  /*7d20*/  LEA.HI.X.SX32 R9, R11, R29, 0x1, P3 ;  /* 0x0000001d0b097211 */ /* 0x000fc800018f0eff */
[----:B------:R-:W3:Y:S01]  /*7d30*/  LDC R11, c[0x0][0x268] ;  /* 0x00009a00ff0b7b82 */ /* 0x000ee20000000800 */
[----:B----4-:R-:W-:-:S07]  /*7d40*/  IMAD R27, R3, 0x35, RZ ;  /* 0x00000035031b7824 */ /* 0x010fce00078e02ff */
[----:B------:R-:W4:Y:S01]  /*7d50*/  LDC R3, c[0x0][0x268] ;  /* 0x00009a00ff037b82 */ /* 0x000f220000000800 */
[-C--:B------:R-:W-:Y:S01]  /*7d60*/  LEA.HI.X.SX32 R17, R27, R29.reuse, 0x1, P4 ;  /* 0x0000001d1b117211 */ /* 0x080fe200020f0eff */
[----:B------:R-:W-:Y:S01]  /*7d70*/  STL.64 [R1+0x7d8], R20 ;  /* 0x0007d81401007387 */ /* 0x000fe20000100a00 */
[----:B------:R-:W-:-:S03]  /*7d80*/  LEA.HI.X.SX32 R13, R10, R29, 0x1, P6 ;  /* 0x0000001d0a0d7211 */ /* 0x000fc600030f0eff */
[----:B------:R-:W-:Y:S02]  /*7d90*/  STL.64 [R1+0xbb0], R16 ;  /* 0x000bb01001007387 */ /* 0x000fe40000100a00 */
[----:B------:R-:W2:Y:S02]  /*7da0*/  LDC R10, c[0x0][0x268] ;  /* 0x00009a00ff0a7b82 */ /* 0x000ea40000000800 */
[----:B------:R1:W-:Y:S01]  /*7db0*/  STL.64 [R1+0xa58], R8 ;  /* 0x000a580801007387 */ /* 0x0003e20000100a00 */
[----:B0-----:R-:W-:-:S05]  /*7dc0*/  IADD3 R14, P5, R26, R28, RZ ;  /* 0x0000001c1a0e7210 */ /* 0x001fca0007fbe0ff */
[----:B------:R-:W0:Y:S01]  /*7dd0*/  LDC R27, c[0x0][0x268] ;  /* 0x00009a00ff1b7b82 */ /* 0x000e220000000800 */
[----:B----4-:R-:W-:-:S05]  /*7de0*/  IMAD R3, R3, 0x1ae, RZ ;  /* 0x000001ae03037824 */ /* 0x010fca00078e02ff */
[----:B-1----:R-:W-:Y:S01]  /*7df0*/  IADD3 R8, P3, R3, R28, RZ ;  /* 0x0000001c03087210 */ /* 0x002fe20007f7e0ff */
[----:B---3--:R-:W-:Y:S02]  /*7e00*/  IMAD R3, R11, 0x6c, RZ ;  /* 0x0000006c0b037824 */ /* 0x008fe400078e02ff */
[----:B------:R-:W1:Y:S01]  /*7e10*/  LDC R11, c[0x0][0x268] ;  /* 0x00009a00ff0b7b82 */ /* 0x000e620000000800 */
[----:B--2---:R-:W-:Y:S02]  /*7e20*/  IMAD R26, R10, 0xd5, RZ ;  /* 0x000000d50a1a7824 */ /* 0x004fe400078e02ff */
[----:B------:R-:W-:Y:S02]  /*7e30*/  IMAD R2, R2, 0xd6, RZ ;  /* 0x000000d602027824 */ /* 0x000fe400078e02ff */
[----:B------:R-:W-:Y:S02]  /*7e40*/  IMAD R25, R25, 0x1ac, RZ ;  /* 0x000001ac19197824 */ /* 0x000fe400078e02ff */
[----:B-1----:R-:W-:-:S02]  /*7e50*/  IMAD R10, R11, 0xd8, RZ ;  /* 0x000000d80b0a7824 */ /* 0x002fc400078e02ff */
[----:B------:R-:W1:Y:S01]  /*7e60*/  LDC R11, c[0x0][0x268] ;  /* 0x00009a00ff0b7b82 */ /* 0x000e620000000800 */
[----:B0-----:R-:W-:Y:S01]  /*7e70*/  IMAD R27, R27, 0x6b, RZ ;  /* 0x0000006b1b1b7824 */ /* 0x001fe200078e02ff */
[-C--:B------:R-:W-:Y:S02]  /*7e80*/  IADD3 R20, P1, R2, R28.reuse, RZ ;  /* 0x0000001c02147210 */ /* 0x080fe40007f3e0ff */
[-C--:B------:R-:W-:Y:S02]  /*7e90*/  IADD3 R16, P4, R25, R28.reuse, RZ ;  /* 0x0000001c19107210 */ /* 0x080fe40007f9e0ff */
[-C--:B------:R-:W-:Y:S02]  /*7ea0*/  LEA.HI.X.SX32 R15, R26, R29.reuse, 0x1, P5 ;  /* 0x0000001d1a0f7211 */ /* 0x080fe400028f0eff */
[-C--:B------:R-:W-:Y:S01]  /*7eb0*/  LEA.HI.X.SX32 R21, R27, R29.reuse, 0x1, P1 ;  /* 0x0000001d1b157211 */ /* 0x080fe200008f0eff */
[----:B------:R-:W-:Y:S01]  /*7ec0*/  STL.64 [R1+0x7d0], R12 ;  /* 0x0007d00c01007387 */ /* 0x000fe20000100a00 */
[----:B------:R-:W-:Y:S01]  /*7ed0*/  LEA.HI.X.SX32 R17, R2, R29, 0x1, P4 ;  /* 0x0000001d02117211 */ /* 0x000fe200020f0eff */
[----:B------:R-:W0:Y:S02]  /*7ee0*/  LDC R26, c[0x0][0x268] ;  /* 0x00009a00ff1a7b82 */ /* 0x000e240000000800 */
[----:B------:R-:W-:Y:S04]  /*7ef0*/  STL.64 [R1+0x7c8], R14 ;  /* 0x0007c80e01007387 */ /* 0x000fe80000100a00 */
[----:B------:R-:W-:Y:S02]  /*7f00*/  STL.64 [R1+0xa50], R20 ;  /* 0x000a501401007387 */ /* 0x000fe40000100a00 */
[----:B------:R-:W2:Y:S01]  /*7f10*/  LDC R27, c[0x0][0x268] ;  /* 0x00009a00ff1b7b82 */ /* 0x000ea20000000800 */
[----:B-1----:R-:W-:Y:S01]  /*7f20*/  IMAD R11, R11, 0x1b0, RZ ;  /* 0x000001b00b0b7824 */ /* 0x002fe200078e02ff */
[----:B------:R1:W-:Y:S06]  /*7f30*/  STL.64 [R1+0x7c0], R16 ;  /* 0x0007c01001007387 */ /* 0x0003ec0000100a00 */
[----:B------:R-:W3:Y:S08]  /*7f40*/  LDC R25, c[0x0][0x268] ;  /* 0x00009a00ff197b82 */ /* 0x000ef00000000800 */
[----:B------:R-:W4:Y:S01]  /*7f50*/  LDC R2, c[0x0][0x268] ;  /* 0x00009a00ff027b82 */ /* 0x000f220000000800 */
[----:B-1----:R-:W-:-:S07]  /*7f60*/  IADD3 R16, P4, R11, R28, RZ ;  /* 0x0000001c0b107210 */ /* 0x002fce0007f9e0ff */
[----:B------:R-:W1:Y:S01]  /*7f70*/  LDC R11, c[0x0][0x268] ;  /* 0x00009a00ff0b7b82 */ /* 0x000e620000000800 */
[----:B0-----:R-:W-:Y:S02]  /*7f80*/  IMAD R23, R26, 0xd7, RZ ;  /* 0x000000d71a177824 */ /* 0x001fe400078e02ff */
[----:B--2---:R-:W-:Y:S02]  /*7f90*/  IMAD R26, R27, 0x1b2, RZ ;  /* 0x000001b21b1a7824 */ /* 0x004fe400078e02ff */
[----:B---3--:R-:W-:Y:S02]  /*7fa0*/  IMAD R25, R25, 0x36, RZ ;  /* 0x0000003619197824 */ /* 0x008fe400078e02ff */
[----:B-1----:R-:W-:Y:S02]  /*7fb0*/  IMAD R27, R11, 0x1b, RZ ;  /* 0x0000001b0b1b7824 */ /* 0x002fe400078e02ff */
        /* <DEDUP_REMOVED lines=11> */
[-C--:B--2---:R-:W-:Y:S02]  /*8070*/  IADD3 R14, P5, R11, R28.reuse, RZ ;  /* 0x0000001c0b0e7210 */ /* 0x084fe40007fbe0ff */
[----:B------:R-:W0:Y:S01]  /*8080*/  LDC R11, c[0x0][0x268] ;  /* 0x00009a00ff0b7b82 */ /* 0x000e220000000800 */
[----:B------:R-:W-:-:S07]  /*8090*/  IADD3 R8, P3, R26, R28, RZ ;  /* 0x0000001c1a087210 */ /* 0x000fce0007f7e0ff */
[----:B------:R-:W2:Y:S01]  /*80a0*/  LDC R26, c[0x0][0x268] ;  /* 0x00009a00ff1a7b82 */ /* 0x000ea20000000800 */
[----:B0-----:R-:W-:-:S07]  /*80b0*/  IMAD R27, R11, 0x6e, RZ ;  /* 0x0000006e0b1b7824 */ /* 0x001fce00078e02ff */
[----:B------:R-:W0:Y:S01]  /*80c0*/  LDC R11, c[0x0][0x268] ;  /* 0x00009a00ff0b7b82 */ /* 0x000e220000000800 */
[----:B------:R-:W-:Y:S01]  /*80d0*/  IADD3 R20, P1, R10, R28, RZ ;  /* 0x0000001c0a147210 */ /* 0x000fe20007f3e0ff */
[----:B0-----:R-:W-:-:S05]  /*80e0*/  IMAD R23, R11, 0xd9, RZ ;  /* 0x000000d90b177824 */ /* 0x001fca00078e02ff */
[-C--:B------:R-:W-:Y:S01]  /*80f0*/  LEA.HI.X.SX32 R9, R23, R29.reuse, 0x1, P3 ;  /* 0x0000001d17097211 */ /* 0x080fe200018f0eff */
[----:B--2---:R-:W-:Y:S02]  /*8100*/  IMAD R23, R26, 0x1b8, RZ ;  /* 0x000001b81a177824 */ /* 0x004fe400078e02ff */
[----:B------:R-:W0:Y:S01]  /*8110*/  LDC R26, c[0x0][0x268] ;  /* 0x00009a00ff1a7b82 */ /* 0x000e220000000800 */
[-C--:B------:R-:W-:Y:S01]  /*8120*/  LEA.HI.X.SX32 R21, R3, R29.reuse, 0x1, P1 ;  /* 0x0000001d03157211 */ /* 0x080fe200008f0eff */
[----:B-1----:R-:W-:Y:S01]  /*8130*/  IMAD R3, R25, 0x1b6, RZ ;  /* 0x000001b619037824 */ /* 0x002fe200078e02ff */
[----:B------:R-:W-:Y:S01]  /*8140*/  LEA.HI.X.SX32 R17, R10, R29, 0x1, P4 ;  /* 0x0000001d0a117211 */ /* 0x000fe200020f0eff */
[----:B----4-:R-:W-:Y:S02]  /*8150*/  IMAD R2, R2, 0xda, RZ ;  /* 0x000000da02027824 */ /* 0x010fe400078e02ff */
[----:B------:R1:W-:Y:S02]  /*8160*/  STL.64 [R1+0xa48], R20 ;  /* 0x000a481401007387 */ /* 0x0003e40000100a00 */
[----:B------:R-:W2:Y:S02]  /*8170*/  LDC R25, c[0x0][0x268] ;  /* 0x00009a00ff197b82 */ /* 0x000ea40000000800 */
[----:B------:R0:W-:Y:S01]  /*8180*/  STL.64 [R1+0x7b0], R16 ;  /* 0x0007b01001007387 */ /* 0x0001e20000100a00 */
[----:B------:R-:W-:-:S02]  /*8190*/  IADD3 R12, P6, R2, R28, RZ ;  /* 0x0000001c020c7210 */ /* 0x000fc40007fde0ff */
[----:B------:R-:W-:-:S03]  /*81a0*/  LEA.HI.X.SX32 R15, R2, R29, 0x1, P5 ;  /* 0x0000001d020f7211 */ /* 0x000fc600028f0eff */
[----:B------:R-:W3:Y:S01]  /*81b0*/  LDC R2, c[0x0][0x268] ;  /* 0x00009a00ff027b82 */ /* 0x000ee20000000800 */
[----:B-1----:R-:W-:-:S07]  /*81c0*/  IADD3 R20, P1, R3, R28, RZ ;  /* 0x0000001c03147210 */ /* 0x002fce0007f3e0ff */
[----:B------:R-:W1:Y:S01]  /*81d0*/  LDC R3, c[0x0][0x268] ;  /* 0x00009a00ff037b82 */ /* 0x000e620000000800 */
[----:B0-----:R-:W-:-:S07]  /*81e0*/  IMAD R17, R26, 0xde, RZ ;  /* 0x000000de1a117824 */ /* 0x001fce00078e02ff */
[----:B------:R-:W0:Y:S01]  /*81f0*/  LDC R26, c[0x0][0x268] ;  /* 0x00009a00ff1a7b82 */ /* 0x000e220000000800 */
[----:B------:R-:W-:Y:S01]  /*8200*/  IADD3 R10, P4, R27, R28, RZ ;  /* 0x0000001c1b0a7210 */ /* 0x000fe20007f9e0ff */
[----:B------:R-:W-:Y:S01]  /*8210*/  STL.64 [R1+0x7a8], R8 ;  /* 0x0007a80801007387 */ /* 0x000fe20000100a00 */
[----:B---3--:R-:W-:Y:S02]  /*8220*/  IMAD R2, R2, 0x37, RZ ;  /* 0x0000003702027824 */ /* 0x008fe400078e02ff */
[----:B-1----:R-:W-:-:S03]  /*8230*/  IMAD R3, R3, 0x6d, RZ ;  /* 0x0000006d03037824 */ /* 0x002fc600078e02ff */
[-C--:B------:R-:W-:Y:S02]  /*8240*/  LEA.HI.X.SX32 R11, R2, R29.reuse, 0x1, P4 ;  /* 0x0000001d020b7211 */ /* 0x080fe400020f0eff */
[-C--:B------:R-:W-:Y:S02]  /*8250*/  LEA.HI.X.SX32 R13, R3, R29.reuse, 0x1, P6 ;  /* 0x0000001d030d7211 */ /* 0x080fe400030f0eff */
[----:B------:R-:W1:Y:S01]  /*8260*/  LDC R3, c[0x0][0x268] ;  /* 0x00009a00ff037b82 */ /* 0x000e620000000800 */
[----:B0-----:R-:W-:Y:S02]  /*8270*/  IMAD R26, R26, 0xdb, RZ ;  /* 0x000000db1a1a7824 */ /* 0x001fe400078e02ff */
[----:B------:R-:W-:Y:S03]  /*8280*/  STL.64 [R1+0xa40], R12 ;  /* 0x000a400c01007387 */ /* 0x000fe60000100a00 */
[----:B------:R-:W-:Y:S01]  /*8290*/  LEA.HI.X.SX32 R21, R26, R29, 0x1, P1 ;  /* 0x0000001d1a157211 */ /* 0x000fe200008f0eff */
[----:B------:R-:W-:Y:S04]  /*82a0*/  STL.64 [R1+0x7a0], R14 ;  /* 0x0007a00e01007387 */ /* 0x000fe80000100a00 */
[----:B------:R-:W-:Y:S04]  /*82b0*/  STL.64 [R1+0x798], R20 ;  /* 0x0007981401007387 */ /* 0x000fe80000100a00 */
[----:B------:R0:W-:Y:S02]  /*82c0*/  STL.64 [R1+0xba0], R10 ;  /* 0x000ba00a01007387 */ /* 0x0001e40000100a00 */
[----:B0-----:R-:W0:Y:S01]  /*82d0*/  LDC R11, c[0x0][0x268] ;  /* 0x00009a00ff0b7b82 */ /* 0x001e220000000800 */
[----:B------:R-:W-:Y:S01]  /*82e0*/  IADD3 R12, P6, R23, R28, RZ ;  /* 0x0000001c170c7210 */ /* 0x000fe20007fde0ff */
[----:B-1----:R-:W-:-:S02]  /*82f0*/  IMAD R3, R3, 0x1ba, RZ ;  /* 0x000001ba03037824 */ /* 0x002fc400078e02ff */
[----:B--2---:R-:W-:Y:S01]  /*8300*/  IMAD R25, R25, 0xdc, RZ ;  /* 0x000000dc19197824 */ /* 0x004fe200078e02ff */
[----:B------:R-:W-:-:S03]  /*8310*/  IADD3 R20, P1, R17, R28, RZ ;  /* 0x0000001c11147210 */ /* 0x000fc60007f3e0ff */
[----:B------:R-:W1:Y:S01]  /*8320*/  LDC R10, c[0x0][0x268] ;  /* 0x00009a00ff0a7b82 */ /* 0x000e620000000800 */
[----:B0-----:R-:W-:-:S07]  /*8330*/  IMAD R23, R11, 0x1c, RZ ;  /* 0x0000001c0b177824 */ /* 0x001fce00078e02ff */
[----:B------:R-:W0:Y:S01]  /*8340*/  LDC R11, c[0x0][0x268] ;  /* 0x00009a00ff0b7b82 */ /* 0x000e220000000800 */
[-C--:B------:R-:W-:Y:S02]  /*8350*/  IADD3 R14, P5, R3, R28.reuse, RZ ;  /* 0x0000001c030e7210 */ /* 0x080fe40007fbe0ff */
[C---:B------:R-:W-:Y:S02]  /*8360*/  IADD3 R8, P3, R25.reuse, R28, RZ ;  /* 0x0000001c19087210 */ /* 0x040fe40007f7e0ff */
[----:B------:R-:W-:-:S03]  /*8370*/  LEA.HI.X.SX32 R13, R25, R29, 0x1, P6 ;  /* 0x0000001d190d7211 */ /* 0x000fc600030f0eff */
[----:B------:R-:W2:Y:S08]  /*8380*/  LDC R25, c[0x0][0x268] ;  /* 0x00009a00ff197b82 */ /* 0x000eb00000000800 */
[----:B------:R-:W3:Y:S01]  /*8390*/  LDC R3, c[0x0][0x268] ;  /* 0x00009a00ff037b82 */ /* 0x000ee20000000800 */
[----:B0-----:R-:W-:-:S05]  /*83a0*/  IMAD R11, R11, 0xdd, RZ ;  /* 0x000000dd0b0b7824 */ /* 0x001fca00078e02ff */
[----:B------:R-:W-:Y:S02]  /*83b0*/  LEA.HI.X.SX32 R15, R11, R29, 0x1, P5 ;  /* 0x0000001d0b0f7211 */ /* 0x000fe400028f0eff */
[----:B------:R-:W0:Y:S01]  /*83c0*/  LDC R11, c[0x0][0x268] ;  /* 0x00009a00ff0b7b82 */ /* 0x000e220000000800 */
[----:B--2---:R-:W-:-:S05]  /*83d0*/  IMAD R25, R25, 0x6f, RZ ;  /* 0x0000006f19197824 */ /* 0x004fca00078e02ff */
[----:B------:R-:W-:Y:S02]  /*83e0*/  LEA.HI.X.SX32 R21, R25, R29, 0x1, P1 ;  /* 0x0000001d19157211 */ /* 0x000fe400008f0eff */
[----:B------:R-:W2:Y:S01]  /*83f0*/  LDC R25, c[0x0][0x268] ;  /* 0x00009a00ff197b82 */ /* 0x000ea20000000800 */
[----:B---3--:R-:W-:Y:S02]  /*8400*/  IMAD R3, R3, 0x1bc, RZ ;  /* 0x000001bc03037824 */ /* 0x008fe400078e02ff */
[----:B0-----:R-:W-:-:S05]  /*8410*/  IMAD R26, R11, 0xe0, RZ ;  /* 0x000000e00b1a7824 */ /* 0x001fca00078e02ff */
[----:B------:R-:W0:Y:S01]  /*8420*/  LDC R11, c[0x0][0x268] ;  /* 0x00009a00ff0b7b82 */ /* 0x000e220000000800 */
[----:B------:R-:W-:Y:S02]  /*8430*/  IADD3 R2, P4, R3, R28, RZ ;  /* 0x0000001c03027210 */ /* 0x000fe40007f9e0ff */
[-C--:B------:R-:W-:Y:S01]  /*8440*/  LEA.HI.X.SX32 R9, R27, R29.reuse, 0x1, P3 ;  /* 0x0000001d1b097211 */ /* 0x080fe200018f0eff */
[----:B-1----:R-:W-:Y:S01]  /*8450*/  IMAD R27, R10, 0x1be, RZ ;  /* 0x000001be0a1b7824 */ /* 0x002fe200078e02ff */
[----:B------:R-:W-:-:S03]  /*8460*/  LEA.HI.X.SX32 R3, R17, R29, 0x1, P4 ;  /* 0x0000001d11037211 */ /* 0x000fc600020f0eff */
[----:B------:R1:W-:Y:S01]  /*8470*/  STL.64 [R1+0xa38], R8 ;  /* 0x000a380801007387 */ /* 0x0003e20000100a00 */
[----:B------:R-:W-:Y:S01]  /*8480*/  IMAD R24, R22, 0xe, RZ ;  /* 0x0000000e16187824 */ /* 0x000fe200078e02ff */
[----:B------:R-:W3:Y:S02]  /*8490*/  LDC R10, c[0x0][0x268] ;  /* 0x00009a00ff0a7b82 */ /* 0x000ee40000000800 */
[----:B------:R-:W-:Y:S04]  /*84a0*/  STL.64 [R1+0x790], R12 ;  /* 0x0007900c01007387 */ /* 0x000fe80000100a00 */
[----:B------:R-:W-:Y:S01]  /*84b0*/  STL.64 [R1+0x788], R14 ;  /* 0x0007880e01007387 */ /* 0x000fe20000100a00 */
[----:B-1----:R-:W-:-:S03]  /*84c0*/  IADD3 R8, P3, R27, R28, RZ ;  /* 0x0000001c1b087210 */ /* 0x002fc60007f7e0ff */
[----:B------:R-:W-:Y:S01]  /*84d0*/  STL.64 [R1+0xa30], R20 ;  /* 0x000a301401007387 */ /* 0x000fe20000100a00 */
[----:B------:R-:W-:Y:S01]  /*84e0*/  IMAD R19, R22, 0x7, RZ ;  /* 0x0000000716137824 */ /* 0x000fe200078e02ff */
[----:B------:R-:W1:Y:S01]  /*84f0*/  LDC R27, c[0x0][0x268] ;  /* 0x00009a00ff1b7b82 */ /* 0x000e620000000800 */
[----:B0-----:R-:W-:Y:S01]  /*8500*/  IMAD R11, R11, 0xdf, RZ ;  /* 0x000000df0b0b7824 */ /* 0x001fe200078e02ff */
[----:B------:R2:W-:Y:S04]  /*8510*/  STL.64 [R1+0x780], R2 ;  /* 0x0007800201007387 */ /* 0x0005e80000100a00 */
[----:B------:R-:W-:Y:S02]  /*8520*/  LEA.HI.X.SX32 R9, R11, R29, 0x1, P3 ;  /* 0x0000001d0b097211 */ /* 0x000fe400018f0eff */
[----:B------:R-:W0:Y:S01]  /*8530*/  LDC R11, c[0x0][0x268] ;  /* 0x00009a00ff0b7b82 */ /* 0x000e220000000800 */
[----:B--2---:R-:W-:-:S07]  /*8540*/  IMAD R3, R25, 0x1c0, RZ ;  /* 0x000001c019037824 */ /* 0x004fce00078e02ff */
[----:B------:R-:W2:Y:S01]  /*8550*/  LDC R25, c[0x0][0x268] ;  /* 0x00009a00ff197b82 */ /* 0x000ea20000000800 */
[----:B------:R-:W-:Y:S01]  /*8560*/  IADD3 R12, P6, R23, R28, RZ ;  /* 0x0000001c170c7210 */ /* 0x000fe20007fde0ff */
[----:B--2---:R-:W-:Y:S02]  /*8570*/  IMAD R22, R25, 0x1c2, RZ ;  /* 0x000001c219167824 */ /* 0x004fe400078e02ff */
[----:B0-----:R-:W-:-:S04]  /*8580*/  IMAD R25, R11, 0xe2, RZ ;  /* 0x000000e20b197824 */ /* 0x001fc800078e02ff */
[----:B------:R-:W0:Y:S01]  /*8590*/  LDC R11, c[0x0][0x268] ;  /* 0x00009a00ff0b7b82 */ /* 0x000e220000000800 */
[CC--:B------:R-:W-:Y:S02]  /*85a0*/  IADD3 R18, P2, R24.reuse, R28.reuse, RZ ;  /* 0x0000001c18127210 */ /* 0x0c0fe40007f5e0ff */
[----:B------:R-:W-:Y:S01]  /*85b0*/  LEA.HI.X.SX32 R13, R24, R29, 0x1, P6 ;  /* 0x0000001d180d7211 */ /* 0x000fe200030f0eff */
[----:B---3--:R-:W-:Y:S02]  /*85c0*/  IMAD R10, R10, 0x38, RZ ;  /* 0x000000380a0a7824 */ /* 0x008fe400078e02ff */
[----:B-1----:R-:W-:Y:S02]  /*85d0*/  IMAD R27, R27, 0x70, RZ ;  /* 0x000000701b1b7824 */ /* 0x002fe400078e02ff */
[----:B0-----:R-:W-:Y:S02]  /*85e0*/  IMAD R24, R11, 0x1c4, RZ ;  /* 0x000001c40b187824 */ /* 0x001fe400078e02ff */
[----:B------:R-:W0:Y:S01]  /*85f0*/  LDC R11, c[0x0][0x268] ;  /* 0x00009a00ff0b7b82 */ /* 0x000e220000000800 */
[----:B------:R-:W-:-:S02]  /*8600*/  IADD3 R14, P5, R10, R28, RZ ;  /* 0x0000001c0a0e7210 */ /* 0x000fc40007fbe0ff */
[-C--:B------:R-:W-:Y:S02]  /*8610*/  IADD3 R20, P1, R27, R28.reuse, RZ ;  /* 0x0000001c1b147210 */ /* 0x080fe40007f3e0ff */
[-C--:B------:R-:W-:Y:S01]  /*8620*/  LEA.HI.X.SX32 R19, R19, R29.reuse, 0x1, P2 ;  /* 0x0000001d13137211 */ /* 0x080fe200010f0eff */
[----:B------:R1:W-:Y:S01]  /*8630*/  STL.64 [R1+0x778], R8 ;  /* 0x0007780801007387 */ /* 0x0003e20000100a00 */
[-C--:B------:R-:W-:Y:S02]  /*8640*/  LEA.HI.X.SX32 R15, R23, R29.reuse, 0x1, P5 ;  /* 0x0000001d170f7211 */ /* 0x080fe400028f0eff */
[----:B------:R-:W-:Y:S02]  /*8650*/  LEA.HI.X.SX32 R21, R10, R29, 0x1, P1 ;  /* 0x0000001d0a157211 */ /* 0x000fe400008f0eff */
[----:B------:R-:W-:Y:S01]  /*8660*/  IADD3 R16, P4, R26, R28, RZ ;  /* 0x0000001c1a107210 */ /* 0x000fe20007f9e0ff */
[----:B------:R-:W2:Y:S01]  /*8670*/  LDC R10, c[0x0][0x268] ;  /* 0x00009a00ff0a7b82 */ /* 0x000ea20000000800 */
[----:B-1----:R-:W3:Y:S04]  /*8680*/  LDL.LU.64 R8, [R1+0x1620] ;  /* 0x0016200001087983 */ /* 0x002ee80000300a00 */
[----:B------:R-:W-:Y:S01]  /*8690*/  STL.64 [R1+0xcd0], R18 ;  /* 0x000cd01201007387 */ /* 0x000fe20000100a00 */
[----:B0-----:R-:W-:-:S03]  /*86a0*/  IMAD R11, R11, 0x1c6, RZ ;  /* 0x000001c60b0b7824 */ /* 0x001fc600078e02ff */
[----:B------:R-:W-:Y:S04]  /*86b0*/  STL.64 [R1+0xca8], R12 ;  /* 0x000ca80c01007387 */ /* 0x000fe80000100a00 */
[----:B------:R-:W-:Y:S04]  /*86c0*/  STL.64 [R1+0xc50], R14 ;  /* 0x000c500e01007387 */ /* 0x000fe80000100a00 */
[----:B------:R0:W-:Y:S02]  /*86d0*/  STL.64 [R1+0xb98], R20 ;  /* 0x000b981401007387 */ /* 0x0001e40000100a00 */
[----:B0-----:R-:W-:-:S02]  /*86e0*/  IADD3 R20, P1, R11, R28, RZ ;  /* 0x0000001c0b147210 */ /* 0x001fc40007f3e0ff */
[----:B------:R-:W0:Y:S01]  /*86f0*/  LDC R11, c[0x0][0x268] ;  /* 0x00009a00ff0b7b82 */ /* 0x000e220000000800 */
[----:B------:R-:W-:Y:S01]  /*8700*/  LEA.HI.X.SX32 R17, R27, R29, 0x1, P4 ;  /* 0x0000001d1b117211 */ /* 0x000fe200020f0eff */
[----:B0-----:R-:W-:-:S06]  /*8710*/  IMAD R27, R11, 0xe1, RZ ;  /* 0x000000e10b1b7824 */ /* 0x001fcc00078e02ff */
[----:B------:R-:W0:Y:S01]  /*8720*/  LDC R11, c[0x0][0x268] ;  /* 0x00009a00ff0b7b82 */ /* 0x000e220000000800 */
[-C--:B------:R-:W-:Y:S02]  /*8730*/  IADD3 R2, P3, R3, R28.reuse, RZ ;  /* 0x0000001c03027210 */ /* 0x080fe40007f7e0ff */
[----:B------:R-:W-:Y:S02]  /*8740*/  IADD3 R18, P2, R22, R28, RZ ;  /* 0x0000001c16127210 */ /* 0x000fe40007f5e0ff */
[----:B------:R-:W-:-:S03]  /*8750*/  LEA.HI.X.SX32 R3, R26, R29, 0x1, P3 ;  /* 0x0000001d1a037211 */ /* 0x000fc600018f0eff */
[----:B------:R-:W1:Y:S01]  /*8760*/  LDC R26, c[0x0][0x268] ;  /* 0x00009a00ff1a7b82 */ /* 0x000e620000000800 */
[----:B0-----:R-:W-:-:S07]  /*8770*/  IMAD R23, R11, 0x1c8, RZ ;  /* 0x000001c80b177824 */ /* 0x001fce00078e02ff */
[----:B------:R-:W0:Y:S01]  /*8780*/  LDC R11, c[0x0][0x268] ;  /* 0x00009a00ff0b7b82 */ /* 0x000e220000000800 */
[----:B------:R-:W-:Y:S01]  /*8790*/  LEA.HI.X.SX32 R19, R27, R29, 0x1, P2 ;  /* 0x0000001d1b137211 */ /* 0x000fe200010f0eff */
[----:B------:R-:W-:Y:S04]  /*87a0*/  STL.64 [R1+0xa28], R16 ;  /* 0x000a281001007387 */ /* 0x000fe80000100a00 */
[----:B------:R-:W-:Y:S02]  /*87b0*/  STL.64 [R1+0x770], R2 ;  /* 0x0007700201007387 */ /* 0x000fe40000100a00 */
[----:B------:R-:W4:Y:S02]  /*87c0*/  LDC R27, c[0x0][0x268] ;  /* 0x00009a00ff1b7b82 */ /* 0x000f240000000800 */
[----:B------:R2:W-:Y:S02]  /*87d0*/  STL.64 [R1+0x768], R18 ;  /* 0x0007681201007387 */ /* 0x0005e40000100a00 */
[----:B--2---:R-:W-:Y:S01]  /*87e0*/  IADD3 R18, P2, R23, R28, RZ ;  /* 0x0000001c17127210 */ /* 0x004fe20007f5e0ff */
[----:B0-----:R-:W-:-:S03]  /*87f0*/  IMAD R23, R11, 0xe6, RZ ;  /* 0x000000e60b177824 */ /* 0x001fc600078e02ff */
[----:B------:R-:W0:Y:S01]  /*8800*/  LDC R11, c[0x0][0x268] ;  /* 0x00009a00ff0b7b82 */ /* 0x000e220000000800 */
[----:B-1----:R-:W-:Y:S01]  /*8810*/  IMAD R26, R26, 0x71, RZ ;  /* 0x000000711a1a7824 */ /* 0x002fe200078e02ff */
[-C--:B------:R-:W-:Y:S02]  /*8820*/  IADD3 R12, P6, R25, R28.reuse, RZ ;  /* 0x0000001c190c7210 */ /* 0x080fe40007fde0ff */
[-C--:B------:R-:W-:Y:S02]  /*8830*/  IADD3 R14, P5, R24, R28.reuse, RZ ;  /* 0x0000001c180e7210 */ /* 0x080fe40007fbe0ff */
[-C--:B------:R-:W-:Y:S01]  /*8840*/  LEA.HI.X.SX32 R13, R26, R29.reuse, 0x1, P6 ;  /* 0x0000001d1a0d7211 */ /* 0x080fe200030f0eff */
[----:B----4-:R-:W-:Y:S01]  /*8850*/  IMAD R27, R27, 0x1ca, RZ ;  /* 0x000001ca1b1b7824 */ /* 0x010fe200078e02ff */
[----:B------:R-:W-:Y:S01]  /*8860*/  LEA.HI.X.SX32 R15, R25, R29, 0x1, P5 ;  /* 0x0000001d190f7211 */ /* 0x000fe200028f0eff */
[----:B------:R-:W1:Y:S02]  /*8870*/  LDC R24, c[0x0][0x268] ;  /* 0x00009a00ff187b82 */ /* 0x000e640000000800 */
[----:B------:R2:W-:Y:S06]  /*8880*/  STL.64 [R1+0xa20], R12 ;  /* 0x000a200c01007387 */ /* 0x0005ec0000100a00 */
[----:B------:R-:W4:Y:S01]  /*8890*/  LDC R25, c[0x0][0x268] ;  /* 0x00009a00ff197b82 */ /* 0x000f220000000800 */
[----:B--2---:R-:W-:Y:S01]  /*88a0*/  IADD3 R12, P6, R27, R28, RZ ;  /* 0x0000001c1b0c7210 */ /* 0x004fe20007fde0ff */
[----:B0-----:R-:W-:-:S06]  /*88b0*/  IMAD R27, R11, 0xe3, RZ ;  /* 0x000000e30b1b7824 */ /* 0x001fcc00078e02ff */
[----:B------:R-:W0:Y:S01]  /*88c0*/  LDC R11, c[0x0][0x268] ;  /* 0x00009a00ff0b7b82 */ /* 0x000e220000000800 */
[----:B----4-:R-:W-:Y:S02]  /*88d0*/  IMAD R26, R25, 0x1cc, RZ ;  /* 0x000001cc191a7824 */ /* 0x010fe400078e02ff */
[----:B0-----:R-:W-:-:S05]  /*88e0*/  IMAD R25, R11, 0x39, RZ ;  /* 0x000000390b197824 */ /* 0x001fca00078e02ff */
[----:B------:R-:W0:Y:S01]  /*88f0*/  LDC R11, c[0x0][0x268] ;  /* 0x00009a00ff0b7b82 */ /* 0x000e220000000800 */
[----:B-1----:R-:W-:Y:S01]  /*8900*/  IMAD R24, R24, 0x72, RZ ;  /* 0x0000007218187824 */ /* 0x002fe200078e02ff */
[----:B------:R-:W-:-:S04]  /*8910*/  LEA.HI.X.SX32 R21, R27, R29, 0x1, P1 ;  /* 0x0000001d1b157211 */ /* 0x000fc800008f0eff */
[----:B------:R-:W-:Y:S02]  /*8920*/  IADD3 R16, P4, R24, R28, RZ ;  /* 0x0000001c18107210 */ /* 0x000fe40007f9e0ff */
[----:B------:R-:W1:Y:S02]  /*8930*/  LDC R27, c[0x0][0x268] ;  /* 0x00009a00ff1b7b82 */ /* 0x000e640000000800 */
[----:B------:R-:W-:Y:S01]  /*8940*/  LEA.HI.X.SX32 R17, R25, R29, 0x1, P4 ;  /* 0x0000001d19117211 */ /* 0x000fe200020f0eff */
[----:B0-----:R-:W-:-:S05]  /*8950*/  IMAD R25, R11, 0x3a, RZ ;  /* 0x0000003a0b197824 */ /* 0x001fca00078e02ff */
[----:B------:R-:W0:Y:S01]  /*8960*/  LDC R11, c[0x0][0x268] ;  /* 0x00009a00ff0b7b82 */ /* 0x000e220000000800 */
[----:B------:R-:W-:Y:S01]  /*8970*/  IMAD R10, R10, 0xe4, RZ ;  /* 0x000000e40a0a7824 */ /* 0x000fe200078e02ff */
[----:B------:R-:W-:Y:S01]  /*8980*/  STL.64 [R1+0x760], R14 ;  /* 0x0007600e01007387 */ /* 0x000fe20000100a00 */
[----:B-1----:R-:W-:-:S03]  /*8990*/  IMAD R27, R27, 0x1ce, RZ ;  /* 0x000001ce1b1b7824 */ /* 0x002fc600078e02ff */
[-C--:B------:R-:W-:Y:S01]  /*89a0*/  IADD3 R2, P3, R10, R28.reuse, RZ ;  /* 0x0000001c0a027210 */ /* 0x080fe20007f7e0ff */
[----:B------:R-:W-:Y:S03]  /*89b0*/  STL.64 [R1+0x758], R20 ;  /* 0x0007581401007387 */ /* 0x000fe60000100a00 */
[-C--:B------:R-:W-:Y:S01]  /*89c0*/  LEA.HI.X.SX32 R3, R24, R29.reuse, 0x1, P3 ;  /* 0x0000001d18037211 */ /* 0x080fe200018f0eff */
[----:B------:R1:W-:Y:S01]  /*89d0*/  STL.64 [R1+0xb90], R16 ;  /* 0x000b901001007387 */ /* 0x0003e20000100a00 */
[----:B------:R-:W-:Y:S02]  /*89e0*/  LEA.HI.X.SX32 R19, R10, R29, 0x1, P2 ;  /* 0x0000001d0a137211 */ /* 0x000fe400010f0eff */
[----:B------:R-:W2:Y:S01]  /*89f0*/  LDC R10, c[0x0][0x268] ;  /* 0x00009a00ff0a7b82 */ /* 0x000ea20000000800 */
[----:B-1----:R-:W-:Y:S01]  /*8a00*/  IADD3 R16, P4, R27, R28, RZ ;  /* 0x0000001c1b107210 */ /* 0x002fe20007f9e0ff */
[----:B0-----:R-:W-:-:S06]  /*8a10*/  IMAD R24, R11, 0x74, RZ ;  /* 0x000000740b187824 */ /* 0x001fcc00078e02ff */
[----:B------:R-:W0:Y:S08]  /*8a20*/  LDC R27, c[0x0][0x268] ;  /* 0x00009a00ff1b7b82 */ /* 0x000e300000000800 */
[----:B------:R-:W1:Y:S01]  /*8a30*/  LDC R11, c[0x0][0x268] ;  /* 0x00009a00ff0b7b82 */ /* 0x000e620000000800 */
[-C--:B------:R-:W-:Y:S02]  /*8a40*/  IADD3 R20, P1, R26, R28.reuse, RZ ;  /* 0x0000001c1a147210 */ /* 0x080fe40007f3e0ff */
[----:B------:R-:W-:Y:S01]  /*8a50*/  IADD3 R14, P5, R23, R28, RZ ;  /* 0x0000001c170e7210 */ /* 0x000fe20007fbe0ff */
[----:B--2---:R-:W-:-:S02]  /*8a60*/  IMAD R10, R10, 0x73, RZ ;  /* 0x000000730a0a7824 */ /* 0x004fc400078e02ff */
[----:B0-----:R-:W-:Y:S02]  /*8a70*/  IMAD R26, R27, 0xe8, RZ ;  /* 0x000000e81b1a7824 */ /* 0x001fe400078e02ff */
[----:B-1----:R-:W-:Y:S02]  /*8a80*/  IMAD R27, R11, 0xe5, RZ ;  /* 0x000000e50b1b7824 */ /* 0x002fe400078e02ff */
[----:B------:R-:W0:Y:S01]  /*8a90*/  LDC R11, c[0x0][0x268] ;  /* 0x00009a00ff0b7b82 */ /* 0x000e220000000800 */
[----:B------:R-:W-:-:S07]  /*8aa0*/  LEA.HI.X.SX32 R15, R10, R29, 0x1, P5 ;  /* 0x0000001d0a0f7211 */ /* 0x000fce00028f0eff */
[----:B------:R-:W1:Y:S01]  /*8ab0*/  LDC R10, c[0x0][0x268] ;  /* 0x00009a00ff0a7b82 */ /* 0x000e620000000800 */
[-C--:B------:R-:W-:Y:S01]  /*8ac0*/  LEA.HI.X.SX32 R13, R27, R29.reuse, 0x1, P6 ;  /* 0x0000001d1b0d7211 */ /* 0x080fe200030f0eff */
[----:B------:R-:W-:Y:S04]  /*8ad0*/  STL.64 [R1+0xa18], R2 ;  /* 0x000a180201007387 */ /* 0x000fe80000100a00 */
[----:B------:R-:W-:Y:S01]  /*8ae0*/  STL.64 [R1+0x750], R18 ;  /* 0x0007501201007387 */ /* 0x000fe20000100a00 */
[----:B------:R-:W-:Y:S01]  /*8af0*/  LEA.HI.X.SX32 R21, R23, R29, 0x1, P1 ;  /* 0x0000001d17157211 */ /* 0x000fe200008f0eff */
[----:B------:R-:W2:Y:S02]  /*8b00*/  LDC R27, c[0x0][0x268] ;  /* 0x00009a00ff1b7b82 */ /* 0x000ea40000000800 */
[----:B------:R-:W-:Y:S01]  /*8b10*/  STL.64 [R1+0x748], R12 ;  /* 0x0007480c01007387 */ /* 0x000fe20000100a00 */
[----:B0-----:R-:W-:-:S03]  /*8b20*/  IMAD R11, R11, 0x1d0, RZ ;  /* 0x000001d00b0b7824 */ /* 0x001fc600078e02ff */
[----:B------:R0:W-:Y:S02]  /*8b30*/  STL.64 [R1+0xa10], R14 ;  /* 0x000a100e01007387 */ /* 0x0001e40000100a00 */
[----:B0-----:R-:W-:Y:S02]  /*8b40*/  IADD3 R14, P5, R11, R28, RZ ;  /* 0x0000001c0b0e7210 */ /* 0x001fe40007fbe0ff */
[----:B------:R-:W0:Y:S01]  /*8b50*/  LDC R11, c[0x0][0x268] ;  /* 0x00009a00ff0b7b82 */ /* 0x000e220000000800 */
[----:B-1----:R-:W-:-:S07]  /*8b60*/  IMAD R22, R10, 0x1d2, RZ ;  /* 0x000001d20a167824 */ /* 0x002fce00078e02ff */
[----:B------:R-:W1:Y:S01]  /*8b70*/  LDC R10, c[0x0][0x268] ;  /* 0x00009a00ff0a7b82 */ /* 0x000e620000000800 */
[----:B0-----:R-:W-:Y:S01]  /*8b80*/  IMAD R23, R11, 0xe7, RZ ;  /* 0x000000e70b177824 */ /* 0x001fe200078e02ff */
[-C--:B------:R-:W-:Y:S02]  /*8b90*/  IADD3 R2, P3, R25, R28.reuse, RZ ;  /* 0x0000001c19027210 */ /* 0x080fe40007f7e0ff */
[----:B------:R-:W-:Y:S01]  /*8ba0*/  IADD3 R18, P2, R24, R28, RZ ;  /* 0x0000001c18127210 */ /* 0x000fe20007f5e0ff */
[----:B------:R-:W-:Y:S01]  /*8bb0*/  STL.64 [R1+0x740], R20 ;  /* 0x0007401401007387 */ /* 0x000fe20000100a00 */
[----:B------:R-:W-:Y:S02]  /*8bc0*/  LEA.HI.X.SX32 R17, R23, R29, 0x1, P4 ;  /* 0x0000001d17117211 */ /* 0x000fe400020f0eff */
[----:B------:R-:W0:Y:S01]  /*8bd0*/  LDC R11, c[0x0][0x268] ;  /* 0x00009a00ff0b7b82 */ /* 0x000e220000000800 */
[----:B-1----:R-:W-:-:S07]  /*8be0*/  IMAD R23, R10, 0x1d, RZ ;  /* 0x0000001d0a177824 */ /* 0x002fce00078e02ff */
[----:B------:R-:W1:Y:S01]  /*8bf0*/  LDC R10, c[0x0][0x268] ;  /* 0x00009a00ff0a7b82 */ /* 0x000e620000000800 */
[-C--:B------:R-:W-:Y:S02]  /*8c00*/  LEA.HI.X.SX32 R3, R23, R29.reuse, 0x1, P3 ;  /* 0x0000001d17037211 */ /* 0x080fe400018f0eff */
[----:B------:R-:W-:Y:S01]  /*8c10*/  LEA.HI.X.SX32 R19, R25, R29, 0x1, P2 ;  /* 0x0000001d19137211 */ /* 0x000fe200010f0eff */
[----:B------:R-:W-:Y:S04]  /*8c20*/  STL.64 [R1+0x738], R16 ;  /* 0x0007381001007387 */ /* 0x000fe80000100a00 */
[----:B------:R-:W-:Y:S01]  /*8c30*/  STL.64 [R1+0xc48], R2 ;  /* 0x000c480201007387 */ /* 0x000fe20000100a00 */
[----:B------:R-:W-:Y:S01]  /*8c40*/  IADD3 R12, P6, R26, R28, RZ ;  /* 0x0000001c1a0c7210 */ /* 0x000fe20007fde0ff */
[----:B------:R-:W4:Y:S02]  /*8c50*/  LDC R25, c[0x0][0x268] ;  /* 0x00009a00ff197b82 */ /* 0x000f240000000800 */
[----:B------:R3:W-:Y:S01]  /*8c60*/  STL.64 [R1+0xb88], R18 ;  /* 0x000b881201007387 */ /* 0x0007e20000100a00 */
[----:B-1----:R-:W-:-:S05]  /*8c70*/  IMAD R10, R10, 0x1d6, RZ ;  /* 0x000001d60a0a7824 */ /* 0x002fca00078e02ff */
[-C--:B---3--:R-:W-:Y:S02]  /*8c80*/  IADD3 R18, P2, R10, R28.reuse, RZ ;  /* 0x0000001c0a127210 */ /* 0x088fe40007f5e0ff */
[----:B------:R-:W1:Y:S01]  /*8c90*/  LDC R10, c[0x0][0x268] ;  /* 0x00009a00ff0a7b82 */ /* 0x000e620000000800 */
[-C--:B------:R-:W-:Y:S02]  /*8ca0*/  LEA.HI.X.SX32 R13, R24, R29.reuse, 0x1, P6 ;  /* 0x0000001d180d7211 */ /* 0x080fe400030f0eff */
[----:B------:R-:W-:Y:S01]  /*8cb0*/  IADD3 R20, P1, R22, R28, RZ ;  /* 0x0000001c16147210 */ /* 0x000fe20007f3e0ff */
[----:B-1----:R-:W-:Y:S01]  /*8cc0*/  IMAD R24, R10, 0xe9, RZ ;  /* 0x000000e90a187824 */ /* 0x002fe200078e02ff */
[----:B------:R-:W-:-:S03]  /*8cd0*/  LEA.HI.X.SX32 R15, R26, R29, 0x1, P5 ;  /* 0x0000001d1a0f7211 */ /* 0x000fc600028f0eff */
[----:B------:R-:W1:Y:S01]  /*8ce0*/  LDC R10, c[0x0][0x268] ;  /* 0x00009a00ff0a7b82 */ /* 0x000e620000000800 */
[----:B------:R-:W-:Y:S01]  /*8cf0*/  LEA.HI.X.SX32 R21, R24, R29, 0x1, P1 ;  /* 0x0000001d18157211 */ /* 0x000fe200008f0eff */
[----:B0-----:R-:W-:-:S06]  /*8d00*/  IMAD R11, R11, 0x1d4, RZ ;  /* 0x000001d40b0b7824 */ /* 0x001fcc00078e02ff */
[----:B------:R-:W0:Y:S08]  /*8d10*/  LDC R26, c[0x0][0x268] ;  /* 0x00009a00ff1a7b82 */ /* 0x000e300000000800 */
[----:B------:R-:W3:Y:S01]  /*8d20*/  LDC R24, c[0x0][0x268] ;  /* 0x00009a00ff187b82 */ /* 0x000ee20000000800 */
[----:B-1----:R-:W-:Y:S01]  /*8d30*/  IMAD R23, R10, 0x1d8, RZ ;  /* 0x000001d80a177824 */ /* 0x002fe200078e02ff */
[----:B------:R-:W-:Y:S06]  /*8d40*/  STL.64 [R1+0xa08], R12 ;  /* 0x000a080c01007387 */ /* 0x000fec0000100a00 */
[----:B------:R-:W1:Y:S01]  /*8d50*/  LDC R10, c[0x0][0x268] ;  /* 0x00009a00ff0a7b82 */ /* 0x000e620000000800 */
[----:B------:R-:W-:-:S07]  /*8d60*/  IADD3 R2, P3, R11, R28, RZ ;  /* 0x0000001c0b027210 */ /* 0x000fce0007f7e0ff */
[----:B------:R-:W1:Y:S01]  /*8d70*/  LDC R11, c[0x0][0x268] ;  /* 0x00009a00ff0b7b82 */ /* 0x000e620000000800 */
[----:B------:R-:W-:Y:S04]  /*8d80*/  STL.64 [R1+0x730], R14 ;  /* 0x0007300e01007387 */ /* 0x000fe80000100a00 */
[----:B------:R0:W-:Y:S01]  /*8d90*/  STL.64 [R1+0x728], R20 ;  /* 0x0007281401007387 */ /* 0x0001e20000100a00 */
[----:B----4-:R-:W-:Y:S02]  /*8da0*/  IMAD R25, R25, 0xec, RZ ;  /* 0x000000ec19197824 */ /* 0x010fe400078e02ff */
[----:B--2---:R-:W-:Y:S01]  /*8db0*/  IMAD R27, R27, 0xea, RZ ;  /* 0x000000ea1b1b7824 */ /* 0x004fe200078e02ff */
[----:B------:R-:W2:Y:S01]  /*8dc0*/  LDC R22, c[0x0][0x268] ;  /* 0x00009a00ff167b82 */ /* 0x000ea20000000800 */
[----:B0-----:R-:W-:Y:S01]  /*8dd0*/  IADD3 R20, P1, R23, R28, RZ ;  /* 0x0000001c17147210 */ /* 0x001fe20007f3e0ff */
[----:B------:R-:W-:-:S02]  /*8de0*/  IMAD R23, R26, 0x75, RZ ;  /* 0x000000751a177824 */ /* 0x000fc400078e02ff */
[----:B---3--:R-:W-:Y:S02]  /*8df0*/  IMAD R26, R24, 0x1da, RZ ;  /* 0x000001da181a7824 */ /* 0x008fe400078e02ff */
[----:B-1----:R-:W-:Y:S02]  /*8e00*/  IMAD R24, R10, 0xee, RZ ;  /* 0x000000ee0a187824 */ /* 0x002fe400078e02ff */
[----:B------:R-:W0:Y:S01]  /*8e10*/  LDC R10, c[0x0][0x268] ;  /* 0x00009a00ff0a7b82 */ /* 0x000e220000000800 */
[----:B------:R-:W-:Y:S01]  /*8e20*/  IMAD R11, R11, 0x76, RZ ;  /* 0x000000760b0b7824 */ /* 0x000fe200078e02ff */
[-C--:B------:R-:W-:Y:S02]  /*8e30*/  IADD3 R14, P5, R25, R28.reuse, RZ ;  /* 0x0000001c190e7210 */ /* 0x080fe40007fbe0ff */
[-C--:B------:R-:W-:Y:S02]  /*8e40*/  IADD3 R16, P4, R27, R28.reuse, RZ ;  /* 0x0000001c1b107210 */ /* 0x080fe40007f9e0ff */
[----:B------:R-:W-:-:S02]  /*8e50*/  IADD3 R12, P6, R11, R28, RZ ;  /* 0x0000001c0b0c7210 */ /* 0x000fc40007fde0ff */
[-C--:B------:R-:W-:Y:S02]  /*8e60*/  LEA.HI.X.SX32 R15, R11, R29.reuse, 0x1, P5 ;  /* 0x0000001d0b0f7211 */ /* 0x080fe400028f0eff */
[----:B------:R-:W1:Y:S01]  /*8e70*/  LDC R11, c[0x0][0x268] ;  /* 0x00009a00ff0b7b82 */ /* 0x000e620000000800 */
[-C--:B------:R-:W-:Y:S02]  /*8e80*/  LEA.HI.X.SX32 R17, R23, R29.reuse, 0x1, P4 ;  /* 0x0000001d17117211 */ /* 0x080fe400020f0eff */
[----:B------:R-:W-:-:S03]  /*8e90*/  LEA.HI.X.SX32 R3, R27, R29, 0x1, P3 ;  /* 0x0000001d1b037211 */ /* 0x000fc600018f0eff */
[----:B------:R3:W-:Y:S02]  /*8ea0*/  STL.64 [R1+0xa00], R16 ;  /* 0x000a001001007387 */ /* 0x0007e40000100a00 */
[----:B------:R-:W4:Y:S01]  /*8eb0*/  LDC R27, c[0x0][0x268] ;  /* 0x00009a00ff1b7b82 */ /* 0x000f220000000800 */
[----:B---3--:R-:W-:Y:S01]  /*8ec0*/  IADD3 R16, P4, R26, R28, RZ ;  /* 0x0000001c1a107210 */ /* 0x008fe20007f9e0ff */
[----:B0-----:R-:W-:-:S06]  /*8ed0*/  IMAD R26, R10, 0xeb, RZ ;  /* 0x000000eb0a1a7824 */ /* 0x001fcc00078e02ff */
[----:B------:R-:W0:Y:S01]  /*8ee0*/  LDC R10, c[0x0][0x268] ;  /* 0x00009a00ff0a7b82 */ /* 0x000e220000000800 */
[----:B------:R-:W-:Y:S01]  /*8ef0*/  LEA.HI.X.SX32 R21, R25, R29, 0x1, P1 ;  /* 0x0000001d19157211 */ /* 0x000fe200008f0eff */
[----:B-1----:R-:W-:-:S06]  /*8f00*/  IMAD R25, R11, 0x78, RZ ;  /* 0x000000780b197824 */ /* 0x002fcc00078e02ff */
[----:B------:R-:W1:Y:S01]  /*8f10*/  LDC R11, c[0x0][0x268] ;  /* 0x00009a00ff0b7b82 */ /* 0x000e620000000800 */
[----:B------:R-:W-:Y:S01]  /*8f20*/  LEA.HI.X.SX32 R19, R26, R29, 0x1, P2 ;  /* 0x0000001d1a137211 */ /* 0x000fe200010f0eff */
[----:B----4-:R-:W-:Y:S01]  /*8f30*/  IMAD R23, R27, 0x1dc, RZ ;  /* 0x000001dc1b177824 */ /* 0x010fe200078e02ff */
[----:B------:R3:W-:Y:S04]  /*8f40*/  STL.64 [R1+0x720], R2 ;  /* 0x0007200201007387 */ /* 0x0007e80000100a00 */
[----:B------:R4:W-:Y:S01]  /*8f50*/  STL.64 [R1+0x718], R18 ;  /* 0x0007181201007387 */ /* 0x0009e20000100a00 */
[----:B------:R-:W1:Y:S01]  /*8f60*/  LDC R26, c[0x0][0x268] ;  /* 0x00009a00ff1a7b82 */ /* 0x000e620000000800 */
[----:B0-----:R-:W-:Y:S01]  /*8f70*/  IMAD R27, R10, 0x3b, RZ ;  /* 0x0000003b0a1b7824 */ /* 0x001fe200078e02ff */
[----:B---3--:R-:W-:-:S06]  /*8f80*/  IADD3 R2, P3, R24, R28, RZ ;  /* 0x0000001c18027210 */ /* 0x008fcc0007f7e0ff */
[----:B------:R-:W0:Y:S01]  /*8f90*/  LDC R10, c[0x0][0x268] ;  /* 0x00009a00ff0a7b82 */ /* 0x000e220000000800 */
[----:B----4-:R-:W-:Y:S02]  /*8fa0*/  IADD3 R18, P2, R23, R28, RZ ;  /* 0x0000001c17127210 */ /* 0x010fe40007f5e0ff */
[----:B------:R-:W-:-:S05]  /*8fb0*/  LEA.HI.X.SX32 R13, R27, R29, 0x1, P6 ;  /* 0x0000001d1b0d7211 */ /* 0x000fca00030f0eff */
[----:B------:R-:W3:Y:S01]  /*8fc0*/  LDC R23, c[0x0][0x268] ;  /* 0x00009a00ff177b82 */ /* 0x000ee20000000800 */
[----:B------:R-:W-:Y:S04]  /*8fd0*/  STL.64 [R1+0xb80], R12 ;  /* 0x000b800c01007387 */ /* 0x000fe80000100a00 */
[----:B------:R2:W-:Y:S01]  /*8fe0*/  STL.64 [R1+0x9f8], R14 ;  /* 0x0009f80e01007387 */ /* 0x0005e20000100a00 */
[----:B------:R-:W-:Y:S02]  /*8ff0*/  LEA.HI.X.SX32 R19, R24, R29, 0x1, P2 ;  /* 0x0000001d18137211 */ /* 0x000fe400010f0eff */
[----:B------:R-:W4:Y:S08]  /*9000*/  LDC R24, c[0x0][0x268] ;  /* 0x00009a00ff187b82 */ /* 0x000f300000000800 */
[----:B------:R-:W4:Y:S01]  /*9010*/  LDC R27, c[0x0][0x268] ;  /* 0x00009a00ff1b7b82 */ /* 0x000f220000000800 */
[----:B--2---:R-:W-:-:S02]  /*9020*/  IMAD R15, R22, 0xed, RZ ;  /* 0x000000ed160f7824 */ /* 0x004fc400078e02ff */
[----:B-1----:R-:W-:-:S05]  /*9030*/  IMAD R22, R11, 0xf0, RZ ;  /* 0x000000f00b167824 */ /* 0x002fca00078e02ff */
[----:B------:R-:W1:Y:S01]  /*9040*/  LDC R11, c[0x0][0x268] ;  /* 0x00009a00ff0b7b82 */ /* 0x000e620000000800 */
[----:B---3--:R-:W-:Y:S01]  /*9050*/  IMAD R23, R23, 0x77, RZ ;  /* 0x0000007717177824 */ /* 0x008fe200078e02ff */
[-C--:B------:R-:W-:Y:S01]  /*9060*/  LEA.HI.X.SX32 R17, R15, R29.reuse, 0x1, P4 ;  /* 0x0000001d0f117211 */ /* 0x080fe200020f0eff */
[----:B------:R-:W-:Y:S03]  /*9070*/  STL.64 [R1+0x710], R20 ;  /* 0x0007101401007387 */ /* 0x000fe60000100a00 */
[----:B------:R-:W-:Y:S01]  /*9080*/  LEA.HI.X.SX32 R3, R23, R29, 0x1, P3 ;  /* 0x0000001d17037211 */ /* 0x000fe200018f0eff */
[----:B------:R-:W-:Y:S01]  /*9090*/  STL.64 [R1+0x708], R16 ;  /* 0x0007081001007387 */ /* 0x000fe20000100a00 */
[----:B------:R-:W2:Y:S03]  /*90a0*/  LDC R23, c[0x0][0x268] ;  /* 0x00009a00ff177b82 */ /* 0x000ea60000000800 */
[----:B------:R-:W-:Y:S04]  /*90b0*/  STL.64 [R1+0x9f0], R2 ;  /* 0x0009f00201007387 */ /* 0x000fe80000100a00 */
[----:B------:R3:W-:Y:S01]  /*90c0*/  STL.64 [R1+0x700], R18 ;  /* 0x0007001201007387 */ /* 0x0007e20000100a00 */
[----:B------:R-:W-:Y:S01]  /*90d0*/  IMAD R26, R26, 0x1de, RZ ;  /* 0x000001de1a1a7824 */ /* 0x000fe200078e02ff */
[----:B------:R-:W4:Y:S01]  /*90e0*/  LDC R15, c[0x0][0x268] ;  /* 0x00009a00ff0f7b82 */ /* 0x000f220000000800 */
[----:B-1----:R-:W-:-:S05]  /*90f0*/  IMAD R11, R11, 0x1e0, RZ ;  /* 0x000001e00b0b7824 */ /* 0x002fca00078e02ff */
[-C--:B---3--:R-:W-:Y:S02]  /*9100*/  IADD3 R18, P2, R11, R28.reuse, RZ ;  /* 0x0000001c0b127210 */ /* 0x088fe40007f5e0ff */
[----:B------:R-:W1:Y:S01]  /*9110*/  LDC R11, c[0x0][0x268] ;  /* 0x00009a00ff0b7b82 */ /* 0x000e620000000800 */
[----:B0-----:R-:W-:Y:S02]  /*9120*/  IMAD R10, R10, 0x1e, RZ ;  /* 0x0000001e0a0a7824 */ /* 0x001fe400078e02ff */
[----:B--2---:R-:W-:Y:S01]  /*9130*/  IMAD R13, R23, 0xef, RZ ;  /* 0x000000ef170d7824 */ /* 0x004fe200078e02ff */
[-C--:B------:R-:W-:Y:S01]  /*9140*/  IADD3 R12, P6, R26, R28.reuse, RZ ;  /* 0x0000001c1a0c7210 */ /* 0x080fe20007fde0ff */
[----:B----4-:R-:W-:Y:S01]  /*9150*/  IMAD R23, R24, 0x1e2, RZ ;  /* 0x000001e218177824 */ /* 0x010fe200078e02ff */
[----:B------:R-:W-:Y:S01]  /*9160*/  IADD3 R26, P5, R10, R28, RZ ;  /* 0x0000001c0a1a7210 */ /* 0x000fe20007fbe0ff */
[----:B------:R-:W-:Y:S02]  /*9170*/  IMAD R14, R27, 0x3c, RZ ;  /* 0x0000003c1b0e7824 */ /* 0x000fe400078e02ff */
[----:B-1----:R-:W-:-:S03]  /*9180*/  IMAD R24, R11, 0xf, RZ ;  /* 0x0000000f0b187824 */ /* 0x002fc600078e02ff */
[----:B------:R-:W-:Y:S01]  /*9190*/  IADD3 R20, P1, R14, R28, RZ ;  /* 0x0000001c0e147210 */ /* 0x000fe20007f3e0ff */
[----:B------:R-:W0:Y:S01]  /*91a0*/  LDC R11, c[0x0][0x268] ;  /* 0x00009a00ff0b7b82 */ /* 0x000e220000000800 */
[----:B------:R-:W-:-:S07]  /*91b0*/  LEA.HI.X.SX32 R27, R24, R29, 0x1, P5 ;  /* 0x0000001d181b7211 */ /* 0x000fce00028f0eff */
[----:B------:R-:W1:Y:S01]  /*91c0*/  LDC R24, c[0x0][0x268] ;  /* 0x00009a00ff187b82 */ /* 0x000e620000000800 */
[-C--:B------:R-:W-:Y:S02]  /*91d0*/  IADD3 R16, P4, R25, R28.reuse, RZ ;  /* 0x0000001c19107210 */ /* 0x080fe40007f9e0ff */
[-C--:B------:R-:W-:Y:S02]  /*91e0*/  LEA.HI.X.SX32 R13, R13, R29.reuse, 0x1, P6 ;  /* 0x0000001d0d0d7211 */ /* 0x080fe400030f0eff */
[-C--:B------:R-:W-:Y:S02]  /*91f0*/  IADD3 R2, P3, R22, R28.reuse, RZ ;  /* 0x0000001c16027210 */ /* 0x080fe40007f7e0ff */
[-C--:B------:R-:W-:Y:S01]  /*9200*/  LEA.HI.X.SX32 R21, R10, R29.reuse, 0x1, P1 ;  /* 0x0000001d0a157211 */ /* 0x080fe200008f0eff */
[----:B------:R2:W-:Y:S01]  /*9210*/  STL.64 [R1+0x6f8], R12 ;  /* 0x0006f80c01007387 */ /* 0x0005e20000100a00 */
[-C--:B------:R-:W-:Y:S02]  /*9220*/  LEA.HI.X.SX32 R17, R14, R29.reuse, 0x1, P4 ;  /* 0x0000001d0e117211 */ /* 0x080fe400020f0eff */
[-C--:B------:R-:W-:Y:S01]  /*9230*/  LEA.HI.X.SX32 R3, R25, R29.reuse, 0x1, P3 ;  /* 0x0000001d19037211 */ /* 0x080fe200018f0eff */
[----:B------:R-:W-:Y:S04]  /*9240*/  STL.64 [R1+0xca0], R26 ;  /* 0x000ca01a01007387 */ /* 0x000fe80000100a00 */
[----:B------:R3:W-:Y:S01]  /*9250*/  STL.64 [R1+0xc40], R20 ;  /* 0x000c401401007387 */ /* 0x0007e20000100a00 */
[----:B--2---:R-:W-:Y:S01]  /*9260*/  IADD3 R12, P6, R23, R28, RZ ;  /* 0x0000001c170c7210 */ /* 0x004fe20007fde0ff */
[----:B-1----:R-:W-:Y:S01]  /*9270*/  IMAD R23, R24, 0x1e6, RZ ;  /* 0x000001e618177824 */ /* 0x002fe200078e02ff */
[----:B------:R-:W-:Y:S01]  /*9280*/  LEA.HI.X.SX32 R19, R22, R29, 0x1, P2 ;  /* 0x0000001d16137211 */ /* 0x000fe200010f0eff */
[----:B------:R-:W-:Y:S01]  /*9290*/  IMAD R15, R15, 0xf2, RZ ;  /* 0x000000f20f0f7824 */ /* 0x000fe200078e02ff */
[----:B------:R-:W1:Y:S01]  /*92a0*/  LDC R24, c[0x0][0x268] ;  /* 0x00009a00ff187b82 */ /* 0x000e620000000800 */
[----:B---3--:R-:W2:Y:S04]  /*92b0*/  LDL.LU R21, [R1+0x161c] ;  /* 0x00161c0001157983 */ /* 0x008ea80000300800 */
[----:B------:R3:W-:Y:S01]  /*92c0*/  STL.64 [R1+0xb78], R16 ;  /* 0x000b781001007387 */ /* 0x0007e20000100a00 */
[----:B0-----:R-:W-:-:S02]  /*92d0*/  IMAD R11, R11, 0x1e4, RZ ;  /* 0x000001e40b0b7824 */ /* 0x001fc400078e02ff */
[----:B------:R-:W0:Y:S01]  /*92e0*/  LDC R20, c[0x0][0x268] ;  /* 0x00009a00ff147b82 */ /* 0x000e220000000800 */
[----:B------:R4:W-:Y:S01]  /*92f0*/  STL.64 [R1+0x9e8], R2 ;  /* 0x0009e80201007387 */ /* 0x0009e20000100a00 */
[----:B---3--:R-:W-:-:S06]  /*9300*/  IADD3 R16, P4, R23, R28, RZ ;  /* 0x0000001c17107210 */ /* 0x008fcc0007f9e0ff */
[----:B------:R-:W3:Y:S08]  /*9310*/  LDC R23, c[0x0][0x268] ;  /* 0x00009a00ff177b82 */ /* 0x000ef00000000800 */
[----:B----4-:R-:W4:Y:S01]  /*9320*/  LDC R2, c[0x0][0x268] ;  /* 0x00009a00ff027b82 */ /* 0x010f220000000800 */
[----:B------:R1:W-:Y:S01]  /*9330*/  STL.64 [R1+0x6f0], R18 ;  /* 0x0006f01201007387 */ /* 0x0003e20000100a00 */
[----:B------:R-:W-:-:S02]  /*9340*/  IADD3 R26, P5, R15, R28, RZ ;  /* 0x0000001c0f1a7210 */ /* 0x000fc40007fbe0ff */
[----:B------:R-:W-:-:S04]  /*9350*/  IADD3 R10, P1, R11, R28, RZ ;  /* 0x0000001c0b0a7210 */ /* 0x000fc80007f3e0ff */
[----:B------:R-:W-:Y:S01]  /*9360*/  LEA.HI.X.SX32 R11, R15, R29, 0x1, P1 ;  /* 0x0000001d0f0b7211 */ /* 0x000fe200008f0eff */
[----:B------:R-:W0:Y:S01]  /*9370*/  LDC R3, c[0x0][0x268] ;  /* 0x00009a00ff037b82 */ /* 0x000e220000000800 */
[----:B-1----:R-:W2:Y:S01]  /*9380*/  LDL.LU R19, [R1+0x1618] ;  /* 0x0016180001137983 */ /* 0x002ea20000300800 */
[----:B---3--:R-:W-:Y:S02]  /*9390*/  IMAD R18, R23, 0x79, RZ ;  /* 0x0000007917127824 */ /* 0x008fe400078e02ff */
[----:B----4-:R-:W-:-:S03]  /*93a0*/  IMAD R2, R2, 0xf1, RZ ;  /* 0x000000f102027824 */ /* 0x010fc600078e02ff */
[-C--:B------:R-:W-:Y:S02]  /*93b0*/  LEA.HI.X.SX32 R27, R18, R29.reuse, 0x1, P5 ;  /* 0x0000001d121b7211 */ /* 0x080fe400028f0eff */
[----:B------:R-:W-:-:S05]  /*93c0*/  LEA.HI.X.SX32 R13, R2, R29, 0x1, P6 ;  /* 0x0000001d020d7211 */ /* 0x000fca00030f0eff */
[----:B------:R1:W-:Y:S04]  /*93d0*/  STL.64 [R1+0x6e8], R12 ;  /* 0x0006e80c01007387 */ /* 0x0003e80000100a00 */
[----:B-1----:R-:W3:Y:S04]  /*93e0*/  LDL.LU.64 R12, [R1+0x1610] ;  /* 0x00161000010c7983 */ /* 0x002ee80000300a00 */
[----:B------:R1:W-:Y:S04]  /*93f0*/  STL.64 [R1+0x9e0], R26 ;  /* 0x0009e01a01007387 */ /* 0x0003e80000100a00 */
[----:B------:R4:W-:Y:S01]  /*9400*/  STL.64 [R1+0x6e0], R10 ;  /* 0x0006e00a01007387 */ /* 0x0009e20000100a00 */
[----:B0-----:R-:W-:Y:S01]  /*9410*/  IMAD R3, R3, 0x1e8, RZ ;  /* 0x000001e803037824 */ /* 0x001fe200078e02ff */
[----:B-1----:R-:W0:Y:S02]  /*9420*/  LDC R26, c[0x0][0x268] ;  /* 0x00009a00ff1a7b82 */ /* 0x002e240000000800 */
[----:B----4-:R-:W4:Y:S02]  /*9430*/  LDL.LU.64 R10, [R1+0x1608] ;  /* 0x00160800010a7983 */ /* 0x010f240000300a00 */
[----:B------:R-:W-:-:S04]  /*9440*/  IADD3 R2, P6, R3, R28, RZ ;  /* 0x0000001c03027210 */ /* 0x000fc80007fde0ff */
[----:B------:R-:W1:Y:S01]  /*9450*/  LDC R3, c[0x0][0x268] ;  /* 0x00009a00ff037b82 */ /* 0x000e620000000800 */
[----:B------:R-:W-:Y:S02]  /*9460*/  IMAD R14, R20, 0x7a, RZ ;  /* 0x0000007a140e7824 */ /* 0x000fe400078e02ff */
[----:B------:R-:W-:-:S03]  /*9470*/  IMAD R20, R24, 0xf4, RZ ;  /* 0x000000f418147824 */ /* 0x000fc600078e02ff */
[-C--:B------:R-:W-:Y:S02]  /*9480*/  IADD3 R24, P3, R14, R28.reuse, RZ ;  /* 0x0000001c0e187210 */ /* 0x080fe40007f7e0ff */
[----:B------:R-:W-:Y:S01]  /*9490*/  IADD3 R22, P2, R20, R28, RZ ;  /* 0x0000001c14167210 */ /* 0x000fe20007f5e0ff */
[----:B------:R-:W4:Y:S01]  /*94a0*/  LDC R27, c[0x0][0x268] ;  /* 0x00009a00ff1b7b82 */ /* 0x000f220000000800 */
[----:B0-----:R-:W-:Y:S02]  /*94b0*/  IMAD R26, R26, 0xf3, RZ ;  /* 0x000000f31a1a7824 */ /* 0x001fe400078e02ff */
[----:B------:R-:W-:-:S03]  /*94c0*/  LEA.HI.X.SX32 R23, R14, R29, 0x1, P2 ;  /* 0x0000001d0e177211 */ /* 0x000fc600010f0eff */
[----:B------:R-:W-:-:S05]  /*94d0*/  LEA.HI.X.SX32 R17, R26, R29, 0x1, P4 ;  /* 0x0000001d1a117211 */ /* 0x000fca00020f0eff */
[----:B------:R0:W-:Y:S04]  /*94e0*/  STL.64 [R1+0x6d8], R16 ;  /* 0x0006d81001007387 */ /* 0x0001e80000100a00 */
[----:B0-----:R-:W3:Y:S01]  /*94f0*/  LDL.LU.64 R16, [R1+0x1600] ;  /* 0x0016000001107983 */ /* 0x001ee20000300a00 */
[----:B--2---:R-:W-:Y:S01]  /*9500*/  IADD3 R18, P5, R19, R28, RZ ;  /* 0x0000001c13127210 */ /* 0x004fe20007fbe0ff */
[----:B-1----:R-:W-:Y:S01]  /*9510*/  IMAD R19, R3, 0xf5, RZ ;  /* 0x000000f503137824 */ /* 0x002fe200078e02ff */
[-C--:B------:R-:W-:Y:S01]  /*9520*/  LEA.HI.X.SX32 R3, R20, R29.reuse, 0x1, P6 ;  /* 0x0000001d14037211 */ /* 0x080fe200030f0eff */
[----:B----4-:R-:W-:Y:S02]  /*9530*/  IMAD R15, R11, 0x3d, RZ ;  /* 0x0000003d0b0f7824 */ /* 0x010fe400078e02ff */
[----:B------:R-:W0:Y:S03]  /*9540*/  LDC R11, c[0x0][0x268] ;  /* 0x00009a00ff0b7b82 */ /* 0x000e260000000800 */
[----:B------:R-:W-:-:S05]  /*9550*/  LEA.HI.X.SX32 R25, R15, R29, 0x1, P3 ;  /* 0x0000001d0f197211 */ /* 0x000fca00018f0eff */
[----:B------:R1:W-:Y:S04]  /*9560*/  STL.64 [R1+0xb70], R24 ;  /* 0x000b701801007387 */ /* 0x0003e80000100a00 */
[----:B-1----:R-:W2:Y:S04]  /*9570*/  LDL.LU.64 R24, [R1+0x15f8] ;  /* 0x0015f80001187983 */ /* 0x002ea80000300a00 */
[----:B------:R1:W-:Y:S04]  /*9580*/  STL.64 [R1+0x9d8], R22 ;  /* 0x0009d81601007387 */ /* 0x0003e80000100a00 */
[----:B-1----:R-:W4:Y:S04]  /*9590*/  LDL.LU.64 R22, [R1+0x15f0] ;  /* 0x0015f00001167983 */ /* 0x002f280000300a00 */
[----:B------:R1:W-:Y:S04]  /*95a0*/  STL.64 [R1+0x6d0], R2 ;  /* 0x0006d00201007387 */ /* 0x0003e80000100a00 */
[----:B-1----:R-:W3:Y:S01]  /*95b0*/  LDL.LU.64 R2, [R1+0x15e8] ;  /* 0x0015e80001027983 */ /* 0x002ee20000300a00 */
[----:B------:R-:W-:Y:S01]  /*95c0*/  IMAD R27, R27, 0x1ec, RZ ;  /* 0x000001ec1b1b7824 */ /* 0x000fe200078e02ff */
[----:B------:R-:W-:-:S04]  /*95d0*/  IADD3 R10, P1, R10, R28, RZ ;  /* 0x0000001c0a0a7210 */ /* 0x000fc80007f3e0ff */
[----:B------:R-:W-:Y:S01]  /*95e0*/  IADD3 R26, P4, R27, R28, RZ ;  /* 0x0000001c1b1a7210 */ /* 0x000fe20007f9e0ff */
[----:B0-----:R-:W-:Y:S01]  /*95f0*/  IMAD R27, R11, 0xf6, RZ ;  /* 0x000000f60b1b7824 */ /* 0x001fe200078e02ff */
[----:B------:R-:W-:-:S04]  /*9600*/  LEA.HI.X.SX32 R19, R19, R29, 0x1, P5 ;  /* 0x0000001d13137211 */ /* 0x000fc800028f0eff */
[-C--:B------:R-:W-:Y:S01]  /*9610*/  LEA.HI.X.SX32 R27, R27, R29.reuse, 0x1, P4 ;  /* 0x0000001d1b1b7211 */ /* 0x080fe200020f0eff */
[----:B------:R-:W-:Y:S01]  /*9620*/  STL.64 [R1+0x6c8], R18 ;  /* 0x0006c81201007387 */ /* 0x000fe20000100a00 */
[----:B------:R-:W-:Y:S02]  /*9630*/  IADD3 R20, P6, R21, R28, RZ ;  /* 0x0000001c15147210 */ /* 0x000fe40007fde0ff */
[----:B------:R-:W0:Y:S01]  /*9640*/  LDC R21, c[0x0][0x268] ;  /* 0x00009a00ff157b82 */ /* 0x000e220000000800 */
[----:B---3--:R-:W-:-:S05]  /*9650*/  LEA.HI.X.SX32 R11, R3, R29, 0x1, P1 ;  /* 0x0000001d030b7211 */ /* 0x008fca00008f0eff */
[----:B------:R1:W-:Y:S04]  /*9660*/  STL.64 [R1+0x9d0], R10 ;  /* 0x0009d00a01007387 */ /* 0x0003e80000100a00 */
[----:B-1----:R-:W3:Y:S04]  /*9670*/  LDL.64 R10, [R1+0x2b8] ;  /* 0x0002b800010a7983 */ /* 0x002ee80000100a00 */
[----:B------:R1:W-:Y:S04]  /*9680*/  STL.64 [R1+0x6c0], R26 ;  /* 0x0006c01a01007387 */ /* 0x0003e80000100a00 */
[----:B-1----:R-:W3:Y:S01]  /*9690*/  LDL.LU.64 R26, [R1+0x15e0] ;  /* 0x0015e000011a7983 */ /* 0x002ee20000300a00 */
[----:B--2---:R-:W-:-:S05]  /*96a0*/  IMAD R15, R25, 0x3e, RZ ;  /* 0x0000003e190f7824 */ /* 0x004fca00078e02ff */
[-C--:B------:R-:W-:Y:S02]  /*96b0*/  IADD3 R14, P2, R15, R28.reuse, RZ ;  /* 0x0000001c0f0e7210 */ /* 0x080fe40007f5e0ff */
[----:B------:R-:W1:Y:S01]  /*96c0*/  LDC R15, c[0x0][0x268] ;  /* 0x00009a00ff0f7b82 */ /* 0x000e620000000800 */
[----:B------:R-:W-:Y:S01]  /*96d0*/  IADD3 R24, P3, R24, R28, RZ ;  /* 0x0000001c18187210 */ /* 0x000fe20007f7e0ff */
[----:B0-----:R-:W-:-:S05]  /*96e0*/  IMAD R21, R21, 0x3e, RZ ;  /* 0x0000003e15157824 */ /* 0x001fca00078e02ff */
[----:B------:R-:W-:Y:S01]  /*96f0*/  LEA.HI.X.SX32 R21, R21, R29, 0x1, P6 ;  /* 0x0000001d15157211 */ /* 0x000fe200030f0eff */
[----:B----4-:R-:W-:Y:S01]  /*9700*/  IMAD R19, R23, 0x7c, RZ ;  /* 0x0000007c17137824 */ /* 0x010fe200078e02ff */
[----:B------:R-:W-:Y:S01]  /*9710*/  IADD3 R18, P5, R17, R28, RZ ;  /* 0x0000001c11127210 */ /* 0x000fe20007fbe0ff */
[----:B-1----:R-:W-:-:S05]  /*9720*/  IMAD R15, R15, 0x1f, RZ ;  /* 0x0000001f0f0f7824 */ /* 0x002fca00078e02ff */
[-C--:B------:R-:W-:Y:S02]  /*9730*/  LEA.HI.X.SX32 R15, R15, R29.reuse, 0x1, P2 ;  /* 0x0000001d0f0f7211 */ /* 0x080fe400010f0eff */
[----:B------:R-:W-:Y:S01]  /*9740*/  LEA.HI.X.SX32 R19, R19, R29, 0x1, P5 ;  /* 0x0000001d13137211 */ /* 0x000fe200028f0eff */
[----:B---3--:R-:W-:-:S05]  /*9750*/  IMAD R25, R27, 0xf7, RZ ;  /* 0x000000f71b197824 */ /* 0x008fca00078e02ff */
[----:B------:R-:W-:-:S05]  /*9760*/  LEA.HI.X.SX32 R25, R25, R29, 0x1, P3 ;  /* 0x0000001d19197211 */ /* 0x000fca00018f0eff */
[----:B------:R-:W-:Y:S04]  /*9770*/  STL.64 [R1+0x6b8], R24 ;  /* 0x0006b81801007387 */ /* 0x000fe80000100a00 */
[----:B------:R0:W-:Y:S04]  /*9780*/  STL.64 [R1+0xc38], R14 ;  /* 0x000c380e01007387 */ /* 0x0001e80000100a00 */
[----:B0-----:R-:W2:Y:S04]  /*9790*/  LDL.LU.64 R14, [R1+0x15d8] ;  /* 0x0015d800010e7983 */ /* 0x001ea80000300a00 */
[----:B------:R0:W-:Y:S04]  /*97a0*/  STL.64 [R1+0xb68], R20 ;  /* 0x000b681401007387 */ /* 0x0001e80000100a00 */
[----:B0-----:R-:W3:Y:S04]  /*97b0*/  LDL.LU R20, [R1+0x15d4] ;  /* 0x0015d40001147983 */ /* 0x001ee80000300800 */
[----:B------:R0:W-:Y:S04]  /*97c0*/  STL.64 [R1+0x9c8], R18 ;  /* 0x0009c81201007387 */ /* 0x0001e80000100a00 */
[----:B0-----:R-:W4:Y:S01]  /*97d0*/  LDL.LU R18, [R1+0x15d0] ;  /* 0x0015d00001127983 */ /* 0x001f220000300800 */
[----:B------:R-:W0:Y:S01]  /*97e0*/  LDC R19, c[0x0][0x268] ;  /* 0x00009a00ff137b82 */ /* 0x000e220000000800 */
[----:B------:R-:W-:-:S02]  /*97f0*/  IADD3 R2, P1, R2, R28, RZ ;  /* 0x0000001c02027210 */ /* 0x000fc40007f3e0ff */
[-C--:B------:R-:W-:Y:S02]  /*9800*/  IADD3 R24, P3, R9, R28.reuse, RZ ;  /* 0x0000001c09187210 */ /* 0x080fe40007f7e0ff */
[-C--:B------:R-:W-:Y:S02]  /*9810*/  LEA.HI.X.SX32 R3, R17, R29.reuse, 0x1, P1 ;  /* 0x0000001d11037211 */ /* 0x080fe400008f0eff */
[----:B------:R-:W-:Y:S01]  /*9820*/  IADD3 R22, P2, R22, R28, RZ ;  /* 0x0000001c16167210 */ /* 0x000fe20007f5e0ff */
[----:B------:R-:W1:Y:S01]  /*9830*/  LDC R17, c[0x0][0x268] ;  /* 0x00009a00ff117b82 */ /* 0x000e620000000800 */
[-C--:B------:R-:W-:Y:S02]  /*9840*/  LEA.HI.X.SX32 R25, R13, R29.reuse, 0x1, P3 ;  /* 0x0000001d0d197211 */ /* 0x080fe400018f0eff */
[----:B------:R-:W-:-:S05]  /*9850*/  LEA.HI.X.SX32 R23, R9, R29, 0x1, P2 ;  /* 0x0000001d09177211 */ /* 0x000fca00010f0eff */
[----:B------:R-:W0:Y:S01]  /*9860*/  LDC R13, c[0x0][0x268] ;  /* 0x00009a00ff0d7b82 */ /* 0x000e220000000800 */
[----:B------:R-:W-:-:S07]  /*9870*/  IADD3 R26, P4, R26, R28, RZ ;  /* 0x0000001c1a1a7210 */ /* 0x000fce0007f9e0ff */
[----:B------:R-:W0:Y:S01]  /*9880*/  LDC R9, c[0x0][0x268] ;  /* 0x00009a00ff097b82 */ /* 0x000e220000000800 */
[----:B------:R-:W-:Y:S01]  /*9890*/  IMAD R7, R7, 0x3f, RZ ;  /* 0x0000003f07077824 */ /* 0x000fe200078e02ff */
[----:B------:R1:W-:Y:S01]  /*98a0*/  STL.64 [R1+0x6b0], R2 ;  /* 0x0006b00201007387 */ /* 0x0003e20000100a00 */
[-C--:B------:R-:W-:Y:S01]  /*98b0*/  IADD3 R16, P1, R16, R28.reuse, RZ ;  /* 0x0000001c10107210 */ /* 0x080fe20007f3e0ff */
[----:B-1----:R-:W-:Y:S02]  /*98c0*/  IMAD R17, R17, 0x7e, RZ ;  /* 0x0000007e11117824 */ /* 0x002fe400078e02ff */
[----:B------:R-:W4:Y:S01]  /*98d0*/  LDL.LU.64 R2, [R1+0x15c8] ;  /* 0x0015c80001027983 */ /* 0x000f220000300a00 */
[-C--:B------:R-:W-:Y:S01]  /*98e0*/  IADD3 R12, P3, R12, R28.reuse, RZ ;  /* 0x0000001c0c0c7210 */ /* 0x080fe20007f7e0ff */
[----:B0-----:R-:W-:Y:S01]  /*98f0*/  IMAD R13, R13, 0xfd, RZ ;  /* 0x000000fd0d0d7824 */ /* 0x001fe200078e02ff */
[----:B------:R-:W-:Y:S02]  /*9900*/  LEA.HI.X.SX32 R17, R17, R29, 0x1, P1 ;  /* 0x0000001d11117211 */ /* 0x000fe400008f0eff */
[----:B------:R-:W-:-:S02]  /*9910*/  IADD3 R8, P2, R8, R28, RZ ;  /* 0x0000001c08087210 */ /* 0x000fc40007f5e0ff */
[----:B------:R-:W-:Y:S01]  /*9920*/  LEA.HI.X.SX32 R13, R13, R29, 0x1, P3 ;  /* 0x0000001d0d0d7211 */ /* 0x000fe200018f0eff */
[----:B------:R-:W-:-:S05]  /*9930*/  IMAD R9, R9, 0x7f, RZ ;  /* 0x0000007f09097824 */ /* 0x000fca00078e02ff */
[-C--:B------:R-:W-:Y:S01]  /*9940*/  LEA.HI.X.SX32 R9, R9, R29.reuse, 0x1, P2 ;  /* 0x0000001d09097211 */ /* 0x080fe200010f0eff */
[----:B------:R-:W-:Y:S01]  /*9950*/  IMAD R6, R6, 0x1fe, RZ ;  /* 0x000001fe06067824 */ /* 0x000fe200078e02ff */
[----:B--2---:R-:W-:Y:S01]  /*9960*/  LEA.HI.X.SX32 R27, R15, R29, 0x1, P4 ;  /* 0x0000001d0f1b7211 */ /* 0x004fe200020f0eff */
[----:B------:R-:W-:Y:S01]  /*9970*/  IMAD R15, R19, 0xfc, RZ ;  /* 0x000000fc130f7824 */ /* 0x000fe200078e02ff */
[----:B---3--:R-:W-:-:S04]  /*9980*/  IADD3 R20, P6, R20, R28, RZ ;  /* 0x0000001c14147210 */ /* 0x008fc80007fde0ff */
[----:B------:R-:W-:Y:S02]  /*9990*/  LEA.HI.X.SX32 R21, R5, R29, 0x1, P6 ;  /* 0x0000001d05157211 */ /* 0x000fe400030f0eff */
[----:B------:R-:W0:Y:S01]  /*99a0*/  LDC R5, c[0x0][0x268] ;  /* 0x00009a00ff057b82 */ /* 0x000e220000000800 */
[----:B----4-:R-:W-:-:S04]  /*99b0*/  IADD3 R18, P5, R18, R28, RZ ;  /* 0x0000001c12127210 */ /* 0x010fc80007fbe0ff */
[----:B------:R-:W-:-:S03]  /*99c0*/  LEA.HI.X.SX32 R19, R7, R29, 0x1, P5 ;  /* 0x0000001d07137211 */ /* 0x000fc600028f0eff */
[----:B------:R-:W1:Y:S01]  /*99d0*/  LDC R7, c[0x0][0x268] ;  /* 0x00009a00ff077b82 */ /* 0x000e620000000800 */
[----:B------:R2:W-:Y:S01]  /*99e0*/  STL.64 [R1+0x6a8], R26 ;  /* 0x0006a81a01007387 */ /* 0x0005e20000100a00 */
[-C--:B------:R-:W-:Y:S02]  /*99f0*/  IADD3 R14, P4, R14, R28.reuse, RZ ;  /* 0x0000001c0e0e7210 */ /* 0x080fe40007f9e0ff */
[----:B------:R-:W-:Y:S02]  /*9a00*/  IADD3 R4, P6, R4, R28, RZ ;  /* 0x0000001c04047210 */ /* 0x000fe40007fde0ff */
[----:B------:R-:W-:Y:S01]  /*9a10*/  LEA.HI.X.SX32 R15, R15, R29, 0x1, P4 ;  /* 0x0000001d0f0f7211 */ /* 0x000fe200020f0eff */
[----:B--2---:R-:W2:Y:S04]  /*9a20*/  LDL.LU.64 R26, [R1+0x15c0] ;  /* 0x0015c000011a7983 */ /* 0x004ea80000300a00 */
[----:B------:R3:W-:Y:S01]  /*9a30*/  STL.64 [R1+0x9c0], R24 ;  /* 0x0009c01801007387 */ /* 0x0007e20000100a00 */
[----:B0-----:R-:W-:-:S03]  /*9a40*/  IMAD R5, R5, 0xfe, RZ ;  /* 0x000000fe05057824 */ /* 0x001fc600078e02ff */
[----:B---3--:R-:W3:Y:S04]  /*9a50*/  LDL.LU.64 R24, [R1+0x15b8] ;  /* 0x0015b80001187983 */ /* 0x008ee80000300a00 */
[----:B------:R0:W-:Y:S01]  /*9a60*/  STL.64 [R1+0x6a0], R22 ;  /* 0x0006a01601007387 */ /* 0x0001e20000100a00 */
[----:B------:R-:W-:-:S03]  /*9a70*/  LEA.HI.X.SX32 R5, R5, R29, 0x1, P6 ;  /* 0x0000001d05057211 */ /* 0x000fc600030f0eff */
[----:B0-----:R-:W4:Y:S04]  /*9a80*/  LDL.LU.64 R22, [R1+0x15b0] ;  /* 0x0015b00001167983 */ /* 0x001f280000300a00 */
[----:B------:R0:W-:Y:S04]  /*9a90*/  STL.64 [R1+0x698], R20 ;  /* 0x0006981401007387 */ /* 0x0001e80000100a00 */
[----:B0-----:R-:W2:Y:S04]  /*9aa0*/  LDL.LU.64 R20, [R1+0x15a8] ;  /* 0x0015a80001147983 */ /* 0x001ea80000300a00 */
[----:B------:R0:W-:Y:S01]  /*9ab0*/  STL.64 [R1+0xb60], R18 ;  /* 0x000b601201007387 */ /* 0x0001e20000100a00 */
[----:B-1----:R-:W-:-:S03]  /*9ac0*/  IMAD R7, R7, 0xff, RZ ;  /* 0x000000ff07077824 */ /* 0x002fc600078e02ff */
[----:B0-----:R-:W3:Y:S04]  /*9ad0*/  LDL.LU.64 R18, [R1+0x15a0] ;  /* 0x0015a00001127983 */ /* 0x001ee80000300a00 */
[----:B------:R0:W-:Y:S01]  /*9ae0*/  STL.64 [R1+0x9b8], R16 ;  /* 0x0009b81001007387 */ /* 0x0001e20000100a00 */
[----:B------:R-:W-:-:S03]  /*9af0*/  IADD3 R6, P5, R6, R28, RZ ;  /* 0x0000001c06067210 */ /* 0x000fc60007fbe0ff */
[----:B0-----:R-:W4:Y:S04]  /*9b00*/  LDL.LU.64 R16, [R1+0x1598] ;  /* 0x0015980001107983 */ /* 0x001f280000300a00 */
[----:B------:R0:W-:Y:S01]  /*9b10*/  STL.64 [R1+0x690], R14 ;  /* 0x0006900e01007387 */ /* 0x0001e20000100a00 */
[----:B------:R-:W-:-:S03]  /*9b20*/  LEA.HI.X.SX32 R7, R7, R29, 0x1, P5 ;  /* 0x0000001d07077211 */ /* 0x000fc600028f0eff */
[----:B0-----:R-:W2:Y:S04]  /*9b30*/  LDL.LU.64 R14, [R1+0x1590] ;  /* 0x00159000010e7983 */ /* 0x001ea80000300a00 */
[----:B------:R0:W-:Y:S04]  /*9b40*/  STL.64 [R1+0x688], R12 ;  /* 0x0006880c01007387 */ /* 0x0001e80000100a00 */
[----:B0-----:R-:W3:Y:S04]  /*9b50*/  LDL.LU.64 R12, [R1+0x1588] ;  /* 0x00158800010c7983 */ /* 0x001ee80000300a00 */
[----:B------:R0:W-:Y:S04]  /*9b60*/  STL.64 [R1+0x9b0], R8 ;  /* 0x0009b00801007387 */ /* 0x0001e80000100a00 */
[----:B0-----:R-:W4:Y:S04]  /*9b70*/  LDL.LU.64 R8, [R1+0x1580] ;  /* 0x0015800001087983 */ /* 0x001f280000300a00 */
[----:B------:R0:W-:Y:S04]  /*9b80*/  STL.64 [R1+0x680], R4 ;  /* 0x0006800401007387 */ /* 0x0001e80000100a00 */
[----:B0-----:R-:W2:Y:S04]  /*9b90*/  LDL.LU.64 R4, [R1+0x1578] ;  /* 0x0015780001047983 */ /* 0x001ea80000300a00 */
[----:B------:R0:W-:Y:S04]  /*9ba0*/  STL.64 [R1+0x1560], R28 ;  /* 0x0015601c01007387 */ /* 0x0001e80000100a00 */
[----:B0-----:R-:W3:Y:S04]  /*9bb0*/  LDL.64 R28, [R1+0x2b0] ;  /* 0x0002b000011c7983 */ /* 0x001ee80000100a00 */
[----:B------:R2:W-:Y:S02]  /*9bc0*/  STL.64 [R1+0x678], R6 ;  /* 0x0006780601007387 */ /* 0x0005e40000100a00 */
[----:B--2---:R-:W-:-:S05]  /*9bd0*/  IMAD.WIDE R6, R4, 0x2, R10 ;  /* 0x0000000204067825 */ /* 0x004fca00078e020a */
[----:B------:R3:W-:Y:S02]  /*9be0*/  STL.64 [R1+0x1550], R6 ;  /* 0x0015500601007387 */ /* 0x0007e40000100a00 */
[----:B---3--:R-:W-:-:S05]  /*9bf0*/  IMAD.WIDE R6, R4, 0x2, R28 ;  /* 0x0000000204067825 */ /* 0x008fca00078e021c */
[----:B------:R0:W-:Y:S02]  /*9c00*/  STL.64 [R1+0x1548], R6 ;  /* 0x0015480601007387 */ /* 0x0001e40000100a00 */
[----:B0-----:R-:W-:-:S05]  /*9c10*/  IMAD.WIDE R6, R5, 0x2, R10 ;  /* 0x0000000205067825 */ /* 0x001fca00078e020a */
[----:B------:R0:W-:Y:S04]  /*9c20*/  STL.64 [R1+0x1540], R6 ;  /* 0x0015400601007387 */ /* 0x0001e80000100a00 */
[----:B0-----:R-:W2:Y:S01]  /*9c30*/  LDL.LU.64 R6, [R1+0x1570] ;  /* 0x0015700001067983 */ /* 0x001ea20000300a00 */
[----:B------:R-:W-:-:S05]  /*9c40*/  IMAD.WIDE R4, R5, 0x2, R28 ;  /* 0x0000000205047825 */ /* 0x000fca00078e021c */
[----:B------:R2:W-:Y:S02]  /*9c50*/  STL.64 [R1+0x1538], R4 ;  /* 0x0015380401007387 */ /* 0x0005e40000100a00 */
[----:B--2---:R-:W-:-:S05]  /*9c60*/  IMAD.WIDE R4, R6, 0x2, R10 ;  /* 0x0000000206047825 */ /* 0x004fca00078e020a */
[----:B------:R0:W-:Y:S02]  /*9c70*/  STL.64 [R1+0x1530], R4 ;  /* 0x0015300401007387 */ /* 0x0001e40000100a00 */
[----:B0-----:R-:W-:-:S05]  /*9c80*/  IMAD.WIDE R4, R6, 0x2, R28 ;  /* 0x0000000206047825 */ /* 0x001fca00078e021c */
[----:B------:R0:W-:Y:S02]  /*9c90*/  STL.64 [R1+0x1528], R4 ;  /* 0x0015280401007387 */ /* 0x0001e40000100a00 */
[C---:B0-----:R-:W-:Y:S02]  /*9ca0*/  IMAD.WIDE R4, R7.reuse, 0x2, R10 ;  /* 0x0000000207047825 */ /* 0x041fe400078e020a */
[----:B------:R-:W2:Y:S04]  /*9cb0*/  LDL.LU.64 R10, [R1+0x1568] ;  /* 0x00156800010a7983 */ /* 0x000ea80000300a00 */
[----:B------:R0:W-:Y:S02]  /*9cc0*/  STL.64 [R1+0x1520], R4 ;  /* 0x0015200401007387 */ /* 0x0001e40000100a00 */
[----:B0-----:R-:W-:-:S02]  /*9cd0*/  IMAD.WIDE R4, R7, 0x2, R28 ;  /* 0x0000000207047825 */ /* 0x001fc400078e021c */
[----:B------:R-:W4:Y:S04]  /*9ce0*/  LDL.64 R6, [R1+0x2b8] ;  /* 0x0002b80001067983 */ /* 0x000f280000100a00 */
[----:B------:R4:W-:Y:S02]  /*9cf0*/  STL.64 [R1+0x1518], R4 ;  /* 0x0015180401007387 */ /* 0x0009e40000100a00 */
[----:B----4-:R-:W-:-:S05]  /*9d00*/  IMAD.WIDE R4, R8, 0x2, R6 ;  /* 0x0000000208047825 */ /* 0x010fca00078e0206 */
[----:B------:R0:W-:Y:S02]  /*9d10*/  STL.64 [R1+0x1510], R4 ;  /* 0x0015100401007387 */ /* 0x0001e40000100a00 */
[----:B0-----:R-:W-:-:S05]  /*9d20*/  IMAD.WIDE R4, R8, 0x2, R28 ;  /* 0x0000000208047825 */ /* 0x001fca00078e021c */
[----:B------:R0:W-:Y:S02]  /*9d30*/  STL.64 [R1+0x1508], R4 ;  /* 0x0015080401007387 */ /* 0x0001e40000100a00 */
[----:B0-----:R-:W-:-:S05]  /*9d40*/  IMAD.WIDE R4, R9, 0x2, R6 ;  /* 0x0000000209047825 */ /* 0x001fca00078e0206 */
[----:B------:R0:W-:Y:S02]  /*9d50*/  STL.64 [R1+0x1500], R4 ;  /* 0x0015000401007387 */ /* 0x0001e40000100a00 */
[----:B0-----:R-:W-:-:S04]  /*9d60*/  IMAD.WIDE R4, R9, 0x2, R28 ;  /* 0x0000000209047825 */ /* 0x001fc800078e021c */
[C---:B--2---:R-:W-:Y:S01]  /*9d70*/  IMAD.WIDE R8, R10.reuse, 0x2, R6 ;  /* 0x000000020a087825 */ /* 0x044fe200078e0206 */
[----:B------:R0:W-:Y:S04]  /*9d80*/  STL.64 [R1+0x14f8], R4 ;  /* 0x0014f80401007387 */ /* 0x0001e80000100a00 */
[----:B------:R1:W-:Y:S01]  /*9d90*/  STL.64 [R1+0x14f0], R8 ;  /* 0x0014f00801007387 */ /* 0x0003e20000100a00 */
[----:B0-----:R-:W-:-:S04]  /*9da0*/  IMAD.WIDE R4, R10, 0x2, R28 ;  /* 0x000000020a047825 */ /* 0x001fc800078e021c */
[C---:B-1----:R-:W-:Y:S01]  /*9db0*/  IMAD.WIDE R8, R11.reuse, 0x2, R6 ;  /* 0x000000020b087825 */ /* 0x042fe200078e0206 */
[----:B------:R0:W-:Y:S04]  /*9dc0*/  STL.64 [R1+0x14e8], R4 ;  /* 0x0014e80401007387 */ /* 0x0001e80000100a00 */
[----:B------:R1:W-:Y:S01]  /*9dd0*/  STL.64 [R1+0x14e0], R8 ;  /* 0x0014e00801007387 */ /* 0x0003e20000100a00 */
[----:B0-----:R-:W-:-:S04]  /*9de0*/  IMAD.WIDE R4, R11, 0x2, R28 ;  /* 0x000000020b047825 */ /* 0x001fc800078e021c */
[C---:B------:R-:W-:Y:S01]  /*9df0*/  IMAD.WIDE R10, R12.reuse, 0x2, R6 ;  /* 0x000000020c0a7825 */ /* 0x040fe200078e0206 */
[----:B------:R0:W-:Y:S03]  /*9e00*/  STL.64 [R1+0x14d8], R4 ;  /* 0x0014d80401007387 */ /* 0x0001e60000100a00 */
[----:B-1----:R-:W-:Y:S01]  /*9e10*/  IMAD.WIDE R8, R12, 0x2, R28 ;  /* 0x000000020c087825 */ /* 0x002fe200078e021c */
[----:B------:R1:W-:Y:S04]  /*9e20*/  STL.64 [R1+0x14d0], R10 ;  /* 0x0014d00a01007387 */ /* 0x0003e80000100a00 */
[----:B------:R2:W-:Y:S01]  /*9e30*/  STL.64 [R1+0x14c8], R8 ;  /* 0x0014c80801007387 */ /* 0x0005e20000100a00 */
[----:B0-----:R-:W-:-:S04]  /*9e40*/  IMAD.WIDE R4, R13, 0x2, R6 ;  /* 0x000000020d047825 */ /* 0x001fc800078e0206 */
[----:B-1----:R-:W-:Y:S01]  /*9e50*/  IMAD.WIDE R10, R13, 0x2, R28 ;  /* 0x000000020d0a7825 */ /* 0x002fe200078e021c */
[----:B------:R0:W-:Y:S03]  /*9e60*/  STL.64 [R1+0x14c0], R4 ;  /* 0x0014c00401007387 */ /* 0x0001e60000100a00 */
[C---:B--2---:R-:W-:Y:S01]  /*9e70*/  IMAD.WIDE R8, R14.reuse, 0x2, R6 ;  /* 0x000000020e087825 */ /* 0x044fe200078e0206 */
[----:B------:R1:W-:Y:S04]  /*9e80*/  STL.64 [R1+0x14b8], R10 ;  /* 0x0014b80a01007387 */ /* 0x0003e80000100a00 */
[----:B------:R2:W-:Y:S01]  /*9e90*/  STL.64 [R1+0x14b0], R8 ;  /* 0x0014b00801007387 */ /* 0x0005e20000100a00 */
[----:B0-----:R-:W-:-:S04]  /*9ea0*/  IMAD.WIDE R4, R14, 0x2, R28 ;  /* 0x000000020e047825 */ /* 0x001fc800078e021c */
[C---:B-1----:R-:W-:Y:S01]  /*9eb0*/  IMAD.WIDE R10, R15.reuse, 0x2, R6 ;  /* 0x000000020f0a7825 */ /* 0x042fe200078e0206 */
[----:B------:R0:W-:Y:S03]  /*9ec0*/  STL.64 [R1+0x14a8], R4 ;  /* 0x0014a80401007387 */ /* 0x0001e60000100a00 */
[----:B--2---:R-:W-:Y:S01]  /*9ed0*/  IMAD.WIDE R8, R15, 0x2, R28 ;  /* 0x000000020f087825 */ /* 0x004fe200078e021c */
[----:B------:R1:W-:Y:S04]  /*9ee0*/  STL.64 [R1+0x14a0], R10 ;  /* 0x0014a00a01007387 */ /* 0x0003e80000100a00 */
[----:B------:R2:W-:Y:S01]  /*9ef0*/  STL.64 [R1+0x1498], R8 ;  /* 0x0014980801007387 */ /* 0x0005e20000100a00 */
[----:B0-----:R-:W-:-:S04]  /*9f00*/  IMAD.WIDE R4, R16, 0x2, R6 ;  /* 0x0000000210047825 */ /* 0x001fc800078e0206 */
[----:B-1----:R-:W-:Y:S01]  /*9f10*/  IMAD.WIDE R10, R16, 0x2, R28 ;  /* 0x00000002100a7825 */ /* 0x002fe200078e021c */
[----:B------:R0:W-:Y:S03]  /*9f20*/  STL.64 [R1+0x1490], R4 ;  /* 0x0014900401007387 */ /* 0x0001e60000100a00 */
[C---:B--2---:R-:W-:Y:S01]  /*9f30*/  IMAD.WIDE R8, R17.reuse, 0x2, R6 ;  /* 0x0000000211087825 */ /* 0x044fe200078e0206 */
[----:B------:R1:W-:Y:S03]  /*9f40*/  STL.64 [R1+0x1488], R10 ;  /* 0x0014880a01007387 */ /* 0x0003e60000100a00 */
[----:B0-----:R-:W-:Y:S01]  /*9f50*/  IMAD.WIDE R4, R17, 0x2, R28 ;  /* 0x0000000211047825 */ /* 0x001fe200078e021c */
[----:B-1----:R-:W2:Y:S04]  /*9f60*/  LDL.LU R11, [R1] ;  /* 0x00000000010b7983 */ /* 0x002ea80000300800 */
[----:B------:R0:W-:Y:S04]  /*9f70*/  STL.64 [R1+0x1480], R8 ;  /* 0x0014800801007387 */ /* 0x0001e80000100a00 */
[----:B------:R1:W-:Y:S04]  /*9f80*/  STL.64 [R1+0x1478], R4 ;  /* 0x0014780401007387 */ /* 0x0003e80000100a00 */
[----:B------:R-:W3:Y:S01]  /*9f90*/  LDL.LU R16, [R1+0x4] ;  /* 0x0000040001107983 */ /* 0x000ee20000300800 */
[----:B0-----:R-:W-:-:S04]  /*9fa0*/  IMAD.WIDE R8, R18, 0x2, R6 ;  /* 0x0000000212087825 */ /* 0x001fc800078e0206 */
[----:B-1----:R-:W-:Y:S01]  /*9fb0*/  IMAD.WIDE R4, R18, 0x2, R28 ;  /* 0x0000000212047825 */ /* 0x002fe200078e021c */
[----:B------:R0:W-:Y:S04]  /*9fc0*/  STL.64 [R1+0x1470], R8 ;  /* 0x0014700801007387 */ /* 0x0001e80000100a00 */
[----:B------:R1:W-:Y:S04]  /*9fd0*/  STL.64 [R1+0x1468], R4 ;  /* 0x0014680401007387 */ /* 0x0003e80000100a00 */
[----:B------:R-:W4:Y:S01]  /*9fe0*/  LDL.LU R15, [R1+0x8] ;  /* 0x00000800010f7983 */ /* 0x000f220000300800 */
[----:B0-----:R-:W-:-:S04]  /*9ff0*/  IMAD.WIDE R8, R19, 0x2, R6 ;  /* 0x0000000213087825 */ /* 0x001fc800078e0206 */
[----:B-1----:R-:W-:Y:S01]  /*a000*/  IMAD.WIDE R4, R19, 0x2, R28 ;  /* 0x0000000213047825 */ /* 0x002fe200078e021c */
[----:B------:R0:W-:Y:S04]  /*a010*/  STL.64 [R1+0x1460], R8 ;  /* 0x0014600801007387 */ /* 0x0001e80000100a00 */
[----:B------:R1:W-:Y:S04]  /*a020*/  STL.64 [R1+0x1458], R4 ;  /* 0x0014580401007387 */ /* 0x0003e80000100a00 */
[----:B------:R-:W4:Y:S01]  /*a030*/  LDL.LU R10, [R1+0xc] ;  /* 0x00000c00010a7983 */ /* 0x000f220000300800 */
[----:B0-----:R-:W-:-:S04]  /*a040*/  IMAD.WIDE R8, R20, 0x2, R6 ;  /* 0x0000000214087825 */ /* 0x001fc800078e0206 */
[----:B-1----:R-:W-:Y:S01]  /*a050*/  IMAD.WIDE R4, R20, 0x2, R28 ;  /* 0x0000000214047825 */ /* 0x002fe200078e021c */
[----:B------:R0:W-:Y:S03]  /*a060*/  STL.64 [R1+0x1450], R8 ;  /* 0x0014500801007387 */ /* 0x0001e60000100a00 */
[C---:B------:R-:W-:Y:S01]  /*a070*/  IMAD.WIDE R12, R21.reuse, 0x2, R6 ;  /* 0x00000002150c7825 */ /* 0x040fe200078e0206 */
[----:B------:R1:W-:Y:S04]  /*a080*/  STL.64 [R1+0x1448], R4 ;  /* 0x0014480401007387 */ /* 0x0003e80000100a00 */
[----:B0-----:R-:W4:Y:S01]  /*a090*/  LDL.LU R9, [R1+0x10] ;  /* 0x0000100001097983 */ /* 0x001f220000300800 */
[----:B-1----:R-:W-:-:S03]  /*a0a0*/  IMAD.WIDE R4, R21, 0x2, R28 ;  /* 0x0000000215047825 */ /* 0x002fc600078e021c */
[----:B------:R0:W-:Y:S04]  /*a0b0*/  STL.64 [R1+0x1440], R12 ;  /* 0x0014400c01007387 */ /* 0x0001e80000100a00 */
[----:B------:R1:W-:Y:S04]  /*a0c0*/  STL.64 [R1+0x1438], R4 ;  /* 0x0014380401007387 */ /* 0x0003e80000100a00 */
[----:B------:R-:W4:Y:S01]  /*a0d0*/  LDL.LU R8, [R1+0x14] ;  /* 0x0000140001087983 */ /* 0x000f220000300800 */
[----:B0-----:R-:W-:-:S04]  /*a0e0*/  IMAD.WIDE R12, R22, 0x2, R6 ;  /* 0x00000002160c7825 */ /* 0x001fc800078e0206 */
[----:B-1----:R-:W-:Y:S01]  /*a0f0*/  IMAD.WIDE R4, R22, 0x2, R28 ;  /* 0x0000000216047825 */ /* 0x002fe200078e021c */
[----:B------:R0:W-:Y:S03]  /*a100*/  STL.64 [R1+0x1430], R12 ;  /* 0x0014300c01007387 */ /* 0x0001e60000100a00 */
[C---:B------:R-:W-:Y:S01]  /*a110*/  IMAD.WIDE R18, R23.reuse, 0x2, R6 ;  /* 0x0000000217127825 */ /* 0x040fe200078e0206 */
[----:B------:R1:W-:Y:S03]  /*a120*/  STL.64 [R1+0x1428], R4 ;  /* 0x0014280401007387 */ /* 0x0003e60000100a00 */
[----:B0-----:R-:W-:Y:S01]  /*a130*/  IMAD.WIDE R12, R23, 0x2, R28 ;  /* 0x00000002170c7825 */ /* 0x001fe200078e021c */
[----:B-1----:R-:W4:Y:S04]  /*a140*/  LDL.LU R5, [R1+0x18] ;  /* 0x0000180001057983 */ /* 0x002f280000300800 */
        /* <DEDUP_REMOVED lines=9> */
[--C-:B-1----:R-:W-:Y:S01]  /*a1e0*/  IMAD.WIDE R12, R25, 0x2, R28.reuse ;  /* 0x00000002190c7825 */ /* 0x102fe200078e021c */
[----:B------:R0:W-:Y:S03]  /*a1f0*/  STL.64 [R1+0x1400], R18 ;  /* 0x0014001201007387 */ /* 0x0001e60000100a00 */
[C---:B------:R-:W-:Y:S01]  /*a200*/  IMAD.WIDE R20, R26.reuse, 0x2, R28 ;  /* 0x000000021a147825 */ /* 0x040fe200078e021c */
[----:B------:R1:W-:Y:S03]  /*a210*/  STL.64 [R1+0x13f8], R12 ;  /* 0x0013f80c01007387 */ /* 0x0003e60000100a00 */
[--C-:B0-----:R-:W-:Y:S01]  /*a220*/  IMAD.WIDE R18, R26, 0x2, R6.reuse ;  /* 0x000000021a127825 */ /* 0x101fe200078e0206 */
[----:B-1----:R-:W4:Y:S04]  /*a230*/  LDL.LU R13, [R1+0x24] ;  /* 0x00002400010d7983 */ /* 0x002f280000300800 */
[----:B------:R0:W-:Y:S04]  /*a240*/  STL.64 [R1+0x13f0], R18 ;  /* 0x0013f01201007387 */ /* 0x0001e80000100a00 */
[----:B------:R1:W-:Y:S04]  /*a250*/  STL.64 [R1+0x13e8], R20 ;  /* 0x0013e81401007387 */ /* 0x0003e80000100a00 */
[----:B------:R-:W4:Y:S01]  /*a260*/  LDL.LU R12, [R1+0x28] ;  /* 0x00002800010c7983 */ /* 0x000f220000300800 */
[----:B0-----:R-:W-:-:S04]  /*a270*/  IMAD.WIDE R18, R27, 0x2, R6 ;  /* 0x000000021b127825 */ /* 0x001fc800078e0206 */
[----:B-1----:R-:W-:Y:S01]  /*a280*/  IMAD.WIDE R20, R27, 0x2, R28 ;  /* 0x000000021b147825 */ /* 0x002fe200078e021c */
[----:B------:R2:W-:Y:S04]  /*a290*/  STL.64 [R1+0x13e0], R18 ;  /* 0x0013e01201007387 */ /* 0x0005e80000100a00 */
[----:B------:R0:W-:Y:S01]  /*a2a0*/  STL.64 [R1+0x13d8], R20 ;  /* 0x0013d81401007387 */ /* 0x0001e20000100a00 */
[----:B--2---:R-:W-:-:S04]  /*a2b0*/  IMAD.WIDE R18, R11, 0x2, R6 ;  /* 0x000000020b127825 */ /* 0x004fc800078e0206 */
[----:B0-----:R-:W-:Y:S02]  /*a2c0*/  IMAD.WIDE R20, R11, 0x2, R28 ;  /* 0x000000020b147825 */ /* 0x001fe400078e021c */
[----:B------:R-:W2:Y:S04]  /*a2d0*/  LDL.LU R11, [R1+0x2c] ;  /* 0x00002c00010b7983 */ /* 0x000ea80000300800 */
[----:B------:R3:W-:Y:S04]  /*a2e0*/  STL.64 [R1+0x13d0], R18 ;  /* 0x0013d01201007387 */ /* 0x0007e80000100a00 */
[----:B------:R0:W-:Y:S01]  /*a2f0*/  STL.64 [R1+0x13c8], R20 ;  /* 0x0013c81401007387 */ /* 0x0001e20000100a00 */
[----:B---3--:R-:W-:-:S04]  /*a300*/  IMAD.WIDE R18, R16, 0x2, R6 ;  /* 0x0000000210127825 */ /* 0x008fc800078e0206 */
[----:B0-----:R-:W-:Y:S02]  /*a310*/  IMAD.WIDE R20, R16, 0x2, R28 ;  /* 0x0000000210147825 */ /* 0x001fe400078e021c */
[----:B------:R-:W3:Y:S04]  /*a320*/  LDL.LU R16, [R1+0x30] ;  /* 0x0000300001107983 */ /* 0x000ee80000300800 */
[----:B------:R4:W-:Y:S04]  /*a330*/  STL.64 [R1+0x13c0], R18 ;  /* 0x0013c01201007387 */ /* 0x0009e80000100a00 */
[----:B------:R0:W-:Y:S01]  /*a340*/  STL.64 [R1+0x13b8], R20 ;  /* 0x0013b81401007387 */ /* 0x0001e20000100a00 */
[----:B----4-:R-:W-:-:S04]  /*a350*/  IMAD.WIDE R18, R15, 0x2, R6 ;  /* 0x000000020f127825 */ /* 0x010fc800078e0206 */
[----:B0-----:R-:W-:Y:S02]  /*a360*/  IMAD.WIDE R20, R15, 0x2, R28 ;  /* 0x000000020f147825 */ /* 0x001fe400078e021c */
[----:B------:R-:W4:Y:S04]  /*a370*/  LDL.LU R15, [R1+0x34] ;  /* 0x00003400010f7983 */ /* 0x000f280000300800 */
[----:B------:R0:W-:Y:S04]  /*a380*/  STL.64 [R1+0x13b0], R18 ;  /* 0x0013b01201007387 */ /* 0x0001e80000100a00 */
[----:B------:R1:W-:Y:S01]  /*a390*/  STL.64 [R1+0x13a8], R20 ;  /* 0x0013a81401007387 */ /* 0x0003e20000100a00 */
[----:B0-----:R-:W-:-:S04]  /*a3a0*/  IMAD.WIDE R18, R10, 0x2, R6 ;  /* 0x000000020a127825 */ /* 0x001fc800078e0206 */
[----:B-1----:R-:W-:Y:S02]  /*a3b0*/  IMAD.WIDE R20, R10, 0x2, R28 ;  /* 0x000000020a147825 */ /* 0x002fe400078e021c */
        /* <DEDUP_REMOVED lines=157> */
[----:B------:R0:W-:Y:S04]  /*ad90*/  STL.64 [R1+0x11a8], R20 ;  /* 0x0011a81401007387 */ /* 0x0001e80000100a00 */
[----:B------:R-:W3:Y:S01]  /*ada0*/  LDL.LU R17, [R1+0xb8] ;  /* 0x0000b80001117983 */ /* 0x000ee20000300800 */
[----:B----4-:R-:W-:-:S04]  /*adb0*/  IMAD.WIDE R18, R15, 0x2, R6 ;  /* 0x000000020f127825 */ /* 0x010fc800078e0206 */
[----:B0-----:R-:W-:Y:S01]  /*adc0*/  IMAD.WIDE R20, R15, 0x2, R28 ;  /* 0x000000020f147825 */ /* 0x001fe200078e021c */
        /* <DEDUP_REMOVED lines=36> */
[----:B------:R-:W4:Y:S04]  /*b010*/  LDL.LU R13, [R1+0xd8] ;  /* 0x0000d800010d7983 */ /* 0x000f280000300800 */
[----:B------:R1:W-:Y:S01]  /*b020*/  STL.64 [R1+0x1128], R20 ;  /* 0x0011281401007387 */ /* 0x0003e20000100a00 */
[----:B0-----:R-:W-:-:S04]  /*b030*/  IMAD.WIDE R18, R12, 0x2, R6 ;  /* 0x000000020c127825 */ /* 0x001fc800078e0206 */
[----:B-1----:R-:W-:Y:S01]  /*b040*/  IMAD.WIDE R20, R12, 0x2, R28 ;  /* 0x000000020c147825 */ /* 0x002fe200078e021c */
[----:B------:R2:W-:Y:S04]  /*b050*/  STL.64 [R1+0x1120], R18 ;  /* 0x0011201201007387 */ /* 0x0005e80000100a00 */
[----:B------:R-:W4:Y:S04]  /*b060*/  LDL.LU R12, [R1+0xdc] ;  /* 0x0000dc00010c7983 */ /* 0x000f280000300800 */
[----:B------:R0:W-:Y:S01]  /*b070*/  STL.64 [R1+0x1118], R20 ;  /* 0x0011181401007387 */ /* 0x0001e20000100a00 */
[----:B--2---:R-:W-:-:S04]  /*b080*/  IMAD.WIDE R18, R11, 0x2, R6 ;  /* 0x000000020b127825 */ /* 0x004fc800078e0206 */
[----:B0-----:R-:W-:Y:S01]  /*b090*/  IMAD.WIDE R20, R11, 0x2, R28 ;  /* 0x000000020b147825 */ /* 0x001fe200078e021c */
[----:B------:R3:W-:Y:S04]  /*b0a0*/  STL.64 [R1+0x1110], R18 ;  /* 0x0011101201007387 */ /* 0x0007e80000100a00 */
[----:B------:R-:W2:Y:S04]  /*b0b0*/  LDL.LU R11, [R1+0xe0] ;  /* 0x0000e000010b7983 */ /* 0x000ea80000300800 */
[----:B------:R0:W-:Y:S01]  /*b0c0*/  STL.64 [R1+0x1108], R20 ;  /* 0x0011081401007387 */ /* 0x0001e20000100a00 */
[----:B---3--:R-:W-:-:S04]  /*b0d0*/  IMAD.WIDE R18, R16, 0x2, R6 ;  /* 0x0000000210127825 */ /* 0x008fc800078e0206 */
[--C-:B0-----:R-:W-:Y:S01]  /*b0e0*/  IMAD.WIDE R20, R16, 0x2, R28.reuse ;  /* 0x0000000210147825 */ /* 0x101fe200078e021c */
[----:B------:R0:W-:Y:S04]  /*b0f0*/  STL.64 [R1+0x1100], R18 ;  /* 0x0011001201007387 */ /* 0x0001e80000100a00 */
[----:B------:R-:W3:Y:S01]  /*b100*/  LDL.LU R16, [R1+0xe4] ;  /* 0x0000e40001107983 */ /* 0x000ee20000300800 */
[----:B------:R-:W-:-:S03]  /*b110*/  IMAD.WIDE R22, R17, 0x2, R28 ;  /* 0x0000000211167825 */ /* 0x000fc600078e021c */
[----:B------:R4:W-:Y:S01]  /*b120*/  STL.64 [R1+0x10f8], R20 ;  /* 0x0010f81401007387 */ /* 0x0009e20000100a00 */
[----:B0-----:R-:W-:-:S05]  /*b130*/  IMAD.WIDE R18, R17, 0x2, R6 ;  /* 0x0000000211127825 */ /* 0x001fca00078e0206 */
[----:B------:R0:W-:Y:S04]  /*b140*/  STL.64 [R1+0x10f0], R18 ;  /* 0x0010f01201007387 */ /* 0x0001e80000100a00 */
[----:B------:R-:W-:Y:S01]  /*b150*/  STL.64 [R1+0x10e8], R22 ;  /* 0x0010e81601007387 */ /* 0x000fe20000100a00 */
        /* <DEDUP_REMOVED lines=22> */
[----:B------:R-:W4:Y:S02]  /*b2c0*/  LDL.LU R15, [R1+0xf8] ;  /* 0x0000f800010f7983 */ /* 0x000f240000300800 */
[C---:B------:R-:W-:Y:S02]  /*b2d0*/  IMAD.WIDE R22, R14.reuse, 0x2, R6 ;  /* 0x000000020e167825 */ /* 0x040fe400078e0206 */
[----:B------:R-:W-:Y:S04]  /*b2e0*/  STL.64 [R1+0x10a0], R20 ;  /* 0x0010a01401007387 */ /* 0x000fe80000100a00 */
[----:B------:R0:W-:Y:S04]  /*b2f0*/  STL.64 [R1+0x1098], R18 ;  /* 0x0010981201007387 */ /* 0x0001e80000100a00 */
[----:B------:R-:W-:Y:S01]  /*b300*/  STL.64 [R1+0x1090], R22 ;  /* 0x0010901601007387 */ /* 0x000fe20000100a00 */
[----:B0-----:R-:W-:-:S03]  /*b310*/  IMAD.WIDE R18, R14, 0x2, R28 ;  /* 0x000000020e127825 */ /* 0x001fc600078e021c */
[----:B------:R-:W4:Y:S01]  /*b320*/  LDL.LU R14, [R1+0xfc] ;  /* 0x0000fc00010e7983 */ /* 0x000f220000300800 */
[----:B------:R-:W-:-:S03]  /*b330*/  IMAD.WIDE R20, R4, 0x2, R6 ;  /* 0x0000000204147825 */ /* 0x000fc600078e0206 */
[----:B------:R0:W-:Y:S04]  /*b340*/  STL.64 [R1+0x1088], R18 ;  /* 0x0010881201007387 */ /* 0x0001e80000100a00 */
[----:B------:R1:W-:Y:S01]  /*b350*/  STL.64 [R1+0x1080], R20 ;  /* 0x0010801401007387 */ /* 0x0003e20000100a00 */
[----:B0-----:R-:W-:-:S03]  /*b360*/  IMAD.WIDE R18, R4, 0x2, R28 ;  /* 0x0000000204127825 */ /* 0x001fc600078e021c */
[----:B------:R-:W4:Y:S01]  /*b370*/  LDL.LU R4, [R1+0x100] ;  /* 0x0001000001047983 */ /* 0x000f220000300800 */
[----:B-1----:R-:W-:-:S03]  /*b380*/  IMAD.WIDE R20, R13, 0x2, R6 ;  /* 0x000000020d147825 */ /* 0x002fc600078e0206 */
[----:B------:R0:W-:Y:S04]  /*b390*/  STL.64 [R1+0x1078], R18 ;  /* 0x0010781201007387 */ /* 0x0001e80000100a00 */
[----:B------:R1:W-:Y:S01]  /*b3a0*/  STL.64 [R1+0x1070], R20 ;  /* 0x0010701401007387 */ /* 0x0003e20000100a00 */
[----:B0-----:R-:W-:-:S03]  /*b3b0*/  IMAD.WIDE R18, R13, 0x2, R28 ;  /* 0x000000020d127825 */ /* 0x001fc600078e021c */
[----:B------:R-:W4:Y:S04]  /*b3c0*/  LDL.LU R13, [R1+0x104] ;  /* 0x00010400010d7983 */ /* 0x000f280000300800 */
[----:B------:R0:W-:Y:S01]  /*b3d0*/  STL.64 [R1+0x1068], R18 ;  /* 0x0010681201007387 */ /* 0x0001e20000100a00 */
[----:B-1----:R-:W-:-:S05]  /*b3e0*/  IMAD.WIDE R20, R12, 0x2, R6 ;  /* 0x000000020c147825 */ /* 0x002fca00078e0206 */
[----:B------:R2:W-:Y:S01]  /*b3f0*/  STL.64 [R1+0x1060], R20 ;  /* 0x0010601401007387 */ /* 0x0005e20000100a00 */
[----:B0-----:R-:W-:-:S03]  /*b400*/  IMAD.WIDE R18, R12, 0x2, R28 ;  /* 0x000000020c127825 */ /* 0x001fc600078e021c */
        /* <DEDUP_REMOVED lines=8> */
[----:B0-----:R-:W-:Y:S01]  /*b490*/  IMAD.WIDE R18, R16, 0x2, R28 ;  /* 0x0000000210127825 */ /* 0x001fe200078e021c */
[----:B------:R4:W-:Y:S04]  /*b4a0*/  STL.64 [R1+0x1040], R20 ;  /* 0x0010401401007387 */ /* 0x0009e80000100a00 */
[----:B------:R-:W3:Y:S04]  /*b4b0*/  LDL.LU R17, [R1+0x110] ;  /* 0x0001100001117983 */ /* 0x000ee80000300800 */
        /* <DEDUP_REMOVED lines=55> */
[----:B------:R1:W-:Y:S01]  /*b830*/  STL.64 [R1+0xf88], R22 ;  /* 0x000f881601007387 */ /* 0x0003e20000100a00 */
[----:B----4-:R-:W-:-:S04]  /*b840*/  IMAD.WIDE R20, R10, 0x2, R6 ;  /* 0x000000020a147825 */ /* 0x010fc800078e0206 */
[----:B0-----:R-:W-:Y:S02]  /*b850*/  IMAD.WIDE R18, R10, 0x2, R28 ;  /* 0x000000020a127825 */ /* 0x001fe400078e021c */
[----:B------:R-:W3:Y:S04]  /*b860*/  LDL.LU R10, [R1+0x140] ;  /* 0x00014000010a7983 */ /* 0x000ee80000300800 */
[----:B------:R0:W-:Y:S04]  /*b870*/  STL.64 [R1+0xf80], R20 ;  /* 0x000f801401007387 */ /* 0x0001e80000100a00 */
[----:B------:R4:W-:Y:S01]  /*b880*/  STL.64 [R1+0xf78], R18 ;  /* 0x000f781201007387 */ /* 0x0009e20000100a00 */
[----:B-1----:R-:W-:-:S04]  /*b890*/  IMAD.WIDE R22, R9, 0x2, R6 ;  /* 0x0000000209167825 */ /* 0x002fc800078e0206 */
[----:B0-----:R-:W-:Y:S01]  /*b8a0*/  IMAD.WIDE R20, R9, 0x2, R28 ;  /* 0x0000000209147825 */ /* 0x001fe200078e021c */
[----:B------:R-:W-:Y:S04]  /*b8b0*/  STL.64 [R1+0xf70], R22 ;  /* 0x000f701601007387 */ /* 0x000fe80000100a00 */
[----:B------:R-:W3:Y:S01]  /*b8c0*/  LDL.LU R9, [R1+0x144] ;  /* 0x0001440001097983 */ /* 0x000ee20000300800 */
[----:B----4-:R-:W-:-:S03]  /*b8d0*/  IMAD.WIDE R18, R16, 0x2, R6 ;  /* 0x0000000210127825 */ /* 0x010fc600078e0206 */
[----:B------:R0:W-:Y:S04]  /*b8e0*/  STL.64 [R1+0xf68], R20 ;  /* 0x000f681401007387 */ /* 0x0001e80000100a00 */
[----:B------:R1:W-:Y:S01]  /*b8f0*/  STL.64 [R1+0xf60], R18 ;  /* 0x000f601201007387 */ /* 0x0003e20000100a00 */
[----:B0-----:R-:W-:-:S04]  /*b900*/  IMAD.WIDE R20, R16, 0x2, R28 ;  /* 0x0000000210147825 */ /* 0x001fc800078e021c */
[C---:B-1----:R-:W-:Y:S01]  /*b910*/  IMAD.WIDE R18, R8.reuse, 0x2, R6 ;  /* 0x0000000208127825 */ /* 0x042fe200078e0206 */
[----:B------:R0:W-:Y:S03]  /*b920*/  STL.64 [R1+0xf58], R20 ;  /* 0x000f581401007387 */ /* 0x0001e60000100a00 */
[----:B------:R-:W-:Y:S02]  /*b930*/  IMAD.WIDE R16, R8, 0x2, R28 ;  /* 0x0000000208107825 */ /* 0x000fe400078e021c */
[----:B------:R-:W4:Y:S04]  /*b940*/  LDL.LU R8, [R1+0x148] ;  /* 0x0001480001087983 */ /* 0x000f280000300800 */
[----:B------:R1:W-:Y:S04]  /*b950*/  STL.64 [R1+0xf50], R18 ;  /* 0x000f501201007387 */ /* 0x0003e80000100a00 */
[----:B------:R1:W-:Y:S01]  /*b960*/  STL.64 [R1+0xf48], R16 ;  /* 0x000f481001007387 */ /* 0x0003e20000100a00 */
[----:B0-----:R-:W-:-:S04]  /*b970*/  IMAD.WIDE R20, R5, 0x2, R6 ;  /* 0x0000000205147825 */ /* 0x001fc800078e0206 */
[----:B-1----:R-:W-:Y:S01]  /*b980*/  IMAD.WIDE R18, R5, 0x2, R28 ;  /* 0x0000000205127825 */ /* 0x002fe200078e021c */
[----:B------:R-:W-:Y:S04]  /*b990*/  STL.64 [R1+0xf40], R20 ;  /* 0x000f401401007387 */ /* 0x000fe80000100a00 */
[----:B------:R-:W4:Y:S04]  /*b9a0*/  LDL.LU R5, [R1+0x14c] ;  /* 0x00014c0001057983 */ /* 0x000f280000300800 */
[----:B------:R0:W-:Y:S01]  /*b9b0*/  STL.64 [R1+0xf38], R18 ;  /* 0x000f381201007387 */ /* 0x0001e20000100a00 */
[----:B------:R-:W-:-:S04]  /*b9c0*/  IMAD.WIDE R16, R15, 0x2, R6 ;  /* 0x000000020f107825 */ /* 0x000fc800078e0206 */
[----:B0-----:R-:W-:Y:S01]  /*b9d0*/  IMAD.WIDE R18, R15, 0x2, R28 ;  /* 0x000000020f127825 */ /* 0x001fe200078e021c */
[----:B------:R0:W-:Y:S04]  /*b9e0*/  STL.64 [R1+0xf30], R16 ;  /* 0x000f301001007387 */ /* 0x0001e80000100a00 */
[----:B------:R-:W-:Y:S04]  /*b9f0*/  STL.64 [R1+0xf28], R18 ;  /* 0x000f281201007387 */ /* 0x000fe80000100a00 */
[----:B------:R-:W4:Y:S01]  /*ba00*/  LDL.LU R21, [R1+0x150] ;  /* 0x0001500001157983 */ /* 0x000f220000300800 */
[----:B0-----:R-:W-:-:S04]  /*ba10*/  IMAD.WIDE R16, R14, 0x2, R6 ;  /* 0x000000020e107825 */ /* 0x001fc800078e0206 */
[----:B------:R-:W-:Y:S01]  /*ba20*/  IMAD.WIDE R14, R14, 0x2, R28 ;  /* 0x000000020e0e7825 */ /* 0x000fe200078e021c */
        /* <DEDUP_REMOVED lines=17> */
[----:B------:R1:W-:Y:S04]  /*bb40*/  STL.64 [R1+0xee8], R14 ;  /* 0x000ee80e01007387 */ /* 0x0003e80000100a00 */
[----:B0-----:R-:W4:Y:S01]  /*bb50*/  LDL.LU R17, [R1+0x164] ;  /* 0x0001640001117983 */ /* 0x001f220000300800 */
[----:B--2---:R-:W-:-:S04]  /*bb60*/  IMAD.WIDE R12, R11, 0x2, R6 ;  /* 0x000000020b0c7825 */ /* 0x004fc800078e0206 */
[----:B-1----:R-:W-:Y:S01]  /*bb70*/  IMAD.WIDE R14, R11, 0x2, R28 ;  /* 0x000000020b0e7825 */ /* 0x002fe200078e021c */
[----:B------:R-:W-:Y:S04]  /*bb80*/  STL.64 [R1+0xee0], R12 ;  /* 0x000ee00c01007387 */ /* 0x000fe80000100a00 */
[----:B------:R-:W2:Y:S04]  /*bb90*/  LDL.LU R16, [R1+0x168] ;  /* 0x0001680001107983 */ /* 0x000ea80000300800 */
[----:B------:R0:W-:Y:S04]  /*bba0*/  STL.64 [R1+0xed8], R14 ;  /* 0x000ed80e01007387 */ /* 0x0001e80000100a00 */
[----:B0-----:R-:W2:Y:S01]  /*bbb0*/  LDL.LU R15, [R1+0x16c] ;  /* 0x00016c00010f7983 */ /* 0x001ea20000300800 */
[----:B---3--:R-:W-:-:S04]  /*bbc0*/  IMAD.WIDE R12, R10, 0x2, R6 ;  /* 0x000000020a0c7825 */ /* 0x008fc800078e0206 */
[----:B------:R-:W-:Y:S01]  /*bbd0*/  IMAD.WIDE R10, R10, 0x2, R28 ;  /* 0x000000020a0a7825 */ /* 0x000fe200078e021c */
[----:B------:R0:W-:Y:S04]  /*bbe0*/  STL.64 [R1+0xed0], R12 ;  /* 0x000ed00c01007387 */ /* 0x0001e80000100a00 */
[----:B------:R-:W3:Y:S04]  /*bbf0*/  LDL.LU R14, [R1+0x170] ;  /* 0x00017000010e7983 */ /* 0x000ee80000300800 */
[----:B------:R1:W-:Y:S04]  /*bc00*/  STL.64 [R1+0xec8], R10 ;  /* 0x000ec80a01007387 */ /* 0x0003e80000100a00 */
[----:B0-----:R-:W3:Y:S01]  /*bc10*/  LDL.LU R13, [R1+0x174] ;  /* 0x00017400010d7983 */ /* 0x001ee20000300800 */
[----:B------:R-:W-:-:S04]  /*bc20*/  IMAD.WIDE R22, R9, 0x2, R6 ;  /* 0x0000000209167825 */ /* 0x000fc800078e0206 */
[----:B-1----:R-:W-:Y:S01]  /*bc30*/  IMAD.WIDE R10, R9, 0x2, R28 ;  /* 0x00000002090a7825 */ /* 0x002fe200078e021c */
[----:B------:R-:W-:Y:S04]  /*bc40*/  STL.64 [R1+0xec0], R22 ;  /* 0x000ec01601007387 */ /* 0x000fe80000100a00 */
[----:B------:R-:W3:Y:S04]  /*bc50*/  LDL.LU R12, [R1+0x178] ;  /* 0x00017800010c7983 */ /* 0x000ee80000300800 */
[----:B------:R0:W-:Y:S04]  /*bc60*/  STL.64 [R1+0xeb8], R10 ;  /* 0x000eb80a01007387 */ /* 0x0001e80000100a00 */
[----:B0-----:R-:W3:Y:S01]  /*bc70*/  LDL.LU R11, [R1+0x17c] ;  /* 0x00017c00010b7983 */ /* 0x001ee20000300800 */
[----:B----4-:R-:W-:-:S04]  /*bc80*/  IMAD.WIDE R22, R8, 0x2, R6 ;  /* 0x0000000208167825 */ /* 0x010fc800078e0206 */
[----:B------:R-:W-:Y:S01]  /*bc90*/  IMAD.WIDE R8, R8, 0x2, R28 ;  /* 0x0000000208087825 */ /* 0x000fe200078e021c */
[----:B------:R0:W-:Y:S04]  /*bca0*/  STL.64 [R1+0xeb0], R22 ;  /* 0x000eb01601007387 */ /* 0x0001e80000100a00 */
[----:B------:R-:W4:Y:S04]  /*bcb0*/  LDL.LU R10, [R1+0x180] ;  /* 0x00018000010a7983 */ /* 0x000f280000300800 */
[----:B------:R1:W-:Y:S01]  /*bcc0*/  STL.64 [R1+0xea8], R8 ;  /* 0x000ea80801007387 */ /* 0x0003e20000100a00 */
[----:B0-----:R-:W-:-:S03]  /*bcd0*/  IMAD.WIDE R22, R5, 0x2, R6 ;  /* 0x0000000205167825 */ /* 0x001fc600078e0206 */
[----:B-1----:R-:W4:Y:S01]  /*bce0*/  LDL.LU R9, [R1+0x184] ;  /* 0x0001840001097983 */ /* 0x002f220000300800 */
[----:B------:R-:W-:-:S03]  /*bcf0*/  IMAD.WIDE R24, R5, 0x2, R28 ;  /* 0x0000000205187825 */ /* 0x000fc600078e021c */
[----:B------:R0:W-:Y:S04]  /*bd00*/  STL.64 [R1+0xea0], R22 ;  /* 0x000ea01601007387 */ /* 0x0001e80000100a00 */
[----:B------:R-:W4:Y:S04]  /*bd10*/  LDL.LU R8, [R1+0x188] ;  /* 0x0001880001087983 */ /* 0x000f280000300800 */
[----:B------:R1:W-:Y:S04]  /*bd20*/  STL.64 [R1+0xe98], R24 ;  /* 0x000e981801007387 */ /* 0x0003e80000100a00 */
[----:B------:R-:W4:Y:S01]  /*bd30*/  LDL.LU R5, [R1+0x18c] ;  /* 0x00018c0001057983 */ /* 0x000f220000300800 */
[----:B0-----:R-:W-:-:S04]  /*bd40*/  IMAD.WIDE R22, R21, 0x2, R6 ;  /* 0x0000000215167825 */ /* 0x001fc800078e0206 */
[----:B------:R-:W-:Y:S01]  /*bd50*/  IMAD.WIDE R26, R21, 0x2, R28 ;  /* 0x00000002151a7825 */ /* 0x000fe200078e021c */
[----:B------:R0:W-:Y:S04]  /*bd60*/  STL.64 [R1+0xe90], R22 ;  /* 0x000e901601007387 */ /* 0x0001e80000100a00 */
[----:B------:R-:W-:Y:S01]  /*bd70*/  STL.64 [R1+0xe88], R26 ;  /* 0x000e881a01007387 */ /* 0x000fe20000100a00 */
[----:B-1----:R-:W-:-:S04]  /*bd80*/  IMAD.WIDE R24, R4, 0x2, R6 ;  /* 0x0000000204187825 */ /* 0x002fc800078e0206 */
[----:B0-----:R-:W-:Y:S02]  /*bd90*/  IMAD.WIDE R22, R4, 0x2, R28 ;  /* 0x0000000204167825 */ /* 0x001fe400078e021c */
[----:B------:R-:W4:Y:S04]  /*bda0*/  LDL.LU R4, [R1+0x190] ;  /* 0x0001900001047983 */ /* 0x000f280000300800 */
[----:B------:R0:W-:Y:S04]  /*bdb0*/  STL.64 [R1+0xe80], R24 ;  /* 0x000e801801007387 */ /* 0x0001e80000100a00 */
[----:B------:R1:W-:Y:S01]  /*bdc0*/  STL.64 [R1+0xe78], R22 ;  /* 0x000e781601007387 */ /* 0x0003e20000100a00 */
[----:B0-----:R-:W-:-:S04]  /*bdd0*/  IMAD.WIDE R24, R20, 0x2, R6 ;  /* 0x0000000214187825 */ /* 0x001fc800078e0206 */
[----:B-1----:R-:W-:Y:S01]  /*bde0*/  IMAD.WIDE R22, R20, 0x2, R28 ;  /* 0x0000000214167825 */ /* 0x002fe200078e021c */
[----:B------:R0:W-:Y:S03]  /*bdf0*/  STL.64 [R1+0xe70], R24 ;  /* 0x000e701801007387 */ /* 0x0001e60000100a00 */
[C---:B------:R-:W-:Y:S01]  /*be00*/  IMAD.WIDE R20, R19.reuse, 0x2, R6 ;  /* 0x0000000213147825 */ /* 0x040fe200078e0206 */
[----:B------:R1:W-:Y:S04]  /*be10*/  STL.64 [R1+0xe68], R22 ;  /* 0x000e681601007387 */ /* 0x0003e80000100a00 */
[----:B------:R1:W-:Y:S01]  /*be20*/  STL.64 [R1+0xe60], R20 ;  /* 0x000e601401007387 */ /* 0x0003e20000100a00 */
[----:B0-----:R-:W-:-:S04]  /*be30*/  IMAD.WIDE R24, R19, 0x2, R28 ;  /* 0x0000000213187825 */ /* 0x001fc800078e021c */
[C---:B-1----:R-:W-:Y:S01]  /*be40*/  IMAD.WIDE R22, R18.reuse, 0x2, R6 ;  /* 0x0000000212167825 */ /* 0x042fe200078e0206 */
[----:B------:R-:W-:Y:S03]  /*be50*/  STL.64 [R1+0xe58], R24 ;  /* 0x000e581801007387 */ /* 0x000fe60000100a00 */
[----:B------:R-:W-:Y:S01]  /*be60*/  IMAD.WIDE R20, R18, 0x2, R28 ;  /* 0x0000000212147825 */ /* 0x000fe200078e021c */
[----:B------:R0:W-:Y:S03]  /*be70*/  STL.64 [R1+0xe50], R22 ;  /* 0x000e501601007387 */ /* 0x0001e60000100a00 */
[C---:B------:R-:W-:Y:S01]  /*be80*/  IMAD.WIDE R18, R17.reuse, 0x2, R6 ;  /* 0x0000000211127825 */ /* 0x040fe200078e0206 */
[----:B------:R2:W-:Y:S04]  /*be90*/  STL.64 [R1+0xe48], R20 ;  /* 0x000e481401007387 */ /* 0x0005e80000100a00 */
[----:B------:R1:W-:Y:S01]  /*bea0*/  STL.64 [R1+0xe40], R18 ;  /* 0x000e401201007387 */ /* 0x0003e20000100a00 */
[----:B0-----:R-:W-:-:S05]  /*beb0*/  IMAD.WIDE R22, R17, 0x2, R28 ;  /* 0x0000000211167825 */ /* 0x001fca00078e021c */
[----:B------:R-:W-:Y:S01]  /*bec0*/  STL.64 [R1+0xe38], R22 ;  /* 0x000e381601007387 */ /* 0x000fe20000100a00 */
[----:B--2---:R-:W-:-:S04]  /*bed0*/  IMAD.WIDE R20, R16, 0x2, R6 ;  /* 0x0000000210147825 */ /* 0x004fc800078e0206 */
[----:B-1----:R-:W-:Y:S01]  /*bee0*/  IMAD.WIDE R18, R16, 0x2, R28 ;  /* 0x0000000210127825 */ /* 0x002fe200078e021c */
[----:B------:R0:W-:Y:S04]  /*bef0*/  STL.64 [R1+0xe30], R20 ;  /* 0x000e301401007387 */ /* 0x0001e80000100a00 */
[----:B------:R3:W-:Y:S01]  /*bf00*/  STL.64 [R1+0xe28], R18 ;  /* 0x000e281201007387 */ /* 0x0007e20000100a00 */
[----:B------:R-:W-:-:S04]  /*bf10*/  IMAD.WIDE R16, R15, 0x2, R6 ;  /* 0x000000020f107825 */ /* 0x000fc800078e0206 */
[----:B0-----:R-:W-:Y:S01]  /*bf20*/  IMAD.WIDE R20, R15, 0x2, R28 ;  /* 0x000000020f147825 */ /* 0x001fe200078e021c */
[----:B------:R0:W-:Y:S04]  /*bf30*/  STL.64 [R1+0xe20], R16 ;  /* 0x000e201001007387 */ /* 0x0001e80000100a00 */
[----:B------:R-:W-:Y:S01]  /*bf40*/  STL.64 [R1+0xe18], R20 ;  /* 0x000e181401007387 */ /* 0x000fe20000100a00 */
[----:B---3--:R-:W-:-:S04]  /*bf50*/  IMAD.WIDE R18, R14, 0x2, R6 ;  /* 0x000000020e127825 */ /* 0x008fc800078e0206 */
[----:B0-----:R-:W-:Y:S01]  /*bf60*/  IMAD.WIDE R16, R14, 0x2, R28 ;  /* 0x000000020e107825 */ /* 0x001fe200078e021c */
[----:B------:R0:W-:Y:S03]  /*bf70*/  STL.64 [R1+0xe10], R18 ;  /* 0x000e101201007387 */ /* 0x0001e60000100a00 */
[C---:B------:R-:W-:Y:S01]  /*bf80*/  IMAD.WIDE R14, R13.reuse, 0x2, R6 ;  /* 0x000000020d0e7825 */ /* 0x040fe200078e0206 */
[----:B------:R1:W-:Y:S04]  /*bf90*/  STL.64 [R1+0xe08], R16 ;  /* 0x000e081001007387 */ /* 0x0003e80000100a00 */
[----:B------:R2:W-:Y:S01]  /*bfa0*/  STL.64 [R1+0xe00], R14 ;  /* 0x000e000e01007387 */ /* 0x0005e20000100a00 */
[----:B0-----:R-:W-:-:S04]  /*bfb0*/  IMAD.WIDE R18, R13, 0x2, R28 ;  /* 0x000000020d127825 */ /* 0x001fc800078e021c */
[C---:B-1----:R-:W-:Y:S01]  /*bfc0*/  IMAD.WIDE R16, R12.reuse, 0x2, R6 ;  /* 0x000000020c107825 */ /* 0x042fe200078e0206 */
[----:B------:R-:W-:Y:S03]  /*bfd0*/  STL.64 [R1+0xdf8], R18 ;  /* 0x000df81201007387 */ /* 0x000fe60000100a00 */
[----:B--2---:R-:W-:Y:S01]  /*bfe0*/  IMAD.WIDE R14, R12, 0x2, R28 ;  /* 0x000000020c0e7825 */ /* 0x004fe200078e021c */
[----:B------:R0:W-:Y:S04]  /*bff0*/  STL.64 [R1+0xdf0], R16 ;  /* 0x000df01001007387 */ /* 0x0001e80000100a00 */
[----:B------:R4:W-:Y:S01]  /*c000*/  STL.64 [R1+0xde8], R14 ;  /* 0x000de80e01007387 */ /* 0x0009e20000100a00 */
[----:B------:R-:W-:-:S04]  /*c010*/  IMAD.WIDE R12, R11, 0x2, R6 ;  /* 0x000000020b0c7825 */ /* 0x000fc800078e0206 */
[----:B0-----:R-:W-:Y:S01]  /*c020*/  IMAD.WIDE R16, R11, 0x2, R28 ;  /* 0x000000020b107825 */ /* 0x001fe200078e021c */
[----:B------:R0:W-:Y:S03]  /*c030*/  STL.64 [R1+0xde0], R12 ;  /* 0x000de00c01007387 */ /* 0x0001e60000100a00 */
[C---:B----4-:R-:W-:Y:S01]  /*c040*/  IMAD.WIDE R14, R10.reuse, 0x2, R6 ;  /* 0x000000020a0e7825 */ /* 0x050fe200078e0206 */
[----:B------:R-:W-:Y:S03]  /*c050*/  STL.64 [R1+0xdd8], R16 ;  /* 0x000dd81001007387 */ /* 0x000fe60000100a00 */
[----:B0-----:R-:W-:Y:S01]  /*c060*/  IMAD.WIDE R12, R10, 0x2, R28 ;  /* 0x000000020a0c7825 */ /* 0x001fe200078e021c */
[----:B------:R0:W-:Y:S04]  /*c070*/  STL.64 [R1+0xdd0], R14 ;  /* 0x000dd00e01007387 */ /* 0x0001e80000100a00 */
[----:B------:R1:W-:Y:S01]  /*c080*/  STL.64 [R1+0xdc8], R12 ;  /* 0x000dc80c01007387 */ /* 0x0003e20000100a00 */
[----:B------:R-:W-:-:S04]  /*c090*/  IMAD.WIDE R10, R9, 0x2, R6 ;  /* 0x00000002090a7825 */ /* 0x000fc800078e0206 */
[----:B0-----:R-:W-:Y:S01]  /*c0a0*/  IMAD.WIDE R14, R9, 0x2, R28 ;  /* 0x00000002090e7825 */ /* 0x001fe200078e021c */
[----:B------:R0:W-:Y:S03]  /*c0b0*/  STL.64 [R1+0xdc0], R10 ;  /* 0x000dc00a01007387 */ /* 0x0001e60000100a00 */
[C---:B-1----:R-:W-:Y:S01]  /*c0c0*/  IMAD.WIDE R12, R8.reuse, 0x2, R6 ;  /* 0x00000002080c7825 */ /* 0x042fe200078e0206 */
[----:B------:R-:W-:Y:S04]  /*c0d0*/  STL.64 [R1+0xdb8], R14 ;  /* 0x000db80e01007387 */ /* 0x000fe80000100a00 */
        /* <DEDUP_REMOVED lines=9> */
[----:B------:R2:W-:Y:S04]  /*c170*/  STL.64 [R1+0xd90], R10 ;  /* 0x000d900a01007387 */ /* 0x0005e80000100a00 */
[----:B------:R2:W-:Y:S01]  /*c180*/  STL.64 [R1+0xd88], R8 ;  /* 0x000d880801007387 */ /* 0x0005e20000100a00 */
[----:B------:R-:W-:-:S04]  /*c190*/  IMAD.WIDE R6, R4, 0x2, R6 ;  /* 0x0000000204067825 */ /* 0x000fc800078e0206 */
[----:B------:R-:W-:Y:S02]  /*c1a0*/  IMAD.WIDE R4, R4, 0x2, R28 ;  /* 0x0000000204047825 */ /* 0x000fe400078e021c */
[----:B------:R2:W5:Y:S04]  /*c1b0*/  LDL.LU.64 R28, [R1+0x1560] ;  /* 0x00156000011c7983 */ /* 0x0005680000300a00 */
[----:B------:R2:W-:Y:S04]  /*c1c0*/  STL.64 [R1+0xd80], R6 ;  /* 0x000d800601007387 */ /* 0x0005e80000100a00 */
[----:B------:R2:W-:Y:S01]  /*c1d0*/  STL.64 [R1+0xd78], R4 ;  /* 0x000d780401007387 */ /* 0x0005e20000100a00 */
[----:B------:R-:W-:Y:S01]  /*c1e0*/  MOV R0, RZ ;  /* 0x000000ff00007202 */ /* 0x000fe20000000f00 */
[----:B------:R-:W-:-:S06]  /*c1f0*/  UMOV UR4, URZ ;  /* 0x0000003f00047c82 */ /* 0x000fcc0008000000 */
.L_x_1:
[----:B------:R-:W3:Y:S04]  /*c200*/  LDL.64 R18, [R1+0x2b8] ;  /* 0x0002b80001127983 */ /* 0x000ee80000100a00 */
[----:B--2---:R-:W2:Y:S04]  /*c210*/  LDL.64 R6, [R1+0x1550] ;  /* 0x0015500001067983 */ /* 0x004ea80000100a00 */
[----:B------:R-:W4:Y:S04]  /*c220*/  LDL.64 R10, [R1+0x1540] ;  /* 0x00154000010a7983 */ /* 0x000f280000100a00 */
[----:B------:R-:W4:Y:S04]  /*c230*/  LDL.64 R12, [R1+0x1538] ;  /* 0x00153800010c7983 */ /* 0x000f280000100a00 */
[----:B------:R-:W4:Y:S04]  /*c240*/  LDL.64 R24, [R1+0x1530] ;  /* 0x0015300001187983 */ /* 0x000f280000100a00 */
[----:B------:R-:W4:Y:S04]  /*c250*/  LDL.64 R26, [R1+0x1528] ;  /* 0x00152800011a7983 */ /* 0x000f280000100a00 */
[----:B------:R-:W4:Y:S04]  /*c260*/  LDL.64 R22, [R1+0x1520] ;  /* 0x0015200001167983 */ /* 0x000f280000100a00 */
[----:B------:R-:W4:Y:S04]  /*c270*/  LDL.64 R20, [R1+0x2b0] ;  /* 0x0002b00001147983 */ /* 0x000f280000100a00 */
[----:B0-----:R0:W-:Y:S04]  /*c280*/  STL [R1+0x1f24], R2 ;  /* 0x001f240201007387 */ /* 0x0011e80000100800 */
[----:B0-----:R-:W4:Y:S04]  /*c290*/  LDL.64 R2, [R1+0x1548] ;  /* 0x0015480001027983 */ /* 0x001f280000100a00 */
[----:B-----5:R-:W-:Y:S04]  /*c2a0*/  STL [R1+0x1f20], R28 ;  /* 0x001f201c01007387 */ /* 0x020fe80000100800 */
[----:B------:R0:W-:Y:S04]  /*c2b0*/  STL [R1+0x1f1c], R29 ;  /* 0x001f1c1d01007387 */ /* 0x0001e80000100800 */
[----:B------:R-:W4:Y:S04]  /*c2c0*/  LDL.64 R16, [R1+0x1518] ;  /* 0x0015180001107983 */ /* 0x000f280000100a00 */
[----:B------:R-:W4:Y:S01]  /*c2d0*/  LDL.64 R14, [R1+0x1510] ;  /* 0x00151000010e7983 */ /* 0x000f220000100a00 */
[----:B---3--:R-:W-:-:S05]  /*c2e0*/  IMAD.WIDE R8, R0, 0x2, R18 ;  /* 0x0000000200087825 */ /* 0x008fca00078e0212 */
[----:B0-----:R0:W3:Y:S01]  /*c2f0*/  LDG.E.U16 R29, desc[UR10][R8.64] ;  /* 0x0000000a081d7981 */ /* 0x0010e2000c1e1500 */
[----:B--2---:R-:W-:-:S04]  /*c300*/  IMAD.WIDE R6, R0, 0x2, R6 ;  /* 0x0000000200067825 */ /* 0x004fc800078e0206 */
[C---:B----4-:R-:W-:Y:S01]  /*c310*/  IMAD.WIDE R10, R0.reuse, 0x2, R10 ;  /* 0x00000002000a7825 */ /* 0x050fe200078e020a */
[----:B------:R-:W2:Y:S03]  /*c320*/  LDG.E.U16 R28, desc[UR10][R6.64] ;  /* 0x0000000a061c7981 */ /* 0x000ea6000c1e1500 */
[C---:B------:R-:W-:Y:S02]  /*c330*/  IMAD.WIDE R12, R0.reuse, 0x2, R12 ;  /* 0x00000002000c7825 */ /* 0x040fe400078e020c */
[----:B------:R-:W4:Y:S04]  /*c340*/  LDG.E.U16 R11, desc[UR10][R10.64] ;  /* 0x0000000a0a0b7981 */ /* 0x000f28000c1e1500 */
[----:B------:R-:W4:Y:S01]  /*c350*/  LDG.E.U16 R13, desc[UR10][R12.64] ;  /* 0x0000000a0c0d7981 */ /* 0x000f22000c1e1500 */
[----:B------:R-:W-:-:S04]  /*c360*/  IMAD.WIDE R4, R0, 0x2, R20 ;  /* 0x0000000200047825 */ /* 0x000fc800078e0214 */
[C---:B0-----:R-:W-:Y:S02]  /*c370*/  IMAD.WIDE R8, R0.reuse, 0x2, R2 ;  /* 0x0000000200087825 */ /* 0x041fe400078e0202 */
[----:B------:R0:W2:Y:S04]  /*c380*/  LDG.E.U16 R3, desc[UR10][R4.64] ;  /* 0x0000000a04037981 */ /* 0x0000a8000c1e1500 */
[----:B---3--:R1:W-:Y:S04]  /*c390*/  STL [R1+0x4bc], R29 ;  /* 0x0004bc1d01007387 */ /* 0x0083e80000100800 */
[----:B-1----:R1:W3:Y:S01]  /*c3a0*/  LDG.E.U16 R29, desc[UR10][R8.64] ;  /* 0x0000000a081d7981 */ /* 0x0022e2000c1e1500 */
[----:B0-----:R-:W-:-:S03]  /*c3b0*/  IMAD.WIDE R4, R0, 0x2, R24 ;  /* 0x0000000200047825 */ /* 0x001fc600078e0218 */
[----:B------:R-:W4:Y:S01]  /*c3c0*/  LDL.64 R24, [R1+0x1508] ;  /* 0x0015080001187983 */ /* 0x000f220000100a00 */
[----:B------:R-:W-:-:S03]  /*c3d0*/  IMAD.WIDE R6, R0, 0x2, R26 ;  /* 0x0000000200067825 */ /* 0x000fc600078e021a */
[----:B------:R-:W4:Y:S01]  /*c3e0*/  LDG.E.U16 R5, desc[UR10][R4.64] ;  /* 0x0000000a04057981 */ /* 0x000f22000c1e1500 */
[----:B-1----:R-:W-:-:S03]  /*c3f0*/  IMAD.WIDE R8, R0, 0x2, R22 ;  /* 0x0000000200087825 */ /* 0x002fc600078e0216 */
[----:B------:R-:W4:Y:S04]  /*c400*/  LDG.E.U16 R6, desc[UR10][R6.64] ;  /* 0x0000000a06067981 */ /* 0x000f28000c1e1500 */
[----:B------:R-:W4:Y:S04]  /*c410*/  LDG.E.U16 R7, desc[UR10][R8.64] ;  /* 0x0000000a08077981 */ /* 0x000f28000c1e1500 */
[----:B--2---:R0:W-:Y:S04]  /*c420*/  STL [R1+0x4b8], R3 ;  /* 0x0004b80301007387 */ /* 0x0041e80000100800 */
[----:B0-----:R-:W2:Y:S04]  /*c430*/  LDL.64 R2, [R1+0x1500] ;  /* 0x0015000001027983 */ /* 0x001ea80000100a00 */
[----:B---3--:R-:W-:Y:S04]  /*c440*/  STL [R1+0x4b0], R29 ;  /* 0x0004b01d01007387 */ /* 0x008fe80000100800 */
[----:B------:R0:W-:Y:S04]  /*c450*/  STL [R1+0x4b4], R28 ;  /* 0x0004b41c01007387 */ /* 0x0001e80000100800 */
[----:B------:R-:W3:Y:S04]  /*c460*/  LDL.64 R22, [R1+0x14e8] ;  /* 0x0014e80001167983 */ /* 0x000ee80000100a00 */
[----:B0-----:R-:W3:Y:S04]  /*c470*/  LDL.64 R28, [R1+0x14f0] ;  /* 0x0014f000011c7983 */ /* 0x001ee80000100a00 */
[----:B----4-:R0:W-:Y:S04]  /*c480*/  STL [R1+0x4ac], R11 ;  /* 0x0004ac0b01007387 */ /* 0x0101e80000100800 */
[----:B------:R1:W-:Y:S04]  /*c490*/  STL [R1+0x4a8], R13 ;  /* 0x0004a80d01007387 */ /* 0x0003e80000100800 */
[----:B------:R-:W4:Y:S01]  /*c4a0*/  LDL.64 R8, [R1+0x14f8] ;  /* 0x0014f80001087983 */ /* 0x000f220000100a00 */
[----:B0-----:R-:W-:-:S03]  /*c4b0*/  IMAD.WIDE R10, R0, 0x2, R16 ;  /* 0x00000002000a7825 */ /* 0x001fc600078e0210 */
[----:B------:R-:W3:Y:S01]  /*c4c0*/  LDL.64 R26, [R1+0x14d8] ;  /* 0x0014d800011a7983 */ /* 0x000ee20000100a00 */
[----:B-1----:R-:W-:-:S03]  /*c4d0*/  IMAD.WIDE R12, R0, 0x2, R14 ;  /* 0x00000002000c7825 */ /* 0x002fc600078e020e */
[----:B------:R-:W3:Y:S04]  /*c4e0*/  LDG.E.U16 R11, desc[UR10][R10.64] ;  /* 0x0000000a0a0b7981 */ /* 0x000ee8000c1e1500 */
[----:B------:R-:W3:Y:S04]  /*c4f0*/  LDG.E.U16 R13, desc[UR10][R12.64] ;  /* 0x0000000a0c0d7981 */ /* 0x000ee8000c1e1500 */
[----:B------:R-:W3:Y:S04]  /*c500*/  LDL.64 R14, [R1+0x14e0] ;  /* 0x0014e000010e7983 */ /* 0x000ee80000100a00 */
[----:B------:R-:W3:Y:S04]  /*c510*/  LDL.64 R16, [R1+0x14d0] ;  /* 0x0014d00001107983 */ /* 0x000ee80000100a00 */
[----:B------:R0:W-:Y:S04]  /*c520*/  STL [R1+0x4a4], R5 ;  /* 0x0004a40501007387 */ /* 0x0001e80000100800 */
[----:B------:R-:W-:Y:S04]  /*c530*/  STL [R1+0x49c], R7 ;  /* 0x00049c0701007387 */ /* 0x000fe80000100800 */
[----:B------:R2:W-:Y:S01]  /*c540*/  STL [R1+0x4a0], R6 ;  /* 0x0004a00601007387 */ /* 0x0005e20000100800 */
[----:B0-----:R-:W-:-:S03]  /*c550*/  IMAD.WIDE R4, R0, 0x2, R24 ;  /* 0x0000000200047825 */ /* 0x001fc600078e0218 */
[----:B------:R-:W3:Y:S01]  /*c560*/  LDL.64 R24, [R1+0x14c8] ;  /* 0x0014c80001187983 */ /* 0x000ee20000100a00 */
[----:B--2---:R-:W-:-:S03]  /*c570*/  IMAD.WIDE R6, R0, 0x2, R2 ;  /* 0x0000000200067825 */ /* 0x004fc600078e0202 */
[----:B------:R-:W2:Y:S01]  /*c580*/  LDL.64 R2, [R1+0x14c0] ;  /* 0x0014c00001027983 */ /* 0x000ea20000100a00 */
[----:B----4-:R-:W-:-:S03]  /*c590*/  IMAD.WIDE R8, R0, 0x2, R8 ;  /* 0x0000000200087825 */ /* 0x010fc600078e0208 */
[----:B---3--:R0:W-:Y:S04]  /*c5a0*/  STL [R1+0x498], R11 ;  /* 0x0004980b01007387 */ /* 0x0081e80000100800 */
[----:B------:R1:W-:Y:S01]  /*c5b0*/  STL [R1+0x494], R13 ;  /* 0x0004940d01007387 */ /* 0x0003e20000100800 */
[----:B0-----:R-:W-:-:S03]  /*c5c0*/  IMAD.WIDE R10, R0, 0x2, R28 ;  /* 0x00000002000a7825 */ /* 0x001fc600078e021c */
[----:B------:R-:W3:Y:S01]  /*c5d0*/  LDG.E.U16 R29, desc[UR10][R8.64] ;  /* 0x0000000a081d7981 */ /* 0x000ee2000c1e1500 */
[----:B-1----:R-:W-:-:S03]  /*c5e0*/  IMAD.WIDE R12, R0, 0x2, R22 ;  /* 0x00000002000c7825 */ /* 0x002fc600078e0216 */
[----:B------:R0:W4:Y:S04]  /*c5f0*/  LDG.E.U16 R23, desc[UR10][R4.64] ;  /* 0x0000000a04177981 */ /* 0x000128000c1e1500 */
[----:B------:R1:W2:Y:S04]  /*c600*/  LDG.E.U16 R28, desc[UR10][R6.64] ;  /* 0x0000000a061c7981 */ /* 0x0002a8000c1e1500 */
[----:B------:R-:W2:Y:S04]  /*c610*/  LDG.E.U16 R11, desc[UR10][R10.64] ;  /* 0x0000000a0a0b7981 */ /* 0x000ea8000c1e1500 */
[----:B------:R-:W2:Y:S01]  /*c620*/  LDG.E.U16 R13, desc[UR10][R12.64] ;  /* 0x0000000a0c0d7981 */ /* 0x000ea2000c1e1500 */
[----:B0-----:R-:W-:-:S04]  /*c630*/  IMAD.WIDE R4, R0, 0x2, R14 ;  /* 0x0000000200047825 */ /* 0x001fc800078e020e */
[C---:B-1----:R-:W-:Y:S02]  /*c640*/  IMAD.WIDE R6, R0.reuse, 0x2, R26 ;  /* 0x0000000200067825 */ /* 0x042fe400078e021a */
[----:B------:R-:W2:Y:S02]  /*c650*/  LDG.E.U16 R5, desc[UR10][R4.64] ;  /* 0x0000000a04057981 */ /* 0x000ea4000c1e1500 */
[C---:B------:R-:W-:Y:S02]  /*c660*/  IMAD.WIDE R8, R0.reuse, 0x2, R16 ;  /* 0x0000000200087825 */ /* 0x040fe400078e0210 */
[----:B------:R-:W2:Y:S04]  /*c670*/  LDG.E.U16 R6, desc[UR10][R6.64] ;  /* 0x0000000a06067981 */ /* 0x000ea8000c1e1500 */
[----:B------:R-:W2:Y:S04]  /*c680*/  LDG.E.U16 R7, desc[UR10][R8.64] ;  /* 0x0000000a08077981 */ /* 0x000ea8000c1e1500 */
[----:B----4-:R0:W-:Y:S04]  /*c690*/  STL [R1+0x490], R23 ;  /* 0x0004901701007387 */ /* 0x0101e80000100800 */
[----:B------:R-:W4:Y:S04]  /*c6a0*/  LDL.64 R14, [R1+0x14b0] ;  /* 0x0014b000010e7983 */ /* 0x000f280000100a00 */
[----:B0-----:R-:W4:Y:S04]  /*c6b0*/  LDL.64 R22, [R1+0x14b8] ;  /* 0x0014b80001167983 */ /* 0x001f280000100a00 */
[----:B---3--:R-:W-:Y:S04]  /*c6c0*/  STL [R1+0x488], R29 ;  /* 0x0004881d01007387 */ /* 0x008fe80000100800 */
[----:B--2---:R0:W-:Y:S04]  /*c6d0*/  STL [R1+0x48c], R28 ;  /* 0x00048c1c01007387 */ /* 0x0041e80000100800 */
[----:B------:R-:W2:Y:S04]  /*c6e0*/  LDL.64 R16, [R1+0x1498] ;  /* 0x0014980001107983 */ /* 0x000ea80000100a00 */
[----:B0-----:R-:W3:Y:S04]  /*c6f0*/  LDL.64 R28, [R1+0x14a0] ;  /* 0x0014a000011c7983 */ /* 0x001ee80000100a00 */
[----:B------:R0:W-:Y:S04]  /*c700*/  STL [R1+0x484], R11 ;  /* 0x0004840b01007387 */ /* 0x0001e80000100800 */
[----:B------:R1:W-:Y:S04]  /*c710*/  STL [R1+0x480], R13 ;  /* 0x0004800d01007387 */ /* 0x0003e80000100800 */
[----:B------:R-:W2:Y:S01]  /*c720*/  LDL.64 R8, [R1+0x14a8] ;  /* 0x0014a80001087983 */ /* 0x000ea20000100a00 */
[----:B0-----:R-:W-:-:S03]  /*c730*/  IMAD.WIDE R10, R0, 0x2, R24 ;  /* 0x00000002000a7825 */ /* 0x001fc600078e0218 */
[----:B------:R-:W3:Y:S01]  /*c740*/  LDL.64 R26, [R1+0x1488] ;  /* 0x00148800011a7983 */ /* 0x000ee20000100a00 */
[----:B-1----:R-:W-:-:S03]  /*c750*/  IMAD.WIDE R12, R0, 0x2, R2 ;  /* 0x00000002000c7825 */ /* 0x002fc600078e0202 */
[----:B------:R-:W3:Y:S04]  /*c760*/  LDG.E.U16 R11, desc[UR10][R10.64] ;  /* 0x0000000a0a0b7981 */ /* 0x000ee8000c1e1500 */
[----:B------:R-:W3:Y:S04]  /*c770*/  LDG.E.U16 R13, desc[UR10][R12.64] ;  /* 0x0000000a0c0d7981 */ /* 0x000ee8000c1e1500 */
[----:B------:R-:W3:Y:S04]  /*c780*/  LDL.64 R2, [R1+0x1490] ;  /* 0x0014900001027983 */ /* 0x000ee80000100a00 */
[----:B------:R-:W3:Y:S04]  /*c790*/  LDL.64 R24, [R1+0x1480] ;  /* 0x0014800001187983 */ /* 0x000ee80000100a00 */
[----:B------:R-:W-:Y:S04]  /*c7a0*/  STL [R1+0x47c], R5 ;  /* 0x00047c0501007387 */ /* 0x000fe80000100800 */
[----:B------:R-:W-:Y:S04]  /*c7b0*/  STL [R1+0x474], R7 ;  /* 0x0004740701007387 */ /* 0x000fe80000100800 */
[----:B------:R4:W-:Y:S02]  /*c7c0*/  STL [R1+0x478], R6 ;  /* 0x0004780601007387 */ /* 0x0009e40000100800 */
[----:B----4-:R-:W-:-:S02]  /*c7d0*/  IMAD.WIDE R6, R0, 0x2, R14 ;  /* 0x0000000200067825 */ /* 0x010fc400078e020e */
[----:B------:R-:W4:Y:S02]  /*c7e0*/  LDL.64 R14, [R1+0x1470] ;  /* 0x00147000010e7983 */ /* 0x000f240000100a00 */
[C---:B------:R-:W-:Y:S02]  /*c7f0*/  IMAD.WIDE R4, R0.reuse, 0x2, R22 ;  /* 0x0000000200047825 */ /* 0x040fe400078e0216 */
[----:B------:R-:W4:Y:S02]  /*c800*/  LDL.64 R22, [R1+0x1478] ;  /* 0x0014780001167983 */ /* 0x000f240000100a00 */
[C---:B--2---:R-:W-:Y:S02]  /*c810*/  IMAD.WIDE R8, R0.reuse, 0x2, R8 ;  /* 0x0000000200087825 */ /* 0x044fe400078e0208 */
[----:B---3--:R0:W-:Y:S04]  /*c820*/  STL [R1+0x470], R11 ;  /* 0x0004700b01007387 */ /* 0x0081e80000100800 */
[----:B------:R1:W-:Y:S01]  /*c830*/  STL [R1+0x46c], R13 ;  /* 0x00046c0d01007387 */ /* 0x0003e20000100800 */
[----:B0-----:R-:W-:-:S03]  /*c840*/  IMAD.WIDE R10, R0, 0x2, R28 ;  /* 0x00000002000a7825 */ /* 0x001fc600078e021c */
[----:B------:R-:W2:Y:S01]  /*c850*/  LDG.E.U16 R29, desc[UR10][R8.64] ;  /* 0x0000000a081d7981 */ /* 0x000ea2000c1e1500 */
[----:B-1----:R-:W-:-:S03]  /*c860*/  IMAD.WIDE R12, R0, 0x2, R16 ;  /* 0x00000002000c7825 */ /* 0x002fc600078e0210 */
[----:B------:R0:W3:Y:S04]  /*c870*/  LDG.E.U16 R17, desc[UR10][R4.64] ;  /* 0x0000000a04117981 */ /* 0x0000e8000c1e1500 */
[----:B------:R1:W4:Y:S04]  /*c880*/  LDG.E.U16 R28, desc[UR10][R6.64] ;  /* 0x0000000a061c7981 */ /* 0x000328000c1e1500 */
[----:B------:R-:W4:Y:S04]  /*c890*/  LDG.E.U16 R11, desc[UR10][R10.64] ;  /* 0x0000000a0a0b7981 */ /* 0x000f28000c1e1500 */
[----:B------:R-:W4:Y:S01]  /*c8a0*/  LDG.E.U16 R13, desc[UR10][R12.64] ;  /* 0x0000000a0c0d7981 */ /* 0x000f22000c1e1500 */
[----:B0-----:R-:W-:-:S04]  /*c8b0*/  IMAD.WIDE R4, R0, 0x2, R2 ;  /* 0x0000000200047825 */ /* 0x001fc800078e0202 */
[C---:B-1----:R-:W-:Y:S02]  /*c8c0*/  IMAD.WIDE R6, R0.reuse, 0x2, R26 ;  /* 0x0000000200067825 */ /* 0x042fe400078e021a */
[----:B------:R-:W4:Y:S02]  /*c8d0*/  LDG.E.U16 R5, desc[UR10][R4.64] ;  /* 0x0000000a04057981 */ /* 0x000f24000c1e1500 */
[C---:B------:R-:W-:Y:S02]  /*c8e0*/  IMAD.WIDE R8, R0.reuse, 0x2, R24 ;  /* 0x0000000200087825 */ /* 0x040fe400078e0218 */
[----:B------:R-:W4:Y:S04]  /*c8f0*/  LDG.E.U16 R6, desc[UR10][R6.64] ;  /* 0x0000000a06067981 */ /* 0x000f28000c1e1500 */
[----:B------:R-:W4:Y:S04]  /*c900*/  LDG.E.U16 R7, desc[UR10][R8.64] ;  /* 0x0000000a08077981 */ /* 0x000f28000c1e1500 */
[----:B---3--:R0:W-:Y:S04]  /*c910*/  STL [R1+0x468], R17 ;  /* 0x0004681101007387 */ /* 0x0081e80000100800 */
[----:B------:R-:W3:Y:S04]  /*c920*/  LDL.64 R2, [R1+0x1460] ;  /* 0x0014600001027983 */ /* 0x000ee80000100a00 */
[----:B0-----:R-:W3:Y:S04]  /*c930*/  LDL.64 R16, [R1+0x1468] ;  /* 0x0014680001107983 */ /* 0x001ee80000100a00 */
[----:B--2---:R-:W-:Y:S04]  /*c940*/  STL [R1+0x460], R29 ;  /* 0x0004601d01007387 */ /* 0x004fe80000100800 */
[----:B----4-:R0:W-:Y:S04]  /*c950*/  STL [R1+0x464], R28 ;  /* 0x0004641c01007387 */ /* 0x0101e80000100800 */
[----:B------:R-:W2:Y:S04]  /*c960*/  LDL.64 R24, [R1+0x1448] ;  /* 0x0014480001187983 */ /* 0x000ea80000100a00 */
[----:B0-----:R-:W4:Y:S04]  /*c970*/  LDL.64 R28, [R1+0x1450] ;  /* 0x00145000011c7983 */ /* 0x001f280000100a00 */
[----:B------:R0:W-:Y:S04]  /*c980*/  STL [R1+0x45c], R11 ;  /* 0x00045c0b01007387 */ /* 0x0001e80000100800 */
[----:B------:R1:W-:Y:S04]  /*c990*/  STL [R1+0x458], R13 ;  /* 0x0004580d01007387 */ /* 0x0003e80000100800 */
[----:B------:R-:W2:Y:S01]  /*c9a0*/  LDL.64 R8, [R1+0x1458] ;  /* 0x0014580001087983 */ /* 0x000ea20000100a00 */
[----:B0-----:R-:W-:-:S03]  /*c9b0*/  IMAD.WIDE R10, R0, 0x2, R22 ;  /* 0x00000002000a7825 */ /* 0x001fc600078e0216 */
[----:B------:R-:W4:Y:S01]  /*c9c0*/  LDL.64 R26, [R1+0x1438] ;  /* 0x00143800011a7983 */ /* 0x000f220000100a00 */
[----:B-1----:R-:W-:-:S03]  /*c9d0*/  IMAD.WIDE R12, R0, 0x2, R14 ;  /* 0x00000002000c7825 */ /* 0x002fc600078e020e */
[----:B------:R-:W4:Y:S04]  /*c9e0*/  LDG.E.U16 R11, desc[UR10][R10.64] ;  /* 0x0000000a0a0b7981 */ /* 0x000f28000c1e1500 */
[----:B------:R-:W4:Y:S04]  /*c9f0*/  LDG.E.U16 R13, desc[UR10][R12.64] ;  /* 0x0000000a0c0d7981 */ /* 0x000f28000c1e1500 */
[----:B------:R-:W4:Y:S04]  /*ca00*/  LDL.64 R14, [R1+0x1440] ;  /* 0x00144000010e7983 */ /* 0x000f280000100a00 */
[----:B------:R-:W4:Y:S04]  /*ca10*/  LDL.64 R22, [R1+0x1430] ;  /* 0x0014300001167983 */ /* 0x000f280000100a00 */
[----:B------:R-:W-:Y:S04]  /*ca20*/  STL [R1+0x454], R5 ;  /* 0x0004540501007387 */ /* 0x000fe80000100800 */
[----:B------:R-:W-:Y:S04]  /*ca30*/  STL [R1+0x44c], R7 ;  /* 0x00044c0701007387 */ /* 0x000fe80000100800 */
[----:B------:R3:W-:Y:S02]  /*ca40*/  STL [R1+0x450], R6 ;  /* 0x0004500601007387 */ /* 0x0007e40000100800 */
[----:B---3--:R-:W-:-:S02]  /*ca50*/  IMAD.WIDE R6, R0, 0x2, R2 ;  /* 0x0000000200067825 */ /* 0x008fc400078e0202 */
[----:B------:R-:W3:Y:S02]  /*ca60*/  LDL.64 R2, [R1+0x1420] ;  /* 0x0014200001027983 */ /* 0x000ee40000100a00 */
[C---:B------:R-:W-:Y:S02]  /*ca70*/  IMAD.WIDE R4, R0.reuse, 0x2, R16 ;  /* 0x0000000200047825 */ /* 0x040fe400078e0210 */
[----:B------:R-:W3:Y:S02]  /*ca80*/  LDL.64 R16, [R1+0x1428] ;  /* 0x0014280001107983 */ /* 0x000ee40000100a00 */
[C---:B--2---:R-:W-:Y:S02]  /*ca90*/  IMAD.WIDE R8, R0.reuse, 0x2, R8 ;  /* 0x0000000200087825 */ /* 0x044fe400078e0208 */
[----:B----4-:R0:W-:Y:S04]  /*caa0*/  STL [R1+0x448], R11 ;  /* 0x0004480b01007387 */ /* 0x0101e80000100800 */
[----:B------:R1:W-:Y:S01]  /*cab0*/  STL [R1+0x444], R13 ;  /* 0x0004440d01007387 */ /* 0x0003e20000100800 */
[----:B0-----:R-:W-:-:S03]  /*cac0*/  IMAD.WIDE R10, R0, 0x2, R28 ;  /* 0x00000002000a7825 */ /* 0x001fc600078e021c */
[----:B------:R-:W2:Y:S01]  /*cad0*/  LDG.E.U16 R29, desc[UR10][R8.64] ;  /* 0x0000000a081d7981 */ /* 0x000ea2000c1e1500 */
[----:B-1----:R-:W-:-:S03]  /*cae0*/  IMAD.WIDE R12, R0, 0x2, R24 ;  /* 0x00000002000c7825 */ /* 0x002fc600078e0218 */
[----:B------:R0:W4:Y:S04]  /*caf0*/  LDG.E.U16 R25, desc[UR10][R4.64] ;  /* 0x0000000a04197981 */ /* 0x000128000c1e1500 */
[----:B------:R1:W3:Y:S04]  /*cb00*/  LDG.E.U16 R28, desc[UR10][R6.64] ;  /* 0x0000000a061c7981 */ /* 0x0002e8000c1e1500 */
[----:B------:R-:W3:Y:S04]  /*cb10*/  LDG.E.U16 R11, desc[UR10][R10.64] ;  /* 0x0000000a0a0b7981 */ /* 0x000ee8000c1e1500 */
[----:B------:R-:W3:Y:S01]  /*cb20*/  LDG.E.U16 R13, desc[UR10][R12.64] ;  /* 0x0000000a0c0d7981 */ /* 0x000ee2000c1e1500 */
[----:B0-----:R-:W-:-:S04]  /*cb30*/  IMAD.WIDE R4, R0, 0x2, R14 ;  /* 0x0000000200047825 */ /* 0x001fc800078e020e */
[C---:B-1----:R-:W-:Y:S02]  /*cb40*/  IMAD.WIDE R6, R0.reuse, 0x2, R26 ;  /* 0x0000000200067825 */ /* 0x042fe400078e021a */
[----:B------:R-:W3:Y:S02]  /*cb50*/  LDG.E.U16 R5, desc[UR10][R4.64] ;  /* 0x0000000a04057981 */ /* 0x000ee4000c1e1500 */
[C---:B------:R-:W-:Y:S02]  /*cb60*/  IMAD.WIDE R8, R0.reuse, 0x2, R22 ;  /* 0x0000000200087825 */ /* 0x040fe400078e0216 */
[----:B------:R-:W3:Y:S04]  /*cb70*/  LDG.E.U16 R6, desc[UR10][R6.64] ;  /* 0x0000000a06067981 */ /* 0x000ee8000c1e1500 */
[----:B------:R-:W3:Y:S04]  /*cb80*/  LDG.E.U16 R7, desc[UR10][R8.64] ;  /* 0x0000000a08077981 */ /* 0x000ee8000c1e1500 */
[----:B----4-:R0:W-:Y:S04]  /*cb90*/  STL [R1+0x440], R25 ;  /* 0x0004401901007387 */ /* 0x0101e80000100800 */
[----:B------:R-:W4:Y:S04]  /*cba0*/  LDL.64 R14, [R1+0x1410] ;  /* 0x00141000010e7983 */ /* 0x000f280000100a00 */
[----:B0-----:R-:W4:Y:S04]  /*cbb0*/  LDL.64 R24, [R1+0x1418] ;  /* 0x0014180001187983 */ /* 0x001f280000100a00 */
[----:B--2---:R-:W-:Y:S04]  /*cbc0*/  STL [R1+0x438], R29 ;  /* 0x0004381d01007387 */ /* 0x004fe80000100800 */
[----:B---3--:R0:W-:Y:S04]  /*cbd0*/  STL [R1+0x43c], R28 ;  /* 0x00043c1c01007387 */ /* 0x0081e80000100800 */
        /* <DEDUP_REMOVED lines=70> */
[----:B-1----:R-:W-:-:S04]  /*d040*/  IMAD.WIDE R6, R0, 0x2, R26 ;  /* 0x0000000200067825 */ /* 0x002fc800078e021a */
[----:B------:R-:W-:-:S06]  /*d050*/  IMAD.WIDE R8, R0, 0x2, R24 ;  /* 0x0000000200087825 */ /* 0x000fcc00078e0218 */
        /* <DEDUP_REMOVED lines=10> */
[----:B------:R-:W3:Y:S01]  /*d100*/  LDL.64 R26, [R1+0x1348] ;  /* 0x00134800011a7983 */ /* 0x000ee20000100a00 */
[----:B0-----:R-:W-:-:S03]  /*d110*/  IMAD.WIDE R10, R0, 0x2, R22 ;  /* 0x00000002000a7825 */ /* 0x001fc600078e0216 */
[----:B------:R-:W2:Y:S01]  /*d120*/  LDG.E.U16 R23, desc[UR10][R6.64] ;  /* 0x0000000a06177981 */ /* 0x000ea2000c1e1500 */
[----:B-1----:R-:W-:-:S03]  /*d130*/  IMAD.WIDE R12, R0, 0x2, R2 ;  /* 0x00000002000c7825 */ /* 0x002fc600078e0202 */
[----:B------:R-:W3:Y:S04]  /*d140*/  LDG.E.U16 R22, desc[UR10][R4.64] ;  /* 0x0000000a04167981 */ /* 0x000ee8000c1e1500 */
[----:B------:R-:W3:Y:S04]  /*d150*/  LDL.64 R2, [R1+0x1350] ;  /* 0x0013500001027983 */ /* 0x000ee80000100a00 */
[----:B------:R4:W3:Y:S04]  /*d160*/  LDG.E.U16 R7, desc[UR10][R12.64] ;  /* 0x0000000a0c077981 */ /* 0x0008e8000c1e1500 */
[----:B------:R-:W3:Y:S04]  /*d170*/  LDL.64 R4, [R1+0x1368] ;  /* 0x0013680001047983 */ /* 0x000ee80000100a00 */
[----:B------:R0:W3:Y:S01]  /*d180*/  LDG.E.U16 R6, desc[UR10][R10.64] ;  /* 0x0000000a0a067981 */ /* 0x0000e2000c1e1500 */
[----:B----4-:R-:W-:-:S04]  /*d190*/  IMAD.WIDE R12, R0, 0x2, R14 ;  /* 0x00000002000c7825 */ /* 0x010fc800078e020e */
[----:B0-----:R-:W-:-:S06]  /*d1a0*/  IMAD.WIDE R10, R0, 0x2, R16 ;  /* 0x00000002000a7825 */ /* 0x001fcc00078e0210 */
[----:B------:R-:W4:Y:S04]  /*d1b0*/  LDG.E.U16 R11, desc[UR10][R10.64] ;  /* 0x0000000a0a0b7981 */ /* 0x000f28000c1e1500 */
[----:B--2---:R-:W-:Y:S04]  /*d1c0*/  STL [R1+0x2f8], R23 ;  /* 0x0002f81701007387 */ /* 0x004fe80000100800 */
[----:B---3--:R0:W-:Y:S04]  /*d1d0*/  STL [R1+0x2fc], R22 ;  /* 0x0002fc1601007387 */ /* 0x0081e80000100800 */
[----:B------:R-:W2:Y:S04]  /*d1e0*/  LDL.64 R16, [R1+0x1338] ;  /* 0x0013380001107983 */ /* 0x000ea80000100a00 */
[----:B------:R-:W3:Y:S04]  /*d1f0*/  LDL.64 R14, [R1+0x1330] ;  /* 0x00133000010e7983 */ /* 0x000ee80000100a00 */
[----:B0-----:R-:W2:Y:S04]  /*d200*/  LDL.64 R22, [R1+0x1340] ;  /* 0x0013400001167983 */ /* 0x001ea80000100a00 */
[----:B------:R0:W-:Y:S04]  /*d210*/  STL [R1+0x2f4], R9 ;  /* 0x0002f40901007387 */ /* 0x0001e80000100800 */
[----:B------:R-:W-:Y:S04]  /*d220*/  STL [R1+0x2ec], R7 ;  /* 0x0002ec0701007387 */ /* 0x000fe80000100800 */
[----:B------:R1:W-:Y:S01]  /*d230*/  STL [R1+0x2f0], R6 ;  /* 0x0002f00601007387 */ /* 0x0003e20000100800 */
[----:B0-----:R-:W-:-:S04]  /*d240*/  IMAD.WIDE R8, R0, 0x2, R4 ;  /* 0x0000000200087825 */ /* 0x001fc800078e0204 */
[C---:B------:R-:W-:Y:S02]  /*d250*/  IMAD.WIDE R4, R0.reuse, 0x2, R24 ;  /* 0x0000000200047825 */ /* 0x040fe400078e0218 */
[----:B------:R-:W3:Y:S02]  /*d260*/  LDL.64 R24, [R1+0x1328] ;  /* 0x0013280001187983 */ /* 0x000ee40000100a00 */
[C---:B-1----:R-:W-:Y:S02]  /*d270*/  IMAD.WIDE R6, R0.reuse, 0x2, R28 ;  /* 0x0000000200067825 */ /* 0x042fe400078e021c */
[----:B------:R-:W3:Y:S04]  /*d280*/  LDG.E.U16 R29, desc[UR10][R8.64] ;  /* 0x0000000a081d7981 */ /* 0x000ee8000c1e1500 */
[----:B------:R0:W3:Y:S04]  /*d290*/  LDG.E.U16 R28, desc[UR10][R12.64] ;  /* 0x0000000a0c1c7981 */ /* 0x0000e8000c1e1500 */
[----:B------:R-:W3:Y:S04]  /*d2a0*/  LDG.E.U16 R7, desc[UR10][R6.64] ;  /* 0x0000000a06077981 */ /* 0x000ee8000c1e1500 */
[----:B------:R-:W3:Y:S01]  /*d2b0*/  LDG.E.U16 R5, desc[UR10][R4.64] ;  /* 0x0000000a04057981 */ /* 0x000ee2000c1e1500 */
[----:B0-----:R-:W-:-:S03]  /*d2c0*/  IMAD.WIDE R12, R0, 0x2, R2 ;  /* 0x00000002000c7825 */ /* 0x001fc600078e0202 */
[----:B------:R-:W3:Y:S04]  /*d2d0*/  LDL.64 R2, [R1+0x1320] ;  /* 0x0013200001027983 */ /* 0x000ee80000100a00 */
[----:B------:R-:W3:Y:S04]  /*d2e0*/  LDG.E.U16 R13, desc[UR10][R12.64] ;  /* 0x0000000a0c0d7981 */ /* 0x000ee8000c1e1500 */
[----:B----4-:R0:W-:Y:S02]  /*d2f0*/  STL [R1+0x2e8], R11 ;  /* 0x0002e80b01007387 */ /* 0x0101e40000100800 */
[----:B0-----:R-:W-:-:S06]  /*d300*/  IMAD.WIDE R10, R0, 0x2, R26 ;  /* 0x00000002000a7825 */ /* 0x001fcc00078e021a */
[----:B------:R-:W4:Y:S01]  /*d310*/  LDG.E.U16 R10, desc[UR10][R10.64] ;  /* 0x0000000a0a0a7981 */ /* 0x000f22000c1e1500 */
[----:B--2---:R-:W-:-:S05]  /*d320*/  IMAD.WIDE R8, R0, 0x2, R22 ;  /* 0x0000000200087825 */ /* 0x004fca00078e0216 */
[----:B------:R-:W2:Y:S04]  /*d330*/  LDG.E.U16 R11, desc[UR10][R8.64] ;  /* 0x0000000a080b7981 */ /* 0x000ea8000c1e1500 */
[----:B---3--:R-:W-:Y:S04]  /*d340*/  STL [R1+0x2d8], R29 ;  /* 0x0002d81d01007387 */ /* 0x008fe80000100800 */
[----:B------:R0:W-:Y:S04]  /*d350*/  STL [R1+0x2dc], R28 ;  /* 0x0002dc1c01007387 */ /* 0x0001e80000100800 */
[----:B------:R-:W3:Y:S04]  /*d360*/  LDL.64 R22, [R1+0x1308] ;  /* 0x0013080001167983 */ /* 0x000ee80000100a00 */
[----:B0-----:R-:W3:Y:S04]  /*d370*/  LDL.64 R28, [R1+0x1310] ;  /* 0x00131000011c7983 */ /* 0x001ee80000100a00 */
[----:B------:R0:W-:Y:S04]  /*d380*/  STL [R1+0x2e4], R7 ;  /* 0x0002e40701007387 */ /* 0x0001e80000100800 */
[----:B------:R1:W-:Y:S04]  /*d390*/  STL [R1+0x2e0], R5 ;  /* 0x0002e00501007387 */ /* 0x0003e80000100800 */
[----:B------:R-:W3:Y:S01]  /*d3a0*/  LDL.64 R8, [R1+0x1318] ;  /* 0x0013180001087983 */ /* 0x000ee20000100a00 */
[----:B0-----:R-:W-:-:S03]  /*d3b0*/  IMAD.WIDE R6, R0, 0x2, R16 ;  /* 0x0000000200067825 */ /* 0x001fc600078e0210 */
[----:B------:R-:W3:Y:S01]  /*d3c0*/  LDL.64 R26, [R1+0x12f8] ;  /* 0x0012f800011a7983 */ /* 0x000ee20000100a00 */
[----:B-1----:R-:W-:-:S03]  /*d3d0*/  IMAD.WIDE R4, R0, 0x2, R14 ;  /* 0x0000000200047825 */ /* 0x002fc600078e020e */
[----:B------:R-:W3:Y:S04]  /*d3e0*/  LDG.E.U16 R7, desc[UR10][R6.64] ;  /* 0x0000000a06077981 */ /* 0x000ee8000c1e1500 */
[----:B------:R-:W3:Y:S04]  /*d3f0*/  LDG.E.U16 R5, desc[UR10][R4.64] ;  /* 0x0000000a04057981 */ /* 0x000ee8000c1e1500 */
[----:B------:R-:W3:Y:S04]  /*d400*/  LDL.64 R14, [R1+0x1300] ;  /* 0x00130000010e7983 */ /* 0x000ee80000100a00 */
[----:B------:R-:W3:Y:S04]  /*d410*/  LDL.64 R16, [R1+0x12f0] ;  /* 0x0012f00001107983 */ /* 0x000ee80000100a00 */
[----:B------:R0:W-:Y:S02]  /*d420*/  STL [R1+0x2c8], R13 ;  /* 0x0002c80d01007387 */ /* 0x0001e40000100800 */
[----:B0-----:R-:W-:-:S06]  /*d430*/  IMAD.WIDE R12, R0, 0x2, R24 ;  /* 0x00000002000c7825 */ /* 0x001fcc00078e0218 */
[----:B------:R-:W3:Y:S04]  /*d440*/  LDG.E.U16 R13, desc[UR10][R12.64] ;  /* 0x0000000a0c0d7981 */ /* 0x000ee8000c1e1500 */
[----:B--2---:R-:W-:Y:S04]  /*d450*/  STL [R1+0x2d0], R11 ;  /* 0x0002d00b01007387 */ /* 0x004fe80000100800 */
[----:B----4-:R0:W-:Y:S04]  /*d460*/  STL [R1+0x2c4], R10 ;  /* 0x0002c40a01007387 */ /* 0x0101e80000100800 */
[----:B------:R-:W2:Y:S01]  /*d470*/  LDL.64 R24, [R1+0x12e8] ;  /* 0x0012e80001187983 */ /* 0x000ea20000100a00 */
[----:B0-----:R-:W-:-:S03]  /*d480*/  IMAD.WIDE R10, R0, 0x2, R2 ;  /* 0x00000002000a7825 */ /* 0x001fc600078e0202 */
[----:B------:R-:W4:Y:S01]  /*d490*/  LDL.64 R2, [R1+0x12e0] ;  /* 0x0012e00001027983 */ /* 0x000f220000100a00 */
[----:B---3--:R-:W-:-:S03]  /*d4a0*/  IMAD.WIDE R8, R0, 0x2, R8 ;  /* 0x0000000200087825 */ /* 0x008fc600078e0208 */
[----:B------:R0:W-:Y:S04]  /*d4b0*/  STL [R1+0x2cc], R7 ;  /* 0x0002cc0701007387 */ /* 0x0001e80000100800 */
[----:B------:R1:W-:Y:S01]  /*d4c0*/  STL [R1+0x2d4], R5 ;  /* 0x0002d40501007387 */ /* 0x0003e20000100800 */
[----:B0-----:R-:W-:-:S03]  /*d4d0*/  IMAD.WIDE R6, R0, 0x2, R28 ;  /* 0x0000000200067825 */ /* 0x001fc600078e021c */
[----:B------:R-:W3:Y:S01]  /*d4e0*/  LDG.E.U16 R29, desc[UR10][R8.64] ;  /* 0x0000000a081d7981 */ /* 0x000ee2000c1e1500 */
[----:B-1----:R-:W-:-:S03]  /*d4f0*/  IMAD.WIDE R4, R0, 0x2, R22 ;  /* 0x0000000200047825 */ /* 0x002fc600078e0216 */
[----:B------:R0:W2:Y:S04]  /*d500*/  LDG.E.U16 R28, desc[UR10][R10.64] ;  /* 0x0000000a0a1c7981 */ /* 0x0000a8000c1e1500 */
[----:B------:R-:W4:Y:S04]  /*d510*/  LDG.E.U16 R7, desc[UR10][R6.64] ;  /* 0x0000000a06077981 */ /* 0x000f28000c1e1500 */
[----:B------:R-:W4:Y:S01]  /*d520*/  LDG.E.U16 R5, desc[UR10][R4.64] ;  /* 0x0000000a04057981 */ /* 0x000f22000c1e1500 */
[----:B0-----:R-:W-:-:S03]  /*d530*/  IMAD.WIDE R10, R0, 0x2, R14 ;  /* 0x00000002000a7825 */ /* 0x001fc600078e020e */
[----:B------:R-:W4:Y:S04]  /*d540*/  LDL.64 R22, [R1+0x12d8] ;  /* 0x0012d80001167983 */ /* 0x000f280000100a00 */
[----:B------:R-:W4:Y:S01]  /*d550*/  LDL.64 R14, [R1+0x12d0] ;  /* 0x0012d000010e7983 */ /* 0x000f220000100a00 */
[----:B------:R-:W-:-:S03]  /*d560*/  IMAD.WIDE R8, R0, 0x2, R16 ;  /* 0x0000000200087825 */ /* 0x000fc600078e0210 */
[----:B------:R0:W-:Y:S02]  /*d570*/  STL [R1+0x27c], R13 ;  /* 0x00027c0d01007387 */ /* 0x0001e40000100800 */
[C---:B0-----:R-:W-:Y:S02]  /*d580*/  IMAD.WIDE R12, R0.reuse, 0x2, R26 ;  /* 0x00000002000c7825 */ /* 0x041fe400078e021a */
[----:B---3--:R-:W-:Y:S04]  /*d590*/  STL [R1+0x2a0], R29 ;  /* 0x0002a01d01007387 */ /* 0x008fe80000100800 */
[----:B--2---:R0:W-:Y:S04]  /*d5a0*/  STL [R1+0x2a4], R28 ;  /* 0x0002a41c01007387 */ /* 0x0041e80000100800 */
[----:B------:R-:W2:Y:S04]  /*d5b0*/  LDL.64 R16, [R1+0x12b8] ;  /* 0x0012b80001107983 */ /* 0x000ea80000100a00 */
[----:B0-----:R-:W3:Y:S04]  /*d5c0*/  LDL.64 R28, [R1+0x12c0] ;  /* 0x0012c000011c7983 */ /* 0x001ee80000100a00 */
[----:B----4-:R0:W-:Y:S04]  /*d5d0*/  STL [R1+0x2c0], R7 ;  /* 0x0002c00701007387 */ /* 0x0101e80000100800 */
[----:B------:R1:W-:Y:S04]  /*d5e0*/  STL [R1+0x2ac], R5 ;  /* 0x0002ac0501007387 */ /* 0x0003e80000100800 */
[----:B------:R-:W4:Y:S01]  /*d5f0*/  LDL.64 R26, [R1+0x12a8] ;  /* 0x0012a800011a7983 */ /* 0x000f220000100a00 */
[----:B0-----:R-:W-:-:S03]  /*d600*/  IMAD.WIDE R6, R0, 0x2, R24 ;  /* 0x0000000200067825 */ /* 0x001fc600078e0218 */
[----:B------:R-:W2:Y:S01]  /*d610*/  LDG.E.U16 R25, desc[UR10][R10.64] ;  /* 0x0000000a0a197981 */ /* 0x000ea2000c1e1500 */
[----:B-1----:R-:W-:-:S03]  /*d620*/  IMAD.WIDE R4, R0, 0x2, R2 ;  /* 0x0000000200047825 */ /* 0x002fc600078e0202 */
[----:B------:R-:W3:Y:S04]  /*d630*/  LDG.E.U16 R7, desc[UR10][R6.64] ;  /* 0x0000000a06077981 */ /* 0x000ee8000c1e1500 */
[----:B------:R-:W4:Y:S04]  /*d640*/  LDG.E.U16 R5, desc[UR10][R4.64] ;  /* 0x0000000a04057981 */ /* 0x000f28000c1e1500 */
[----:B------:R-:W3:Y:S04]  /*d650*/  LDG.E.U16 R11, desc[UR10][R8.64] ;  /* 0x0000000a080b7981 */ /* 0x000ee8000c1e1500 */
[----:B------:R0:W4:Y:S04]  /*d660*/  LDG.E.U16 R10, desc[UR10][R12.64] ;  /* 0x0000000a0c0a7981 */ /* 0x000128000c1e1500 */
[----:B------:R-:W4:Y:S04]  /*d670*/  LDL.64 R2, [R1+0x12b0] ;  /* 0x0012b00001027983 */ /* 0x000f280000100a00 */
[----:B------:R-:W4:Y:S01]  /*d680*/  LDL.64 R8, [R1+0x12c8] ;  /* 0x0012c80001087983 */ /* 0x000f220000100a00 */
[----:B0-----:R-:W-:-:S03]  /*d690*/  IMAD.WIDE R12, R0, 0x2, R22 ;  /* 0x00000002000c7825 */ /* 0x001fc600078e0216 */
[----:B--2---:R0:W-:Y:S04]  /*d6a0*/  STL [R1+0x2a8], R25 ;  /* 0x0002a81901007387 */ /* 0x0041e80000100800 */
[----:B0-----:R-:W2:Y:S04]  /*d6b0*/  LDL.64 R24, [R1+0x12a0] ;  /* 0x0012a00001187983 */ /* 0x001ea80000100a00 */
[----:B---3--:R-:W-:Y:S04]  /*d6c0*/  STL [R1+0x204], R11 ;  /* 0x0002040b01007387 */ /* 0x008fe80000100800 */
[----:B----4-:R0:W-:Y:S04]  /*d6d0*/  STL [R1+0x278], R10 ;  /* 0x0002780a01007387 */ /* 0x0101e80000100800 */
[----:B------:R-:W3:Y:S01]  /*d6e0*/  LDL.64 R22, [R1+0x1298] ;  /* 0x0012980001167983 */ /* 0x000ee20000100a00 */
[----:B------:R-:W-:-:S04]  /*d6f0*/  IMAD.WIDE R8, R0, 0x2, R8 ;  /* 0x0000000200087825 */ /* 0x000fc800078e0208 */
[C---:B0-----:R-:W-:Y:S02]  /*d700*/  IMAD.WIDE R10, R0.reuse, 0x2, R14 ;  /* 0x00000002000a7825 */ /* 0x041fe400078e020e */
[----:B------:R-:W4:Y:S04]  /*d710*/  LDL.64 R14, [R1+0x1290] ;  /* 0x00129000010e7983 */ /* 0x000f280000100a00 */
[----:B------:R0:W-:Y:S04]  /*d720*/  STL [R1+0x1ec], R7 ;  /* 0x0001ec0701007387 */ /* 0x0001e80000100800 */
[----:B------:R1:W-:Y:S01]  /*d730*/  STL [R1+0x274], R5 ;  /* 0x0002740501007387 */ /* 0x0003e20000100800 */
[----:B0-----:R-:W-:-:S03]  /*d740*/  IMAD.WIDE R6, R0, 0x2, R28 ;  /* 0x0000000200067825 */ /* 0x001fc600078e021c */
[----:B------:R-:W3:Y:S01]  /*d750*/  LDG.E.U16 R29, desc[UR10][R8.64] ;  /* 0x0000000a081d7981 */ /* 0x000ee2000c1e1500 */
[----:B-1----:R-:W-:-:S03]  /*d760*/  IMAD.WIDE R4, R0, 0x2, R16 ;  /* 0x0000000200047825 */ /* 0x002fc600078e0210 */
[----:B------:R0:W4:Y:S04]  /*d770*/  LDG.E.U16 R17, desc[UR10][R12.64] ;  /* 0x0000000a0c117981 */ /* 0x000128000c1e1500 */
[----:B------:R1:W3:Y:S04]  /*d780*/  LDG.E.U16 R28, desc[UR10][R10.64] ;  /* 0x0000000a0a1c7981 */ /* 0x0002e8000c1e1500 */
[----:B------:R-:W3:Y:S04]  /*d790*/  LDG.E.U16 R7, desc[UR10][R6.64] ;  /* 0x0000000a06077981 */ /* 0x000ee8000c1e1500 */
[----:B------:R-:W3:Y:S01]  /*d7a0*/  LDG.E.U16 R5, desc[UR10][R4.64] ;  /* 0x0000000a04057981 */ /* 0x000ee2000c1e1500 */
[----:B0-----:R-:W-:-:S04]  /*d7b0*/  IMAD.WIDE R12, R0, 0x2, R2 ;  /* 0x00000002000c7825 */ /* 0x001fc800078e0202 */
[----:B-1----:R-:W-:-:S04]  /*d7c0*/  IMAD.WIDE R10, R0, 0x2, R26 ;  /* 0x00000002000a7825 */ /* 0x002fc800078e021a */
[C---:B--2---:R-:W-:Y:S01]  /*d7d0*/  IMAD.WIDE R8, R0.reuse, 0x2, R24 ;  /* 0x0000000200087825 */ /* 0x044fe200078e0218 */
[----:B----4-:R0:W-:Y:S04]  /*d7e0*/  STL [R1+0x240], R17 ;  /* 0x0002401101007387 */ /* 0x0101e80000100800 */
[----:B------:R-:W2:Y:S04]  /*d7f0*/  LDL.64 R2, [R1+0x1280] ;  /* 0x0012800001027983 */ /* 0x000ea80000100a00 */
[----:B0-----:R-:W4:Y:S04]  /*d800*/  LDL.64 R16, [R1+0x1288] ;  /* 0x0012880001107983 */ /* 0x001f280000100a00 */
        /* <DEDUP_REMOVED lines=11> */
[----:B------:R-:W3:Y:S04]  /*d8c0*/  LDG.E.U16 R5, desc[UR10][R4.64] ;  /* 0x0000000a04057981 */ /* 0x000ee8000c1e1500 */
[----:B------:R-:W3:Y:S04]  /*d8d0*/  LDG.E.U16 R13, desc[UR10][R8.64] ;  /* 0x0000000a080d7981 */ /* 0x000ee8000c1e1500 */
[----:B------:R4:W3:Y:S04]  /*d8e0*/  LDG.E.U16 R12, desc[UR10][R10.64] ;  /* 0x0000000a0a0c7981 */ /* 0x0008e8000c1e1500 */
[----:B------:R-:W3:Y:S04]  /*d8f0*/  LDL.64 R14, [R1+0x1260] ;  /* 0x00126000010e7983 */ /* 0x000ee80000100a00 */
[----:B------:R-:W3:Y:S01]  /*d900*/  LDL.64 R8, [R1+0x1278] ;  /* 0x0012780001087983 */ /* 0x000ee20000100a00 */
[----:B----4-:R-:W-:-:S06]  /*d910*/  IMAD.WIDE R10, R0, 0x2, R16 ;  /* 0x00000002000a7825 */ /* 0x010fcc00078e0210 */
[----:B------:R-:W4:Y:S04]  /*d920*/  LDG.E.U16 R11, desc[UR10][R10.64] ;  /* 0x0000000a0a0b7981 */ /* 0x000f28000c1e1500 */
[----:B--2---:R0:W-:Y:S04]  /*d930*/  STL [R1+0x254], R23 ;  /* 0x0002541701007387 */ /* 0x0041e80000100800 */
[----:B0-----:R-:W2:Y:S04]  /*d940*/  LDL.64 R22, [R1+0x1250] ;  /* 0x0012500001167983 */ /* 0x001ea80000100a00 */
[----:B---3--:R-:W-:Y:S04]  /*d950*/  STL [R1+0x260], R13 ;  /* 0x0002600d01007387 */ /* 0x008fe80000100800 */
[----:B------:R0:W-:Y:S04]  /*d960*/  STL [R1+0x250], R12 ;  /* 0x0002500c01007387 */ /* 0x0001e80000100800 */
[----:B------:R-:W3:Y:S01]  /*d970*/  LDL.64 R16, [R1+0x1248] ;  /* 0x0012480001107983 */ /* 0x000ee20000100a00 */
[----:B------:R-:W-:-:S04]  /*d980*/  IMAD.WIDE R8, R0, 0x2, R8 ;  /* 0x0000000200087825 */ /* 0x000fc800078e0208 */
[C---:B0-----:R-:W-:Y:S02]  /*d990*/  IMAD.WIDE R12, R0.reuse, 0x2, R2 ;  /* 0x00000002000c7825 */ /* 0x041fe400078e0202 */
[----:B------:R-:W3:Y:S04]  /*d9a0*/  LDL.64 R2, [R1+0x1240] ;  /* 0x0012400001027983 */ /* 0x000ee80000100a00 */
[----:B------:R0:W-:Y:S04]  /*d9b0*/  STL [R1+0x25c], R7 ;  /* 0x00025c0701007387 */ /* 0x0001e80000100800 */
[----:B------:R1:W-:Y:S01]  /*d9c0*/  STL [R1+0x264], R5 ;  /* 0x0002640501007387 */ /* 0x0003e20000100800 */
[----:B0-----:R-:W-:-:S03]  /*d9d0*/  IMAD.WIDE R6, R0, 0x2, R28 ;  /* 0x0000000200067825 */ /* 0x001fc600078e021c */
[----:B------:R-:W3:Y:S01]  /*d9e0*/  LDG.E.U16 R29, desc[UR10][R8.64] ;  /* 0x0000000a081d7981 */ /* 0x000ee2000c1e1500 */
[----:B-1----:R-:W-:-:S03]  /*d9f0*/  IMAD.WIDE R4, R0, 0x2, R24 ;  /* 0x0000000200047825 */ /* 0x002fc600078e0218 */
[----:B------:R0:W3:Y:S04]  /*da00*/  LDG.E.U16 R28, desc[UR10][R12.64] ;  /* 0x0000000a0c1c7981 */ /* 0x0000e8000c1e1500 */
[----:B------:R-:W3:Y:S04]  /*da10*/  LDG.E.U16 R7, desc[UR10][R6.64] ;  /* 0x0000000a06077981 */ /* 0x000ee8000c1e1500 */
[----:B------:R-:W3:Y:S01]  /*da20*/  LDG.E.U16 R5, desc[UR10][R4.64] ;  /* 0x0000000a04057981 */ /* 0x000ee2000c1e1500 */
[----:B0-----:R-:W-:-:S03]  /*da30*/  IMAD.WIDE R12, R0, 0x2, R14 ;  /* 0x00000002000c7825 */ /* 0x001fc600078e020e */
[----:B------:R-:W3:Y:S04]  /*da40*/  LDL.64 R24, [R1+0x1238] ;  /* 0x0012380001187983 */ /* 0x000ee80000100a00 */
        /* <DEDUP_REMOVED lines=60> */
[----:B0-----:R-:W-:-:S06]  /*de10*/  IMAD.WIDE R12, R0, 0x2, R22 ;  /* 0x00000002000c7825 */ /* 0x001fcc00078e0216 */
[----:B------:R-:W4:Y:S04]  /*de20*/  LDG.E.U16 R13, desc[UR10][R12.64] ;  /* 0x0000000a0c0d7981 */ /* 0x000f28000c1e1500 */
        /* <DEDUP_REMOVED lines=14> */
[----:B------:R-:W4:Y:S04]  /*df10*/  LDG.E.U16 R7, desc[UR10][R6.64] ;  /* 0x0000000a06077981 */ /* 0x000f28000c1e1500 */
[----:B------:R-:W4:Y:S01]  /*df20*/  LDG.E.U16 R5, desc[UR10][R4.64] ;  /* 0x0000000a04057981 */ /* 0x000f22000c1e1500 */
[----:B0-----:R-:W-:-:S03]  /*df30*/  IMAD.WIDE R10, R0, 0x2, R14 ;  /* 0x00000002000a7825 */ /* 0x001fc600078e020e */
[----:B------:R-:W4:Y:S04]  /*df40*/  LDL.64 R16, [R1+0x1198] ;  /* 0x0011980001107983 */ /* 0x000f280000100a00 */
[----:B------:R-:W4:Y:S04]  /*df50*/  LDL.64 R14, [R1+0x1190] ;  /* 0x00119000010e7983 */ /* 0x000f280000100a00 */
[----:B------:R0:W-:Y:S02]  /*df60*/  STL [R1+0x178], R13 ;  /* 0x0001780d01007387 */ /* 0x0001e40000100800 */
[----:B0-----:R-:W-:-:S04]  /*df70*/  IMAD.WIDE R12, R0, 0x2, R26 ;  /* 0x00000002000c7825 */ /* 0x001fc800078e021a */
[C---:B--2---:R-:W-:Y:S01]  /*df80*/  IMAD.WIDE R8, R0.reuse, 0x2, R24 ;  /* 0x0000000200087825 */ /* 0x044fe200078e0218 */
[----:B---3--:R-:W-:Y:S04]  /*df90*/  STL [R1+0x1f4], R29 ;  /* 0x0001f41d01007387 */ /* 0x008fe80000100800 */
[----:B----4-:R0:W-:Y:S04]  /*dfa0*/  STL [R1+0x1f8], R28 ;  /* 0x0001f81c01007387 */ /* 0x0101e80000100800 */
[----:B------:R-:W2:Y:S04]  /*dfb0*/  LDL.64 R24, [R1+0x1178] ;  /* 0x0011780001187983 */ /* 0x000ea80000100a00 */
[----:B0-----:R-:W3:Y:S04]  /*dfc0*/  LDL.64 R28, [R1+0x1180] ;  /* 0x00118000011c7983 */ /* 0x001ee80000100a00 */
[----:B------:R0:W-:Y:S04]  /*dfd0*/  STL [R1+0x200], R7 ;  /* 0x0002000701007387 */ /* 0x0001e80000100800 */
        /* <DEDUP_REMOVED lines=30> */
[C---:B-1----:R-:W-:Y:S02]  /*e1c0*/  IMAD.WIDE R10, R0.reuse, 0x2, R26 ;  /* 0x00000002000a7825 */ /* 0x042fe400078e021a */
[----:B------:R-:W3:Y:S04]  /*e1d0*/  LDG.E.U16 R13, desc[UR10][R12.64] ;  /* 0x0000000a0c0d7981 */ /* 0x000ee8000c1e1500 */
[----:B------:R-:W3:Y:S01]  /*e1e0*/  LDG.E.U16 R10, desc[UR10][R10.64] ;  /* 0x0000000a0a0a7981 */ /* 0x000ee2000c1e1500 */
[----:B--2---:R-:W-:-:S05]  /*e1f0*/  IMAD.WIDE R8, R0, 0x2, R22 ;  /* 0x0000000200087825 */ /* 0x004fca00078e0216 */
[----:B------:R-:W2:Y:S04]  /*e200*/  LDG.E.U16 R11, desc[UR10][R8.64] ;  /* 0x0000000a080b7981 */ /* 0x000ea8000c1e1500 */
[----:B----4-:R0:W-:Y:S04]  /*e210*/  STL [R1+0x1c8], R25 ;  /* 0x0001c81901007387 */ /* 0x0101e80000100800 */
[----:B------:R-:W4:Y:S04]  /*e220*/  LDL.64 R2, [R1+0x1140] ;  /* 0x0011400001027983 */ /* 0x000f280000100a00 */
        /* <DEDUP_REMOVED lines=16> */
[----:B--2---:R-:W-:Y:S04]  /*e330*/  STL [R1+0x1c0], R11 ;  /* 0x0001c00b01007387 */ /* 0x004fe80000100800 */
[----:B------:R4:W-:Y:S02]  /*e340*/  STL [R1+0x134], R10 ;  /* 0x0001340a01007387 */ /* 0x0009e40000100800 */
[----:B----4-:R-:W-:-:S02]  /*e350*/  IMAD.WIDE R10, R0, 0x2, R2 ;  /* 0x00000002000a7825 */ /* 0x010fc400078e0202 */
[----:B------:R-:W2:Y:S02]  /*e360*/  LDL.64 R2, [R1+0x1100] ;  /* 0x0011000001027983 */ /* 0x000ea40000100a00 */
[C---:B------:R-:W-:Y:S02]  /*e370*/  IMAD.WIDE R12, R0.reuse, 0x2, R24 ;  /* 0x00000002000c7825 */ /* 0x040fe400078e0218 */
[----:B------:R-:W4:Y:S04]  /*e380*/  LDL.64 R24, [R1+0x1108] ;  /* 0x0011080001187983 */ /* 0x000f280000100a00 */
[----:B------:R-:W2:Y:S01]  /*e390*/  LDG.E.U16 R13, desc[UR10][R12.64] ;  /* 0x0000000a0c0d7981 */ /* 0x000ea2000c1e1500 */
[----:B---3--:R-:W-:-:S03]  /*e3a0*/  IMAD.WIDE R8, R0, 0x2, R8 ;  /* 0x0000000200087825 */ /* 0x008fc600078e0208 */
        /* <DEDUP_REMOVED lines=10> */
[----:B------:R-:W4:Y:S01]  /*e450*/  LDL.64 R14, [R1+0x10f0] ;  /* 0x0010f000010e7983 */ /* 0x000f220000100a00 */
[----:B------:R-:W-:-:S03]  /*e460*/  IMAD.WIDE R8, R0, 0x2, R16 ;  /* 0x0000000200087825 */ /* 0x000fc600078e0210 */
[----:B------:R-:W4:Y:S04]  /*e470*/  LDG.E.U16 R11, desc[UR10][R10.64] ;  /* 0x0000000a0a0b7981 */ /* 0x000f28000c1e1500 */
[----:B--2---:R0:W-:Y:S02]  /*e480*/  STL [R1+0x19c], R13 ;  /* 0x00019c0d01007387 */ /* 0x0041e40000100800 */
[----:B0-----:R-:W-:-:S06]  /*e490*/  IMAD.WIDE R12, R0, 0x2, R26 ;  /* 0x00000002000c7825 */ /* 0x001fcc00078e021a */
[----:B------:R-:W2:Y:S04]  /*e4a0*/  LDG.E.U16 R12, desc[UR10][R12.64] ;  /* 0x0000000a0c0c7981 */ /* 0x000ea8000c1e1500 */
[----:B------:R-:W2:Y:S04]  /*e4b0*/  LDG.E.U16 R13, desc[UR10][R8.64] ;  /* 0x0000000a080d7981 */ /* 0x000ea8000c1e1500 */
[----:B---3--:R-:W-:Y:S04]  /*e4c0*/  STL [R1+0x1a4], R29 ;  /* 0x0001a41d01007387 */ /* 0x008fe80000100800 */
[----:B----4-:R0:W-:Y:S04]  /*e4d0*/  STL [R1+0x1a8], R28 ;  /* 0x0001a81c01007387 */ /* 0x0101e80000100800 */
[----:B------:R-:W3:Y:S04]  /*e4e0*/  LDL.64 R16, [R1+0x10d8] ;  /* 0x0010d80001107983 */ /* 0x000ee80000100a00 */
[----:B0-----:R-:W4:Y:S04]  /*e4f0*/  LDL.64 R28, [R1+0x10e0] ;  /* 0x0010e000011c7983 */ /* 0x001f280000100a00 */
[----:B------:R0:W-:Y:S04]  /*e500*/  STL [R1+0x1b0], R7 ;  /* 0x0001b00701007387 */ /* 0x0001e80000100800 */
[----:B------:R1:W-:Y:S04]  /*e510*/  STL [R1+0x1ac], R5 ;  /* 0x0001ac0501007387 */ /* 0x0003e80000100800 */
[----:B------:R-:W3:Y:S01]  /*e520*/  LDL.64 R8, [R1+0x10e8] ;  /* 0x0010e80001087983 */ /* 0x000ee20000100a00 */
[----:B0-----:R-:W-:-:S03]  /*e530*/  IMAD.WIDE R6, R0, 0x2, R24 ;  /* 0x0000000200067825 */ /* 0x001fc600078e0218 */
[----:B------:R-:W4:Y:S01]  /*e540*/  LDL.64 R26, [R1+0x10c8] ;  /* 0x0010c800011a7983 */ /* 0x000f220000100a00 */
[----:B-1----:R-:W-:-:S03]  /*e550*/  IMAD.WIDE R4, R0, 0x2, R2 ;  /* 0x0000000200047825 */ /* 0x002fc600078e0202 */
[----:B------:R-:W4:Y:S04]  /*e560*/  LDG.E.U16 R7, desc[UR10][R6.64] ;  /* 0x0000000a06077981 */ /* 0x000f28000c1e1500 */
[----:B------:R-:W4:Y:S04]  /*e570*/  LDG.E.U16 R5, desc[UR10][R4.64] ;  /* 0x0000000a04057981 */ /* 0x000f28000c1e1500 */
[----:B------:R-:W4:Y:S04]  /*e580*/  LDL.64 R2, [R1+0x10d0] ;  /* 0x0010d00001027983 */ /* 0x000f280000100a00 */
[----:B------:R-:W4:Y:S04]  /*e590*/  LDL.64 R24, [R1+0x10c0] ;  /* 0x0010c00001187983 */ /* 0x000f280000100a00 */
[----:B------:R0:W-:Y:S02]  /*e5a0*/  STL [R1+0x1a0], R11 ;  /* 0x0001a00b01007387 */ /* 0x0001e40000100800 */
[----:B0-----:R-:W-:-:S06]  /*e5b0*/  IMAD.WIDE R10, R0, 0x2, R22 ;  /* 0x00000002000a7825 */ /* 0x001fcc00078e0216 */
[----:B------:R-:W4:Y:S04]  /*e5c0*/  LDG.E.U16 R11, desc[UR10][R10.64] ;  /* 0x0000000a0a0b7981 */ /* 0x000f28000c1e1500 */
[----:B--2---:R-:W-:Y:S04]  /*e5d0*/  STL [R1+0x194], R13 ;  /* 0x0001940d01007387 */ /* 0x004fe80000100800 */
[----:B------:R0:W-:Y:S04]  /*e5e0*/  STL [R1+0x188], R12 ;  /* 0x0001880c01007387 */ /* 0x0001e80000100800 */
[----:B------:R-:W2:Y:S01]  /*e5f0*/  LDL.64 R22, [R1+0x10b8] ;  /* 0x0010b80001167983 */ /* 0x000ea20000100a00 */
[----:B0-----:R-:W-:-:S03]  /*e600*/  IMAD.WIDE R12, R0, 0x2, R14 ;  /* 0x00000002000c7825 */ /* 0x001fc600078e020e */
[----:B------:R-:W2:Y:S01]  /*e610*/  LDL.64 R14, [R1+0x10b0] ;  /* 0x0010b000010e7983 */ /* 0x000ea20000100a00 */
[----:B---3--:R-:W-:-:S03]  /*e620*/  IMAD.WIDE R8, R0, 0x2, R8 ;  /* 0x0000000200087825 */ /* 0x008fc600078e0208 */
[----:B----4-:R0:W-:Y:S04]  /*e630*/  STL [R1+0x190], R7 ;  /* 0x0001900701007387 */ /* 0x0101e80000100800 */
[----:B------:R1:W-:Y:S01]  /*e640*/  STL [R1+0x198], R5 ;  /* 0x0001980501007387 */ /* 0x0003e20000100800 */
[----:B0-----:R-:W-:-:S03]  /*e650*/  IMAD.WIDE R6, R0, 0x2, R28 ;  /* 0x0000000200067825 */ /* 0x001fc600078e021c */
[----:B------:R-:W3:Y:S01]  /*e660*/  LDG.E.U16 R29, desc[UR10][R8.64] ;  /* 0x0000000a081d7981 */ /* 0x000ee2000c1e1500 */
[----:B-1----:R-:W-:-:S03]  /*e670*/  IMAD.WIDE R4, R0, 0x2, R16 ;  /* 0x0000000200047825 */ /* 0x002fc600078e0210 */
[----:B------:R0:W4:Y:S04]  /*e680*/  LDG.E.U16 R28, desc[UR10][R12.64] ;  /* 0x0000000a0c1c7981 */ /* 0x000128000c1e1500 */
[----:B------:R-:W2:Y:S04]  /*e690*/  LDG.E.U16 R7, desc[UR10][R6.64] ;  /* 0x0000000a06077981 */ /* 0x000ea8000c1e1500 */
[----:B------:R-:W2:Y:S01]  /*e6a0*/  LDG.E.U16 R5, desc[UR10][R4.64] ;  /* 0x0000000a04057981 */ /* 0x000ea2000c1e1500 */
[----:B0-----:R-:W-:-:S03]  /*e6b0*/  IMAD.WIDE R12, R0, 0x2, R2 ;  /* 0x00000002000c7825 */ /* 0x001fc600078e0202 */
[----:B------:R-:W2:Y:S04]  /*e6c0*/  LDL.64 R16, [R1+0x10a8] ;  /* 0x0010a80001107983 */ /* 0x000ea80000100a00 */
[----:B------:R-:W2:Y:S01]  /*e6d0*/  LDL.64 R2, [R1+0x10a0] ;  /* 0x0010a00001027983 */ /* 0x000ea20000100a00 */
[----:B------:R-:W-:-:S03]  /*e6e0*/  IMAD.WIDE R8, R0, 0x2, R24 ;  /* 0x0000000200087825 */ /* 0x000fc600078e0218 */
[----:B------:R0:W-:Y:S04]  /*e6f0*/  STL [R1+0x18c], R11 ;  /* 0x00018c0b01007387 */ /* 0x0001e80000100800 */
[----:B------:R-:W2:Y:S01]  /*e700*/  LDG.E.U16 R13, desc[UR10][R12.64] ;  /* 0x0000000a0c0d7981 */ /* 0x000ea2000c1e1500 */
[----:B0-----:R-:W-:-:S06]  /*e710*/  IMAD.WIDE R10, R0, 0x2, R26 ;  /* 0x00000002000a7825 */ /* 0x001fcc00078e021a */
[----:B------:R-:W2:Y:S04]  /*e720*/  LDG.E.U16 R10, desc[UR10][R10.64] ;  /* 0x0000000a0a0a7981 */ /* 0x000ea8000c1e1500 */
[----:B------:R-:W2:Y:S04]  /*e730*/  LDG.E.U16 R11, desc[UR10][R8.64] ;  /* 0x0000000a080b7981 */ /* 0x000ea8000c1e1500 */
[----:B---3--:R-:W-:Y:S04]  /*e740*/  STL [R1+0xf8], R29 ;  /* 0x0000f81d01007387 */ /* 0x008fe80000100800 */
[----:B----4-:R0:W-:Y:S04]  /*e750*/  STL [R1+0xfc], R28 ;  /* 0x0000fc1c01007387 */ /* 0x0101e80000100800 */
[----:B------:R-:W3:Y:S04]  /*e760*/  LDL.64 R26, [R1+0x1088] ;  /* 0x00108800011a7983 */ /* 0x000ee80000100a00 */
[----:B0-----:R-:W4:Y:S04]  /*e770*/  LDL.64 R28, [R1+0x1090] ;  /* 0x00109000011c7983 */ /* 0x001f280000100a00 */
[----:B--2---:R0:W-:Y:S04]  /*e780*/  STL [R1+0x184], R7 ;  /* 0x0001840701007387 */ /* 0x0041e80000100800 */
[----:B------:R1:W-:Y:S04]  /*e790*/  STL [R1+0x180], R5 ;  /* 0x0001800501007387 */ /* 0x0003e80000100800 */
[----:B------:R-:W2:Y:S01]  /*e7a0*/  LDL.64 R8, [R1+0x1098] ;  /* 0x0010980001087983 */ /* 0x000ea20000100a00 */
[----:B0-----:R-:W-:-:S03]  /*e7b0*/  IMAD.WIDE R6, R0, 0x2, R22 ;  /* 0x0000000200067825 */ /* 0x001fc600078e0216 */
[----:B------:R-:W3:Y:S01]  /*e7c0*/  LDL.64 R24, [R1+0x1078] ;  /* 0x0010780001187983 */ /* 0x000ee20000100a00 */
[----:B-1----:R-:W-:-:S03]  /*e7d0*/  IMAD.WIDE R4, R0, 0x2, R14 ;  /* 0x0000000200047825 */ /* 0x002fc600078e020e */
[----:B------:R-:W4:Y:S04]  /*e7e0*/  LDG.E.U16 R7, desc[UR10][R6.64] ;  /* 0x0000000a06077981 */ /* 0x000f28000c1e1500 */
[----:B------:R-:W3:Y:S04]  /*e7f0*/  LDG.E.U16 R5, desc[UR10][R4.64] ;  /* 0x0000000a04057981 */ /* 0x000ee8000c1e1500 */
[----:B------:R-:W3:Y:S04]  /*e800*/  LDL.64 R14, [R1+0x1080] ;  /* 0x00108000010e7983 */ /* 0x000ee80000100a00 */
[----:B------:R-:W3:Y:S04]  /*e810*/  LDL.64 R22, [R1+0x1070] ;  /* 0x0010700001167983 */ /* 0x000ee80000100a00 */
[----:B------:R0:W-:Y:S04]  /*e820*/  STL [R1+0x168], R13 ;  /* 0x0001680d01007387 */ /* 0x0001e80000100800 */
[----:B------:R-:W-:Y:S04]  /*e830*/  STL [R1+0x170], R11 ;  /* 0x0001700b01007387 */ /* 0x000fe80000100800 */
[----:B------:R1:W-:Y:S01]  /*e840*/  STL [R1+0x164], R10 ;  /* 0x0001640a01007387 */ /* 0x0003e20000100800 */
[----:B0-----:R-:W-:-:S03]  /*e850*/  IMAD.WIDE R12, R0, 0x2, R16 ;  /* 0x00000002000c7825 */ /* 0x001fc600078e0210 */
[----:B------:R-:W3:Y:S04]  /*e860*/  LDL.64 R16, [R1+0x1068] ;  /* 0x0010680001107983 */ /* 0x000ee80000100a00 */
[----:B------:R-:W3:Y:S01]  /*e870*/  LDG.E.U16 R13, desc[UR10][R12.64] ;  /* 0x0000000a0c0d7981 */ /* 0x000ee2000c1e1500 */
[----:B-1----:R-:W-:-:S03]  /*e880*/  IMAD.WIDE R10, R0, 0x2, R2 ;  /* 0x00000002000a7825 */ /* 0x002fc600078e0202 */
[----:B------:R-:W3:Y:S01]  /*e890*/  LDL.64 R2, [R1+0x1060] ;  /* 0x0010600001027983 */ /* 0x000ee20000100a00 */
[----:B--2---:R-:W-:-:S03]  /*e8a0*/  IMAD.WIDE R8, R0, 0x2, R8 ;  /* 0x0000000200087825 */ /* 0x004fc600078e0208 */
[----:B----4-:R0:W-:Y:S04]  /*e8b0*/  STL [R1+0x16c], R7 ;  /* 0x00016c0701007387 */ /* 0x0101e80000100800 */
[----:B---3--:R1:W-:Y:S01]  /*e8c0*/  STL [R1+0x174], R5 ;  /* 0x0001740501007387 */ /* 0x0083e20000100800 */
[----:B0-----:R-:W-:-:S03]  /*e8d0*/  IMAD.WIDE R6, R0, 0x2, R28 ;  /* 0x0000000200067825 */ /* 0x001fc600078e021c */
[----:B------:R-:W2:Y:S01]  /*e8e0*/  LDG.E.U16 R29, desc[UR10][R8.64] ;  /* 0x0000000a081d7981 */ /* 0x000ea2000c1e1500 */
[----:B-1----:R-:W-:-:S03]  /*e8f0*/  IMAD.WIDE R4, R0, 0x2, R26 ;  /* 0x0000000200047825 */ /* 0x002fc600078e021a */
[----:B------:R0:W3:Y:S04]  /*e900*/  LDG.E.U16 R28, desc[UR10][R10.64] ;  /* 0x0000000a0a1c7981 */ /* 0x0000e8000c1e1500 */
[----:B------:R-:W4:Y:S04]  /*e910*/  LDG.E.U16 R7, desc[UR10][R6.64] ;  /* 0x0000000a06077981 */ /* 0x000f28000c1e1500 */
[----:B------:R-:W4:Y:S01]  /*e920*/  LDG.E.U16 R5, desc[UR10][R4.64] ;  /* 0x0000000a04057981 */ /* 0x000f22000c1e1500 */
[----:B0-----:R-:W-:-:S03]  /*e930*/  IMAD.WIDE R10, R0, 0x2, R14 ;  /* 0x00000002000a7825 */ /* 0x001fc600078e020e */
[----:B------:R-:W4:Y:S04]  /*e940*/  LDL.64 R26, [R1+0x1058] ;  /* 0x00105800011a7983 */ /* 0x000f280000100a00 */
[----:B------:R-:W4:Y:S04]  /*e950*/  LDL.64 R14, [R1+0x1050] ;  /* 0x00105000010e7983 */ /* 0x000f280000100a00 */
[----:B------:R0:W-:Y:S01]  /*e960*/  STL [R1+0x14c], R13 ;  /* 0x00014c0d01007387 */ /* 0x0001e20000100800 */
[----:B------:R-:W-:-:S04]  /*e970*/  IMAD.WIDE R8, R0, 0x2, R22 ;  /* 0x0000000200087825 */ /* 0x000fc800078e0216 */
[C---:B0-----:R-:W-:Y:S01]  /*e980*/  IMAD.WIDE R12, R0.reuse, 0x2, R24 ;  /* 0x00000002000c7825 */ /* 0x041fe200078e0218 */
[----:B--2---:R-:W-:Y:S04]  /*e990*/  STL [R1+0x150], R29 ;  /* 0x0001501d01007387 */ /* 0x004fe80000100800 */
[----:B---3--:R0:W-:Y:S04]  /*e9a0*/  STL [R1+0x154], R28 ;  /* 0x0001541c01007387 */ /* 0x0081e80000100800 */
[----:B------:R-:W2:Y:S04]  /*e9b0*/  LDL.64 R24, [R1+0x1038] ;  /* 0x0010380001187983 */ /* 0x000ea80000100a00 */
[----:B0-----:R-:W3:Y:S04]  /*e9c0*/  LDL.64 R28, [R1+0x1040] ;  /* 0x00104000011c7983 */ /* 0x001ee80000100a00 */
[----:B----4-:R-:W-:Y:S04]  /*e9d0*/  STL [R1+0x160], R7 ;  /* 0x0001600701007387 */ /* 0x010fe80000100800 */
[----:B------:R0:W-:Y:S04]  /*e9e0*/  STL [R1+0x15c], R5 ;  /* 0x00015c0501007387 */ /* 0x0001e80000100800 */
[----:B------:R-:W4:Y:S01]  /*e9f0*/  LDL.64 R22, [R1+0x1030] ;  /* 0x0010300001167983 */ /* 0x000f220000100a00 */
[----:B0-----:R-:W-:-:S03]  /*ea00*/  IMAD.WIDE R4, R0, 0x2, R2 ;  /* 0x0000000200047825 */ /* 0x001fc600078e0202 */
[----:B------:R-:W2:Y:S01]  /*ea10*/  LDG.E.U16 R3, desc[UR10][R10.64] ;  /* 0x0000000a0a037981 */ /* 0x000ea2000c1e1500 */
[----:B------:R-:W-:-:S03]  /*ea20*/  IMAD.WIDE R6, R0, 0x2, R16 ;  /* 0x0000000200067825 */ /* 0x000fc600078e0210 */
[----:B------:R-:W3:Y:S04]  /*ea30*/  LDL.64 R16, [R1+0x1028] ;  /* 0x0010280001107983 */ /* 0x000ee80000100a00 */
[----:B------:R-:W4:Y:S04]  /*ea40*/  LDG.E.U16 R7, desc[UR10][R6.64] ;  /* 0x0000000a06077981 */ /* 0x000f28000c1e1500 */
[----:B------:R-:W3:Y:S04]  /*ea50*/  LDG.E.U16 R11, desc[UR10][R8.64] ;  /* 0x0000000a080b7981 */ /* 0x000ee8000c1e1500 */
[----:B------:R0:W4:Y:S04]  /*ea60*/  LDG.E.U16 R10, desc[UR10][R12.64] ;  /* 0x0000000a0c0a7981 */ /* 0x000128000c1e1500 */
[----:B------:R-:W4:Y:S04]  /*ea70*/  LDG.E.U16 R5, desc[UR10][R4.64] ;  /* 0x0000000a04057981 */ /* 0x000f28000c1e1500 */
        /* <DEDUP_REMOVED lines=10> */
[----:B------:R-:W4:Y:S04]  /*eb20*/  LDG.E.U16 R9, desc[UR10][R8.64] ;  /* 0x0000000a08097981 */ /* 0x000f28000c1e1500 */
[----:B------:R0:W2:Y:S04]  /*eb30*/  LDG.E.U16 R13, desc[UR10][R10.64] ;  /* 0x0000000a0a0d7981 */ /* 0x0000a8000c1e1500 */
[----:B------:R-:W4:Y:S04]  /*eb40*/  LDL.64 R14, [R1+0x1010] ;  /* 0x00101000010e7983 */ /* 0x000f280000100a00 */
[----:B------:R1:W-:Y:S01]  /*eb50*/  STL [R1+0x70], R7 ;  /* 0x0000700701007387 */ /* 0x0003e20000100800 */
[----:B0-----:R-:W-:-:S03]  /*eb60*/  IMAD.WIDE R10, R0, 0x2, R22 ;  /* 0x00000002000a7825 */ /* 0x001fc600078e0216 */
[----:B------:R0:W-:Y:S04]  /*eb70*/  STL [R1+0x13c], R5 ;  /* 0x00013c0501007387 */ /* 0x0001e80000100800 */
[----:B------:R-:W4:Y:S01]  /*eb80*/  LDL.64 R22, [R1+0x1000] ;  /* 0x0010000001167983 */ /* 0x000f220000100a00 */
[----:B-1----:R-:W-:-:S03]  /*eb90*/  IMAD.WIDE R6, R0, 0x2, R28 ;  /* 0x0000000200067825 */ /* 0x002fc600078e021c */
[----:B------:R-:W4:Y:S01]  /*eba0*/  LDG.E.U16 R11, desc[UR10][R10.64] ;  /* 0x0000000a0a0b7981 */ /* 0x000f22000c1e1500 */
[----:B0-----:R-:W-:-:S03]  /*ebb0*/  IMAD.WIDE R4, R0, 0x2, R24 ;  /* 0x0000000200047825 */ /* 0x001fc600078e0218 */
[----:B------:R-:W4:Y:S04]  /*ebc0*/  LDL.64 R24, [R1+0x1008] ;  /* 0x0010080001187983 */ /* 0x000f280000100a00 */
[----:B------:R-:W4:Y:S04]  /*ebd0*/  LDG.E.U16 R29, desc[UR10][R4.64] ;  /* 0x0000000a041d7981 */ /* 0x000f28000c1e1500 */
[----:B------:R3:W4:Y:S02]  /*ebe0*/  LDG.E.U16 R28, desc[UR10][R6.64] ;  /* 0x0000000a061c7981 */ /* 0x000724000c1e1500 */
[----:B---3--:R-:W-:-:S06]  /*ebf0*/  IMAD.WIDE R6, R0, 0x2, R26 ;  /* 0x0000000200067825 */ /* 0x008fcc00078e021a */
[----:B------:R-:W3:Y:S04]  /*ec00*/  LDG.E.U16 R7, desc[UR10][R6.64] ;  /* 0x0000000a06077981 */ /* 0x000ee8000c1e1500 */
[----:B--2---:R-:W-:Y:S04]  /*ec10*/  STL [R1+0x128], R13 ;  /* 0x0001280d01007387 */ /* 0x004fe80000100800 */
[----:B------:R0:W-:Y:S04]  /*ec20*/  STL [R1+0x11c], R12 ;  /* 0x00011c0c01007387 */ /* 0x0001e80000100800 */
[----:B----4-:R1:W-:Y:S01]  /*ec30*/  STL [R1+0x124], R9 ;  /* 0x0001240901007387 */ /* 0x0103e20000100800 */
[----:B0-----:R-:W-:-:S03]  /*ec40*/  IMAD.WIDE R12, R0, 0x2, R16 ;  /* 0x00000002000c7825 */ /* 0x001fc600078e0210 */
[----:B------:R-:W2:Y:S01]  /*ec50*/  LDL.64 R16, [R1+0xff0] ;  /* 0x000ff00001107983 */ /* 0x000ea20000100a00 */
[----:B-1----:R-:W-:-:S03]  /*ec60*/  IMAD.WIDE R8, R0, 0x2, R2 ;  /* 0x0000000200087825 */ /* 0x002fc600078e0202 */
[----:B------:R-:W4:Y:S01]  /*ec70*/  LDG.E.U16 R12, desc[UR10][R12.64] ;  /* 0x0000000a0c0c7981 */ /* 0x000f22000c1e1500 */
[----:B------:R-:W-:-:S03]  /*ec80*/  IMAD.WIDE R4, R0, 0x2, R14 ;  /* 0x0000000200047825 */ /* 0x000fc600078e020e */
[----:B------:R-:W2:Y:S04]  /*ec90*/  LDL.64 R2, [R1+0xfe8] ;  /* 0x000fe80001027983 */ /* 0x000ea80000100a00 */
[----:B------:R-:W2:Y:S04]  /*eca0*/  LDG.E.U16 R5, desc[UR10][R4.64] ;  /* 0x0000000a04057981 */ /* 0x000ea8000c1e1500 */
[----:B------:R-:W3:Y:S04]  /*ecb0*/  LDG.E.U16 R13, desc[UR10][R8.64] ;  /* 0x0000000a080d7981 */ /* 0x000ee8000c1e1500 */
[----:B------:R-:W2:Y:S04]  /*ecc0*/  LDL.64 R8, [R1+0xff8] ;  /* 0x000ff80001087983 */ /* 0x000ea80000100a00 */
[----:B------:R-:W-:Y:S04]  /*ecd0*/  STL [R1+0x12c], R29 ;  /* 0x00012c1d01007387 */ /* 0x000fe80000100800 */
[----:B------:R0:W-:Y:S04]  /*ece0*/  STL [R1+0x130], R28 ;  /* 0x0001301c01007387 */ /* 0x0001e80000100800 */
[----:B------:R-:W2:Y:S04]  /*ecf0*/  LDL.64 R26, [R1+0xfd8] ;  /* 0x000fd800011a7983 */ /* 0x000ea80000100a00 */
[----:B------:R-:W2:Y:S04]  /*ed00*/  LDL.64 R14, [R1+0xfd0] ;  /* 0x000fd000010e7983 */ /* 0x000ea80000100a00 */
[----:B0-----:R-:W2:Y:S04]  /*ed10*/  LDL.64 R28, [R1+0xfe0] ;  /* 0x000fe000011c7983 */ /* 0x001ea80000100a00 */
[----:B------:R0:W-:Y:S02]  /*ed20*/  STL [R1+0x120], R11 ;  /* 0x0001200b01007387 */ /* 0x0001e40000100800 */
[----:B0-----:R-:W-:-:S06]  /*ed30*/  IMAD.WIDE R10, R0, 0x2, R24 ;  /* 0x00000002000a7825 */ /* 0x001fcc00078e0218 */
[----:B------:R-:W2:Y:S04]  /*ed40*/  LDG.E.U16 R10, desc[UR10][R10.64] ;  /* 0x0000000a0a0a7981 */ /* 0x000ea8000c1e1500 */
[----:B---3--:R-:W-:Y:S04]  /*ed50*/  STL [R1+0x114], R13 ;  /* 0x0001140d01007387 */ /* 0x008fe80000100800 */
[----:B----4-:R0:W-:Y:S04]  /*ed60*/  STL [R1+0x108], R12 ;  /* 0x0001080c01007387 */ /* 0x0101e80000100800 */
[----:B------:R-:W3:Y:S01]  /*ed70*/  LDL.64 R24, [R1+0xfc8] ;  /* 0x000fc80001187983 */ /* 0x000ee20000100a00 */
[----:B--2---:R-:W-:-:S04]  /*ed80*/  IMAD.WIDE R8, R0, 0x2, R8 ;  /* 0x0000000200087825 */ /* 0x004fc800078e0208 */
[C---:B0-----:R-:W-:Y:S02]  /*ed90*/  IMAD.WIDE R12, R0.reuse, 0x2, R22 ;  /* 0x00000002000c7825 */ /* 0x041fe400078e0216 */
[----:B------:R-:W2:Y:S04]  /*eda0*/  LDL.64 R22, [R1+0xfc0] ;  /* 0x000fc00001167983 */ /* 0x000ea80000100a00 */
[----:B------:R0:W-:Y:S04]  /*edb0*/  STL [R1+0x110], R7 ;  /* 0x0001100701007387 */ /* 0x0001e80000100800 */
[----:B------:R1:W4:Y:S04]  /*edc0*/  LDG.E.U16 R11, desc[UR10][R12.64] ;  /* 0x0000000a0c0b7981 */ /* 0x000328000c1e1500 */
[----:B------:R1:W-:Y:S01]  /*edd0*/  STL [R1+0x118], R5 ;  /* 0x0001180501007387 */ /* 0x0003e20000100800 */
[----:B0-----:R-:W-:-:S03]  /*ede0*/  IMAD.WIDE R6, R0, 0x2, R16 ;  /* 0x0000000200067825 */ /* 0x001fc600078e0210 */
[----:B------:R-:W3:Y:S04]  /*edf0*/  LDG.E.U16 R9, desc[UR10][R8.64] ;  /* 0x0000000a08097981 */ /* 0x000ee8000c1e1500 */
[----:B------:R-:W2:Y:S01]  /*ee00*/  LDG.E.U16 R7, desc[UR10][R6.64] ;  /* 0x0000000a06077981 */ /* 0x000ea2000c1e1500 */
[----:B-1----:R-:W-:-:S03]  /*ee10*/  IMAD.WIDE R4, R0, 0x2, R2 ;  /* 0x0000000200047825 */ /* 0x002fc600078e0202 */
[----:B------:R-:W2:Y:S04]  /*ee20*/  LDL.64 R16, [R1+0xfb8] ;  /* 0x000fb80001107983 */ /* 0x000ea80000100a00 */
[----:B------:R-:W2:Y:S01]  /*ee30*/  LDG.E.U16 R5, desc[UR10][R4.64] ;  /* 0x0000000a04057981 */ /* 0x000ea2000c1e1500 */
[----:B------:R-:W-:-:S03]  /*ee40*/  IMAD.WIDE R12, R0, 0x2, R28 ;  /* 0x00000002000c7825 */ /* 0x000fc600078e021c */
[----:B------:R-:W2:Y:S04]  /*ee50*/  LDL.64 R2, [R1+0xfb0] ;  /* 0x000fb00001027983 */ /* 0x000ea80000100a00 */
[----:B------:R-:W2:Y:S04]  /*ee60*/  LDG.E.U16 R13, desc[UR10][R12.64] ;  /* 0x0000000a0c0d7981 */ /* 0x000ea8000c1e1500 */
[----:B----4-:R-:W-:Y:S04]  /*ee70*/  STL [R1+0x104], R11 ;  /* 0x0001040b01007387 */ /* 0x010fe80000100800 */
[----:B------:R0:W-:Y:S04]  /*ee80*/  STL [R1+0x10c], R10 ;  /* 0x00010c0a01007387 */ /* 0x0001e80000100800 */
[----:B---3--:R1:W-:Y:S01]  /*ee90*/  STL [R1+0x100], R9 ;  /* 0x0001000901007387 */ /* 0x0083e20000100800 */
[----:B0-----:R-:W-:-:S03]  /*eea0*/  IMAD.WIDE R10, R0, 0x2, R26 ;  /* 0x00000002000a7825 */ /* 0x001fc600078e021a */
[----:B------:R-:W3:Y:S01]  /*eeb0*/  LDL.64 R26, [R1+0xfa0] ;  /* 0x000fa000011a7983 */ /* 0x000ee20000100a00 */
[----:B-1----:R-:W-:-:S03]  /*eec0*/  IMAD.WIDE R8, R0, 0x2, R14 ;  /* 0x0000000200087825 */ /* 0x002fc600078e020e */
[----:B------:R-:W4:Y:S04]  /*eed0*/  LDL.64 R14, [R1+0xf98] ;  /* 0x000f9800010e7983 */ /* 0x000f280000100a00 */
[----:B--2---:R0:W-:Y:S04]  /*eee0*/  STL [R1+0x1c], R7 ;  /* 0x00001c0701007387 */ /* 0x0041e80000100800 */
[----:B------:R1:W-:Y:S04]  /*eef0*/  STL [R1+0x18], R5 ;  /* 0x0000180501007387 */ /* 0x0003e80000100800 */
[----:B------:R-:W2:Y:S01]  /*ef00*/  LDG.E.U16 R29, desc[UR10][R8.64] ;  /* 0x0000000a081d7981 */ /* 0x000ea2000c1e1500 */
[----:B0-----:R-:W-:-:S03]  /*ef10*/  IMAD.WIDE R6, R0, 0x2, R24 ;  /* 0x0000000200067825 */ /* 0x001fc600078e0218 */
[----:B------:R0:W3:Y:S01]  /*ef20*/  LDG.E.U16 R28, desc[UR10][R10.64] ;  /* 0x0000000a0a1c7981 */ /* 0x0000e2000c1e1500 */
[----:B-1----:R-:W-:-:S03]  /*ef30*/  IMAD.WIDE R4, R0, 0x2, R22 ;  /* 0x0000000200047825 */ /* 0x002fc600078e0216 */
[----:B------:R-:W4:Y:S04]  /*ef40*/  LDG.E.U16 R7, desc[UR10][R6.64] ;  /* 0x0000000a06077981 */ /* 0x000f28000c1e1500 */
[----:B------:R-:W4:Y:S04]  /*ef50*/  LDL.64 R8, [R1+0xfa8] ;  /* 0x000fa80001087983 */ /* 0x000f280000100a00 */
[----:B------:R-:W4:Y:S01]  /*ef60*/  LDG.E.U16 R5, desc[UR10][R4.64] ;  /* 0x0000000a04057981 */ /* 0x000f22000c1e1500 */
[----:B0-----:R-:W-:-:S03]  /*ef70*/  IMAD.WIDE R10, R0, 0x2, R2 ;  /* 0x00000002000a7825 */ /* 0x001fc600078e0202 */
[----:B------:R-:W4:Y:S04]  /*ef80*/  LDL.64 R24, [R1+0xf90] ;  /* 0x000f900001187983 */ /* 0x000f280000100a00 */
[----:B------:R-:W4:Y:S04]  /*ef90*/  LDL.64 R22, [R1+0xf88] ;  /* 0x000f880001167983 */ /* 0x000f280000100a00 */
[----:B------:R0:W-:Y:S02]  /*efa0*/  STL [R1+0xe8], R13 ;  /* 0x0000e80d01007387 */ /* 0x0001e40000100800 */
[----:B0-----:R-:W-:-:S02]  /*efb0*/  IMAD.WIDE R12, R0, 0x2, R16 ;  /* 0x00000002000c7825 */ /* 0x001fc400078e0210 */
[----:B--2---:R-:W-:Y:S04]  /*efc0*/  STL [R1+0xf0], R29 ;  /* 0x0000f01d01007387 */ /* 0x004fe80000100800 */
[----:B---3--:R0:W-:Y:S04]  /*efd0*/  STL [R1+0xe4], R28 ;  /* 0x0000e41c01007387 */ /* 0x0081e80000100800 */
[----:B------:R-:W2:Y:S04]  /*efe0*/  LDL.64 R16, [R1+0xf78] ;  /* 0x000f780001107983 */ /* 0x000ea80000100a00 */
[----:B------:R-:W3:Y:S01]  /*eff0*/  LDL.64 R2, [R1+0xf70] ;  /* 0x000f700001027983 */ /* 0x000ee20000100a00 */
[----:B----4-:R-:W-:-:S03]  /*f000*/  IMAD.WIDE R8, R0, 0x2, R8 ;  /* 0x0000000200087825 */ /* 0x010fc600078e0208 */
[----:B0-----:R-:W4:Y:S04]  /*f010*/  LDL.64 R28, [R1+0xf80] ;  /* 0x000f8000011c7983 */ /* 0x001f280000100a00 */
[----:B------:R0:W-:Y:S04]  /*f020*/  STL [R1+0xec], R7 ;  /* 0x0000ec0701007387 */ /* 0x0001e80000100800 */
[----:B------:R1:W-:Y:S04]  /*f030*/  STL [R1+0xf4], R5 ;  /* 0x0000f40501007387 */ /* 0x0003e80000100800 */
[----:B------:R-:W2:Y:S01]  /*f040*/  LDG.E.U16 R9, desc[UR10][R8.64] ;  /* 0x0000000a08097981 */ /* 0x000ea2000c1e1500 */
[----:B0-----:R-:W-:-:S03]  /*f050*/  IMAD.WIDE R6, R0, 0x2, R26 ;  /* 0x0000000200067825 */ /* 0x001fc600078e021a */
[----:B------:R0:W3:Y:S01]  /*f060*/  LDG.E.U16 R27, desc[UR10][R10.64] ;  /* 0x0000000a0a1b7981 */ /* 0x0000e2000c1e1500 */
[----:B-1----:R-:W-:-:S03]  /*f070*/  IMAD.WIDE R4, R0, 0x2, R14 ;  /* 0x0000000200047825 */ /* 0x002fc600078e020e */
[----:B------:R1:W4:Y:S04]  /*f080*/  LDG.E.U16 R26, desc[UR10][R12.64] ;  /* 0x0000000a0c1a7981 */ /* 0x000328000c1e1500 */
[----:B------:R-:W2:Y:S04]  /*f090*/  LDG.E.U16 R7, desc[UR10][R6.64] ;  /* 0x0000000a06077981 */ /* 0x000ea8000c1e1500 */
[----:B------:R-:W2:Y:S01]  /*f0a0*/  LDG.E.U16 R5, desc[UR10][R4.64] ;  /* 0x0000000a04057981 */ /* 0x000ea2000c1e1500 */
[----:B0-----:R-:W-:-:S03]  /*f0b0*/  IMAD.WIDE R10, R0, 0x2, R24 ;  /* 0x00000002000a7825 */ /* 0x001fc600078e0218 */
[----:B------:R-:W2:Y:S01]  /*f0c0*/  LDL.64 R14, [R1+0xf68] ;  /* 0x000f6800010e7983 */ /* 0x000ea20000100a00 */
[----:B-1----:R-:W-:-:S03]  /*f0d0*/  IMAD.WIDE R12, R0, 0x2, R22 ;  /* 0x00000002000c7825 */ /* 0x002fc600078e0216 */
[----:B---3--:R-:W-:Y:S04]  /*f0e0*/  STL [R1+0xd4], R27 ;  /* 0x0000d41b01007387 */ /* 0x008fe80000100800 */
[----:B----4-:R0:W-:Y:S04]  /*f0f0*/  STL [R1+0xc0], R26 ;  /* 0x0000c01a01007387 */ /* 0x0101e80000100800 */
[----:B------:R-:W3:Y:S04]  /*f100*/  LDL.64 R24, [R1+0xf50] ;  /* 0x000f500001187983 */ /* 0x000ee80000100a00 */
[----:B------:R-:W4:Y:S04]  /*f110*/  LDL.64 R22, [R1+0xf48] ;  /* 0x000f480001167983 */ /* 0x000f280000100a00 */
[----:B0-----:R-:W3:Y:S04]  /*f120*/  LDL.64 R26, [R1+0xf58] ;  /* 0x000f5800011a7983 */ /* 0x001ee80000100a00 */
[----:B--2---:R0:W-:Y:S04]  /*f130*/  STL [R1+0xc4], R9 ;  /* 0x0000c40901007387 */ /* 0x0041e80000100800 */
[----:B------:R1:W-:Y:S01]  /*f140*/  STL [R1+0xe0], R7 ;  /* 0x0000e00701007387 */ /* 0x0003e20000100800 */
[----:B0-----:R-:W-:-:S03]  /*f150*/  IMAD.WIDE R8, R0, 0x2, R28 ;  /* 0x0000000200087825 */ /* 0x001fc600078e021c */
[----:B------:R0:W-:Y:S01]  /*f160*/  STL [R1+0xdc], R5 ;  /* 0x0000dc0501007387 */ /* 0x0001e20000100800 */
[----:B-1----:R-:W-:-:S03]  /*f170*/  IMAD.WIDE R6, R0, 0x2, R16 ;  /* 0x0000000200067825 */ /* 0x002fc600078e0210 */
[----:B------:R-:W2:Y:S04]  /*f180*/  LDL.64 R28, [R1+0xf30] ;  /* 0x000f3000011c7983 */ /* 0x000ea80000100a00 */
[----:B------:R1:W3:Y:S01]  /*f190*/  LDG.E.U16 R17, desc[UR10][R12.64] ;  /* 0x0000000a0c117981 */ /* 0x0002e2000c1e1500 */
[----:B0-----:R-:W-:-:S03]  /*f1a0*/  IMAD.WIDE R4, R0, 0x2, R2 ;  /* 0x0000000200047825 */ /* 0x001fc600078e0202 */
[----:B------:R-:W2:Y:S01]  /*f1b0*/  LDG.E.U16 R16, desc[UR10][R10.64] ;  /* 0x0000000a0a107981 */ /* 0x000ea2000c1e1500 */
[----:B------:R-:W0:Y:S03]  /*f1c0*/  LDC R3, c[0x0][0x254] ;  /* 0x00009500ff037b82 */ /* 0x000e260000000800 */
[----:B------:R-:W2:Y:S04]  /*f1d0*/  LDG.E.U16 R9, desc[UR10][R8.64] ;  /* 0x0000000a08097981 */ /* 0x000ea8000c1e1500 */
[----:B------:R-:W2:Y:S04]  /*f1e0*/  LDG.E.U16 R7, desc[UR10][R6.64] ;  /* 0x0000000a06077981 */ /* 0x000ea8000c1e1500 */
[----:B------:R-:W2:Y:S04]  /*f1f0*/  LDL.64 R10, [R1+0xf60] ;  /* 0x000f6000010a7983 */ /* 0x000ea80000100a00 */
[----:B------:R4:W2:Y:S01]  /*f200*/  LDG.E.U16 R2, desc[UR10][R4.64] ;  /* 0x0000000a04027981 */ /* 0x0008a2000c1e1500 */
[----:B-1----:R-:W-:-:S04]  /*f210*/  IMAD.WIDE R12, R0, 0x2, R14 ;  /* 0x00000002000c7825 */ /* 0x002fc800078e020e */
[C---:B----4-:R-:W-:Y:S02]  /*f220*/  IMAD.WIDE R4, R0.reuse, 0x2, R22 ;  /* 0x0000000200047825 */ /* 0x050fe400078e0216 */
[----:B------:R-:W4:Y:S04]  /*f230*/  LDG.E.U16 R23, desc[UR10][R12.64] ;  /* 0x0000000a0c177981 */ /* 0x000f28000c1e1500 */
[----:B---3--:R-:W-:Y:S04]  /*f240*/  STL [R1+0xd0], R17 ;  /* 0x0000d01101007387 */ /* 0x008fe80000100800 */
[----:B--2---:R1:W-:Y:S04]  /*f250*/  STL [R1+0xd8], R16 ;  /* 0x0000d81001007387 */ /* 0x0043e80000100800 */
[----:B------:R-:W2:Y:S04]  /*f260*/  LDL.64 R14, [R1+0xf20] ;  /* 0x000f2000010e7983 */ /* 0x000ea80000100a00 */
[----:B-1----:R-:W3:Y:S01]  /*f270*/  LDL.64 R16, [R1+0xf28] ;  /* 0x000f280001107983 */ /* 0x002ee20000100a00 */
[----:B------:R-:W-:-:S03]  /*f280*/  IMAD.WIDE R10, R0, 0x2, R10 ;  /* 0x00000002000a7825 */ /* 0x000fc600078e020a */
[----:B------:R1:W-:Y:S04]  /*f290*/  STL [R1+0xcc], R9 ;  /* 0x0000cc0901007387 */ /* 0x0003e80000100800 */
[----:B------:R0:W-:Y:S04]  /*f2a0*/  STL [R1+0xc8], R7 ;  /* 0x0000c80701007387 */ /* 0x0001e80000100800 */
[----:B------:R-:W2:Y:S01]  /*f2b0*/  LDL.64 R12, [R1+0xf40] ;  /* 0x000f4000010c7983 */ /* 0x000ea20000100a00 */
[----:B-1----:R-:W-:-:S03]  /*f2c0*/  IMAD.WIDE R8, R0, 0x2, R26 ;  /* 0x0000000200087825 */ /* 0x002fc600078e021a */
[----:B------:R1:W-:Y:S01]  /*f2d0*/  STL [R1+0x14], R2 ;  /* 0x0000140201007387 */ /* 0x0003e20000100800 */
[----:B0-----:R-:W-:-:S03]  /*f2e0*/  IMAD.WIDE R6, R0, 0x2, R24 ;  /* 0x0000000200067825 */ /* 0x001fc600078e0218 */
[----:B------:R-:W3:Y:S04]  /*f2f0*/  LDG.E.U16 R9, desc[UR10][R8.64] ;  /* 0x0000000a08097981 */ /* 0x000ee8000c1e1500 */
[----:B------:R-:W3:Y:S04]  /*f300*/  LDG.E.U16 R7, desc[UR10][R6.64] ;  /* 0x0000000a06077981 */ /* 0x000ee8000c1e1500 */
[----:B-1----:R-:W3:Y:S04]  /*f310*/  LDG.E.U16 R2, desc[UR10][R10.64] ;  /* 0x0000000a0a027981 */ /* 0x002ee8000c1e1500 */
[----:B------:R-:W3:Y:S04]  /*f320*/  LDL.64 R26, [R1+0xf18] ;  /* 0x000f1800011a7983 */ /* 0x000ee80000100a00 */
[----:B------:R-:W3:Y:S04]  /*f330*/  LDL.64 R24, [R1+0xf10] ;  /* 0x000f100001187983 */ /* 0x000ee80000100a00 */
[----:B------:R-:W3:Y:S04]  /*f340*/  LDL.64 R10, [R1+0xf38] ;  /* 0x000f3800010a7983 */ /* 0x000ee80000100a00 */
[----:B----4-:R0:W-:Y:S04]  /*f350*/  STL [R1+0x10], R23 ;  /* 0x0000101701007387 */ /* 0x0101e80000100800 */
[----:B0-----:R-:W4:Y:S01]  /*f360*/  LDL.64 R22, [R1+0xf08] ;  /* 0x000f080001167983 */ /* 0x001f220000100a00 */
[----:B--2---:R-:W-:-:S06]  /*f370*/  IMAD.WIDE R12, R0, 0x2, R12 ;  /* 0x00000002000c7825 */ /* 0x004fcc00078e020c */
[----:B------:R-:W2:Y:S04]  /*f380*/  LDG.E.U16 R12, desc[UR10][R12.64] ;  /* 0x0000000a0c0c7981 */ /* 0x000ea8000c1e1500 */
[----:B---3--:R0:W-:Y:S04]  /*f390*/  STL [R1+0xb4], R2 ;  /* 0x0000b40201007387 */ /* 0x0081e80000100800 */
[----:B------:R1:W-:Y:S04]  /*f3a0*/  STL [R1+0xb0], R9 ;  /* 0x0000b00901007387 */ /* 0x0003e80000100800 */
[----:B0-----:R0:W3:Y:S01]  /*f3b0*/  LDG.E.U16 R2, desc[UR10][R4.64] ;  /* 0x0000000a04027981 */ /* 0x0010e2000c1e1500 */
[----:B------:R-:W-:-:S04]  /*f3c0*/  IMAD.WIDE R10, R0, 0x2, R10 ;  /* 0x00000002000a7825 */ /* 0x000fc800078e020a */
[C---:B-1----:R-:W-:Y:S01]  /*f3d0*/  IMAD.WIDE R8, R0.reuse, 0x2, R28 ;  /* 0x0000000200087825 */ /* 0x042fe200078e021c */
[----:B------:R1:W2:Y:S04]  /*f3e0*/  LDG.E.U16 R13, desc[UR10][R10.64] ;  /* 0x0000000a0a0d7981 */ /* 0x0002a8000c1e1500 */
[----:B------:R1:W-:Y:S01]  /*f3f0*/  STL [R1+0xbc], R7 ;  /* 0x0000bc0701007387 */ /* 0x0003e20000100800 */
[----:B0-----:R-:W-:-:S03]  /*f400*/  IMAD.WIDE R4, R0, 0x2, R14 ;  /* 0x0000000200047825 */ /* 0x001fc600078e020e */
[----:B------:R-:W2:Y:S04]  /*f410*/  LDG.E.U16 R28, desc[UR10][R8.64] ;  /* 0x0000000a081c7981 */ /* 0x000ea8000c1e1500 */
[----:B------:R-:W2:Y:S01]  /*f420*/  LDL.64 R14, [R1+0xef8] ;  /* 0x000ef800010e7983 */ /* 0x000ea20000100a00 */
[----:B-1----:R-:W-:-:S03]  /*f430*/  IMAD.WIDE R6, R0, 0x2, R16 ;  /* 0x0000000200067825 */ /* 0x002fc600078e0210 */
[----:B------:R-:W2:Y:S04]  /*f440*/  LDL.64 R16, [R1+0xf00] ;  /* 0x000f000001107983 */ /* 0x000ea80000100a00 */
[----:B------:R0:W2:Y:S01]  /*f450*/  LDG.E.U16 R29, desc[UR10][R6.64] ;  /* 0x0000000a061d7981 */ /* 0x0000a2000c1e1500 */
[----:B------:R-:W-:-:S04]  /*f460*/  IMAD.WIDE R10, R0, 0x2, R26 ;  /* 0x00000002000a7825 */ /* 0x000fc800078e021a */
[----:B0-----:R-:W-:-:S04]  /*f470*/  IMAD.WIDE R6, R3, 0x2, R20 ;  /* 0x0000000203067825 */ /* 0x001fc800078e0214 */
[C---:B----4-:R-:W-:Y:S01]  /*f480*/  IMAD.WIDE R8, R0.reuse, 0x2, R22 ;  /* 0x0000000200087825 */ /* 0x050fe200078e0216 */
[----:B---3--:R-:W-:Y:S04]  /*f490*/  STL [R1+0xb8], R2 ;  /* 0x0000b80201007387 */ /* 0x008fe80000100800 */
[----:B--2---:R-:W-:Y:S04]  /*f4a0*/  STL [R1+0x98], R13 ;  /* 0x0000980d01007387 */ /* 0x004fe80000100800 */
[----:B------:R0:W-:Y:S04]  /*f4b0*/  STL [R1+0x9c], R12 ;  /* 0x00009c0c01007387 */ /* 0x0001e80000100800 */
[----:B------:R-:W2:Y:S04]  /*f4c0*/  LDL.64 R22, [R1+0xef0] ;  /* 0x000ef00001167983 */ /* 0x000ea80000100a00 */
[----:B------:R-:W3:Y:S01]  /*f4d0*/  LDL.64 R20, [R1+0xee8] ;  /* 0x000ee80001147983 */ /* 0x000ee20000100a00 */
[----:B0-----:R-:W-:-:S03]  /*f4e0*/  IMAD.WIDE R12, R0, 0x2, R24 ;  /* 0x00000002000c7825 */ /* 0x001fc600078e0218 */
[----:B------:R0:W4:Y:S04]  /*f4f0*/  LDG.E.U16 R24, desc[UR10][R10.64] ;  /* 0x0000000a0a187981 */ /* 0x000128000c1e1500 */
[----:B------:R1:W-:Y:S04]  /*f500*/  STL [R1+0xa8], R28 ;  /* 0x0000a81c01007387 */ /* 0x0003e80000100800 */
[----:B------:R1:W2:Y:S01]  /*f510*/  LDG.E.U16 R2, desc[UR10][R4.64] ;  /* 0x0000000a04027981 */ /* 0x0002a2000c1e1500 */
[----:B0-----:R-:W-:-:S03]  /*f520*/  IMAD.WIDE R10, R0, 0x2, R16 ;  /* 0x00000002000a7825 */ /* 0x001fc600078e0210 */
[----:B------:R-:W4:Y:S04]  /*f530*/  LDL.64 R16, [R1+0xed8] ;  /* 0x000ed80001107983 */ /* 0x000f280000100a00 */
[----:B-1----:R0:W4:Y:S01]  /*f540*/  LDG.E.U16 R28, desc[UR10][R8.64] ;  /* 0x0000000a081c7981 */ /* 0x002122000c1e1500 */
[----:B------:R-:W-:-:S03]  /*f550*/  IMAD.WIDE R4, R3, 0x2, R18 ;  /* 0x0000000203047825 */ /* 0x000fc600078e0212 */
[----:B------:R-:W4:Y:S04]  /*f560*/  LDL.64 R18, [R1+0xee0] ;  /* 0x000ee00001127983 */ /* 0x000f280000100a00 */
[----:B------:R-:W4:Y:S01]  /*f570*/  LDG.E.U16 R3, desc[UR10][R12.64] ;  /* 0x0000000a0c037981 */ /* 0x000f22000c1e1500 */
[----:B0-----:R-:W-:-:S03]  /*f580*/  IMAD.WIDE R8, R0, 0x2, R14 ;  /* 0x0000000200087825 */ /* 0x001fc600078e020e */
[----:B------:R-:W4:Y:S04]  /*f590*/  LDL.64 R14, [R1+0xe70] ;  /* 0x000e7000010e7983 */ /* 0x000f280000100a00 */
[----:B------:R0:W-:Y:S04]  /*f5a0*/  STL [R1+0xa4], R29 ;  /* 0x0000a41d01007387 */ /* 0x0001e80000100800 */
[----:B0-----:R-:W3:Y:S04]  /*f5b0*/  LDG.E.U16 R29, desc[UR10][R10.64] ;  /* 0x0000000a0a1d7981 */ /* 0x001ee8000c1e1500 */
[----:B---3--:R-:W-:Y:S04]  /*f5c0*/  STL [R1+0x28f8], R29 ;  /* 0x0028f81d01007387 */ /* 0x008fe80000100800 */
[----:B--2---:R0:W-:Y:S04]  /*f5d0*/  STL [R1+0xac], R2 ;  /* 0x0000ac0201007387 */ /* 0x0041e80000100800 */
[----:B0-----:R-:W2:Y:S01]  /*f5e0*/  LDG.E.U16 R2, desc[UR10][R8.64] ;  /* 0x0000000a08027981 */ /* 0x001ea2000c1e1500 */
[----:B------:R-:W-:-:S05]  /*f5f0*/  IMAD.WIDE R4, R0, 0x2, R4 ;  /* 0x0000000200047825 */ /* 0x000fca00078e0204 */
[----:B------:R0:W3:Y:S01]  /*f600*/  LDG.E.U16 R26, desc[UR10][R4.64] ;  /* 0x0000000a041a7981 */ /* 0x0000e2000c1e1500 */
[----:B------:R-:W-:-:S05]  /*f610*/  IMAD.WIDE R6, R0, 0x2, R6 ;  /* 0x0000000200067825 */ /* 0x000fca00078e0206 */
[----:B------:R1:W3:Y:S01]  /*f620*/  LDG.E.U16 R27, desc[UR10][R6.64] ;  /* 0x0000000a061b7981 */ /* 0x0002e2000c1e1500 */
[----:B0-----:R-:W-:-:S03]  /*f630*/  IMAD.WIDE R4, R0, 0x2, R20 ;  /* 0x0000000200047825 */ /* 0x001fc600078e0214 */
[----:B--2---:R-:W-:Y:S04]  /*f640*/  STL [R1+0x28fc], R2 ;  /* 0x0028fc0201007387 */ /* 0x004fe80000100800 */
[----:B------:R-:W2:Y:S04]  /*f650*/  LDL.64 R12, [R1+0xe68] ;  /* 0x000e6800010c7983 */ /* 0x000ea80000100a00 */
[----:B------:R-:W3:Y:S04]  /*f660*/  LDL.64 R10, [R1+0xdf0] ;  /* 0x000df000010a7983 */ /* 0x000ee80000100a00 */
[----:B----4-:R0:W-:Y:S04]  /*f670*/  STL [R1+0xa0], R24 ;  /* 0x0000a01801007387 */ /* 0x0101e80000100800 */
[----:B------:R4:W-:Y:S01]  /*f680*/  STL [R1+0x94], R3 ;  /* 0x0000940301007387 */ /* 0x0009e20000100800 */
[----:B-1----:R-:W-:-:S03]  /*f690*/  IMAD.WIDE R6, R0, 0x2, R22 ;  /* 0x0000000200067825 */ /* 0x002fc600078e0216 */
[----:B------:R-:W3:Y:S04]  /*f6a0*/  LDL.64 R20, [R1+0xed0] ;  /* 0x000ed00001147983 */ /* 0x000ee80000100a00 */
[----:B0-----:R0:W3:Y:S04]  /*f6b0*/  LDG.E.U16 R24, desc[UR10][R4.64] ;  /* 0x0000000a04187981 */ /* 0x0010e8000c1e1500 */
[----:B----4-:R-:W4:Y:S04]  /*f6c0*/  LDL.64 R2, [R1+0xde8] ;  /* 0x000de80001027983 */ /* 0x010f280000100a00 */
[----:B------:R-:W4:Y:S01]  /*f6d0*/  LDG.E.U16 R25, desc[UR10][R6.64] ;  /* 0x0000000a06197981 */ /* 0x000f22000c1e1500 */
[----:B0-----:R-:W-:-:S03]  /*f6e0*/  IMAD.WIDE R4, R0, 0x2, R18 ;  /* 0x0000000200047825 */ /* 0x001fc600078e0212 */
[----:B------:R-:W4:Y:S04]  /*f6f0*/  LDL.64 R8, [R1+0xe60] ;  /* 0x000e600001087983 */ /* 0x000f280000100a00 */
[----:B------:R0:W4:Y:S04]  /*f700*/  LDG.E.U16 R23, desc[UR10][R4.64] ;  /* 0x0000000a04177981 */ /* 0x000128000c1e1500 */
[----:B------:R-:W4:Y:S01]  /*f710*/  LDL.64 R6, [R1+0xec8] ;  /* 0x000ec80001067983 */ /* 0x000f220000100a00 */
[----:B0-----:R-:W-:-:S03]  /*f720*/  IMAD.WIDE R4, R0, 0x2, R16 ;  /* 0x0000000200047825 */ /* 0x001fc600078e0210 */
[----:B------:R-:W4:Y:S04]  /*f730*/  LDL.64 R16, [R1+0xec0] ;  /* 0x000ec00001107983 */ /* 0x000f280000100a00 */
[----:B------:R0:W4:Y:S02]  /*f740*/  LDG.E.U16 R19, desc[UR10][R4.64] ;  /* 0x0000000a04137981 */ /* 0x000124000c1e1500 */
[----:B0-----:R-:W-:-:S05]  /*f750*/  IMAD.WIDE R4, R0, 0x2, R14 ;  /* 0x0000000200047825 */ /* 0x001fca00078e020e */
[----:B------:R2:W4:Y:S02]  /*f760*/  LDG.E.U16 R22, desc[UR10][R4.64] ;  /* 0x0000000a04167981 */ /* 0x000524000c1e1500 */
[----:B--2---:R-:W-:-:S05]  /*f770*/  IMAD.WIDE R4, R0, 0x2, R12 ;  /* 0x0000000200047825 */ /* 0x004fca00078e020c */
[----:B------:R3:W2:Y:S02]  /*f780*/  LDG.E.U16 R18, desc[UR10][R4.64] ;  /* 0x0000000a04127981 */ /* 0x0006a4000c1e1500 */
[----:B---3--:R-:W-:-:S05]  /*f790*/  IMAD.WIDE R4, R0, 0x2, R10 ;  /* 0x0000000200047825 */ /* 0x008fca00078e020a */
[----:B------:R4:W3:Y:S02]  /*f7a0*/  LDG.E.U16 R12, desc[UR10][R4.64] ;  /* 0x0000000a040c7981 */ /* 0x0008e4000c1e1500 */
[----:B----4-:R-:W-:-:S05]  /*f7b0*/  IMAD.WIDE R4, R0, 0x2, R2 ;  /* 0x0000000200047825 */ /* 0x010fca00078e0202 */
[----:B------:R0:W4:Y:S04]  /*f7c0*/  LDG.E.U16 R11, desc[UR10][R4.64] ;  /* 0x0000000a040b7981 */ /* 0x000128000c1e1500 */
[----:B------:R-:W-:Y:S04]  /*f7d0*/  STL [R1+0x90], R28 ;  /* 0x0000901c01007387 */ /* 0x000fe80000100800 */
[----:B------:R-:W-:Y:S04]  /*f7e0*/  STL [R1+0x2974], R22 ;  /* 0x0029741601007387 */ /* 0x000fe80000100800 */
[----:B------:R-:W4:Y:S04]  /*f7f0*/  LDL.64 R14, [R1+0xe58] ;  /* 0x000e5800010e7983 */ /* 0x000f280000100a00 */
[----:B--2---:R-:W-:Y:S04]  /*f800*/  STL [R1+0x2978], R18 ;  /* 0x0029781201007387 */ /* 0x004fe80000100800 */
[----:B---3--:R1:W-:Y:S04]  /*f810*/  STL [R1+0x297c], R12 ;  /* 0x00297c0c01007387 */ /* 0x0083e80000100800 */
[----:B------:R-:W2:Y:S01]  /*f820*/  LDL.64 R2, [R1+0xde0] ;  /* 0x000de00001027983 */ /* 0x000ea20000100a00 */
[----:B0-----:R-:W-:-:S03]  /*f830*/  IMAD.WIDE R4, R0, 0x2, R20 ;  /* 0x0000000200047825 */ /* 0x001fc600078e0214 */
[----:B----4-:R-:W-:Y:S04]  /*f840*/  STL [R1+0x2980], R11 ;  /* 0x0029800b01007387 */ /* 0x010fe80000100800 */
[----:B------:R0:W-:Y:S04]  /*f850*/  STL [R1+0x80], R27 ;  /* 0x0000801b01007387 */ /* 0x0001e80000100800 */
[----:B------:R3:W-:Y:S04]  /*f860*/  STL [R1+0x84], R26 ;  /* 0x0000841a01007387 */ /* 0x0007e80000100800 */
[----:B-1----:R-:W4:Y:S04]  /*f870*/  LDL.64 R12, [R1+0xdd8] ;  /* 0x000dd800010c7983 */ /* 0x002f280000100a00 */
[----:B0-----:R0:W4:Y:S02]  /*f880*/  LDG.E.U16 R27, desc[UR10][R4.64] ;  /* 0x0000000a041b7981 */ /* 0x001124000c1e1500 */
[----:B0-----:R-:W-:-:S02]  /*f890*/  IMAD.WIDE R4, R0, 0x2, R6 ;  /* 0x0000000200047825 */ /* 0x001fc400078e0206 */
[----:B------:R-:W4:Y:S04]  /*f8a0*/  LDL.64 R6, [R1+0xeb8] ;  /* 0x000eb80001067983 */ /* 0x000f280000100a00 */
[----:B---3--:R0:W3:Y:S04]  /*f8b0*/  LDG.E.U16 R26, desc[UR10][R4.64] ;  /* 0x0000000a041a7981 */ /* 0x0080e8000c1e1500 */
[----:B------:R1:W-:Y:S04]  /*f8c0*/  STL [R1+0xc], R25 ;  /* 0x00000c1901007387 */ /* 0x0003e80000100800 */
[----:B------:R1:W-:Y:S01]  /*f8d0*/  STL [R1+0x8], R24 ;  /* 0x0000081801007387 */ /* 0x0003e20000100800 */
[----:B0-----:R-:W-:-:S03]  /*f8e0*/  IMAD.WIDE R4, R0, 0x2, R16 ;  /* 0x0000000200047825 */ /* 0x001fc600078e0210 */
[----:B------:R-:W3:Y:S04]  /*f8f0*/  LDL.64 R10, [R1+0xe50] ;  /* 0x000e5000010a7983 */ /* 0x000ee80000100a00 */
[----:B-1----:R0:W3:Y:S04]  /*f900*/  LDG.E.U16 R25, desc[UR10][R4.64] ;  /* 0x0000000a04197981 */ /* 0x0020e8000c1e1500 */
[----:B------:R1:W-:Y:S01]  /*f910*/  STL [R1+0x7c], R23 ;  /* 0x00007c1701007387 */ /* 0x0003e20000100800 */
[----:B0-----:R-:W-:-:S03]  /*f920*/  IMAD.WIDE R4, R0, 0x2, R8 ;  /* 0x0000000200047825 */ /* 0x001fc600078e0208 */
[----:B------:R-:W3:Y:S04]  /*f930*/  LDL.64 R8, [R1+0xe48] ;  /* 0x000e480001087983 */ /* 0x000ee80000100a00 */
[----:B------:R0:W3:Y:S04]  /*f940*/  LDG.E.U16 R24, desc[UR10][R4.64] ;  /* 0x0000000a04187981 */ /* 0x0000e8000c1e1500 */
[----:B------:R4:W-:Y:S04]  /*f950*/  STL [R1+0x78], R19 ;  /* 0x0000781301007387 */ /* 0x0009e80000100800 */
[----:B------:R-:W3:Y:S01]  /*f960*/  LDL.64 R16, [R1+0xdc0] ;  /* 0x000dc00001107983 */ /* 0x000ee20000100a00 */
[----:B0-----:R-:W-:-:S03]  /*f970*/  IMAD.WIDE R4, R0, 0x2, R14 ;  /* 0x0000000200047825 */ /* 0x001fc600078e020e */
[----:B------:R-:W3:Y:S04]  /*f980*/  LDL.64 R14, [R1+0xdd0] ;  /* 0x000dd000010e7983 */ /* 0x000ee80000100a00 */
[----:B-1----:R2:W3:Y:S02]  /*f990*/  LDG.E.U16 R23, desc[UR10][R4.64] ;  /* 0x0000000a04177981 */ /* 0x0024e4000c1e1500 */
[C---:B--2---:R-:W-:Y:S02]  /*f9a0*/  IMAD.WIDE R4, R0.reuse, 0x2, R2 ;  /* 0x0000000200047825 */ /* 0x044fe400078e0202 */
[----:B------:R-:W2:Y:S04]  /*f9b0*/  LDL.64 R2, [R1+0xdc8] ;  /* 0x000dc80001027983 */ /* 0x000ea80000100a00 */
[----:B------:R4:W2:Y:S02]  /*f9c0*/  LDG.E.U16 R22, desc[UR10][R4.64] ;  /* 0x0000000a04167981 */ /* 0x0008a4000c1e1500 */
[----:B----4-:R-:W-:-:S02]  /*f9d0*/  IMAD.WIDE R4, R0, 0x2, R12 ;  /* 0x0000000200047825 */ /* 0x010fc400078e020c */
[----:B------:R-:W4:Y:S04]  /*f9e0*/  LDL.64 R12, [R1+0xeb0] ;  /* 0x000eb000010c7983 */ /* 0x000f280000100a00 */
[----:B------:R0:W4:Y:S02]  /*f9f0*/  LDG.E.U16 R19, desc[UR10][R4.64] ;  /* 0x0000000a04137981 */ /* 0x000124000c1e1500 */
[C---:B0-----:R-:W-:Y:S02]  /*fa00*/  IMAD.WIDE R4, R0.reuse, 0x2, R6 ;  /* 0x0000000200047825 */ /* 0x041fe400078e0206 */
[----:B------:R-:W4:Y:S04]  /*fa10*/  LDL.64 R6, [R1+0xea8] ;  /* 0x000ea80001067983 */ /* 0x000f280000100a00 */
[----:B------:R3:W4:Y:S02]  /*fa20*/  LDG.E.U16 R18, desc[UR10][R4.64] ;  /* 0x0000000a04127981 */ /* 0x000724000c1e1500 */
[----:B---3--:R-:W-:-:S02]  /*fa30*/  IMAD.WIDE R4, R0, 0x2, R10 ;  /* 0x0000000200047825 */ /* 0x008fc400078e020a */
[----:B------:R-:W3:Y:S04]  /*fa40*/  LDL.64 R10, [R1+0xe40] ;  /* 0x000e4000010a7983 */ /* 0x000ee80000100a00 */
[----:B------:R0:W3:Y:S02]  /*fa50*/  LDG.E.U16 R21, desc[UR10][R4.64] ;  /* 0x0000000a04157981 */ /* 0x0000e4000c1e1500 */
[C---:B0-----:R-:W-:Y:S02]  /*fa60*/  IMAD.WIDE R4, R0.reuse, 0x2, R8 ;  /* 0x0000000200047825 */ /* 0x041fe400078e0208 */
[----:B------:R-:W3:Y:S04]  /*fa70*/  LDL.64 R8, [R1+0xe38] ;  /* 0x000e380001087983 */ /* 0x000ee80000100a00 */
[----:B------:R0:W3:Y:S04]  /*fa80*/  LDG.E.U16 R20, desc[UR10][R4.64] ;  /* 0x0000000a04147981 */ /* 0x0000e8000c1e1500 */
[----:B------:R1:W-:Y:S01]  /*fa90*/  STL [R1+0x6c], R27 ;  /* 0x00006c1b01007387 */ /* 0x0003e20000100800 */
[----:B0-----:R-:W-:-:S05]  /*faa0*/  IMAD.WIDE R4, R0, 0x2, R14 ;  /* 0x0000000200047825 */ /* 0x001fca00078e020e */
[----:B------:R2:W3:Y:S02]  /*fab0*/  LDG.E.U16 R29, desc[UR10][R4.64] ;  /* 0x0000000a041d7981 */ /* 0x0004e4000c1e1500 */
[C---:B--2---:R-:W-:Y:S02]  /*fac0*/  IMAD.WIDE R4, R0.reuse, 0x2, R2 ;  /* 0x0000000200047825 */ /* 0x044fe400078e0202 */
[----:B------:R-:W2:Y:S04]  /*fad0*/  LDL.64 R2, [R1+0xdb8] ;  /* 0x000db80001027983 */ /* 0x000ea80000100a00 */
[----:B------:R4:W2:Y:S04]  /*fae0*/  LDG.E.U16 R28, desc[UR10][R4.64] ;  /* 0x0000000a041c7981 */ /* 0x0008a8000c1e1500 */
[----:B------:R0:W-:Y:S04]  /*faf0*/  STL [R1+0x68], R26 ;  /* 0x0000681a01007387 */ /* 0x0001e80000100800 */
[----:B------:R-:W2:Y:S01]  /*fb00*/  LDL.64 R14, [R1+0xea0] ;  /* 0x000ea000010e7983 */ /* 0x000ea20000100a00 */
[----:B----4-:R-:W-:-:S03]  /*fb10*/  IMAD.WIDE R4, R0, 0x2, R12 ;  /* 0x0000000200047825 */ /* 0x010fc600078e020c */
[----:B------:R4:W-:Y:S04]  /*fb20*/  STL [R1+0x64], R25 ;  /* 0x0000641901007387 */ /* 0x0009e80000100800 */
[----:B-1----:R1:W2:Y:S04]  /*fb30*/  LDG.E.U16 R27, desc[UR10][R4.64] ;  /* 0x0000000a041b7981 */ /* 0x0022a8000c1e1500 */
[----:B------:R-:W2:Y:S01]  /*fb40*/  LDL.64 R12, [R1+0xe30] ;  /* 0x000e3000010c7983 */ /* 0x000ea20000100a00 */
[----:B-1----:R-:W-:-:S03]  /*fb50*/  IMAD.WIDE R4, R0, 0x2, R6 ;  /* 0x0000000200047825 */ /* 0x002fc600078e0206 */
[----:B------:R1:W-:Y:S04]  /*fb60*/  STL [R1+0x60], R24 ;  /* 0x0000601801007387 */ /* 0x0003e80000100800 */
[----:B0-----:R3:W2:Y:S04]  /*fb70*/  LDG.E.U16 R26, desc[UR10][R4.64] ;  /* 0x0000000a041a7981 */ /* 0x0016a8000c1e1500 */
[----:B------:R-:W2:Y:S01]  /*fb80*/  LDL.64 R6, [R1+0xe28] ;  /* 0x000e280001067983 */ /* 0x000ea20000100a00 */
[----:B---3--:R-:W-:-:S03]  /*fb90*/  IMAD.WIDE R4, R0, 0x2, R10 ;  /* 0x0000000200047825 */ /* 0x008fc600078e020a */
[----:B------:R0:W-:Y:S04]  /*fba0*/  STL [R1+0x5c], R23 ;  /* 0x00005c1701007387 */ /* 0x0001e80000100800 */
[----:B----4-:R3:W4:Y:S04]  /*fbb0*/  LDG.E.U16 R25, desc[UR10][R4.64] ;  /* 0x0000000a04197981 */ /* 0x010728000c1e1500 */
[----:B------:R-:W4:Y:S01]  /*fbc0*/  LDL.64 R10, [R1+0xdb0] ;  /* 0x000db000010a7983 */ /* 0x000f220000100a00 */
[----:B---3--:R-:W-:-:S03]  /*fbd0*/  IMAD.WIDE R4, R0, 0x2, R8 ;  /* 0x0000000200047825 */ /* 0x008fc600078e0208 */
[----:B------:R3:W-:Y:S04]  /*fbe0*/  STL [R1+0x58], R22 ;  /* 0x0000581601007387 */ /* 0x0007e80000100800 */
[----:B-1----:R1:W4:Y:S04]  /*fbf0*/  LDG.E.U16 R24, desc[UR10][R4.64] ;  /* 0x0000000a04187981 */ /* 0x002328000c1e1500 */
[----:B------:R-:W4:Y:S01]  /*fc00*/  LDL.64 R8, [R1+0xda8] ;  /* 0x000da80001087983 */ /* 0x000f220000100a00 */
[----:B-1----:R-:W-:-:S03]  /*fc10*/  IMAD.WIDE R4, R0, 0x2, R16 ;  /* 0x0000000200047825 */ /* 0x002fc600078e0210 */
[----:B------:R-:W-:Y:S04]  /*fc20*/  STL [R1+0x54], R19 ;  /* 0x0000541301007387 */ /* 0x000fe80000100800 */
[----:B0-----:R2:W4:Y:S02]  /*fc30*/  LDG.E.U16 R23, desc[UR10][R4.64] ;  /* 0x0000000a04177981 */ /* 0x001524000c1e1500 */
[C---:B--2---:R-:W-:Y:S02]  /*fc40*/  IMAD.WIDE R4, R0.reuse, 0x2, R2 ;  /* 0x0000000200047825 */ /* 0x044fe400078e0202 */
[----:B------:R-:W2:Y:S04]  /*fc50*/  LDL.64 R2, [R1+0xe98] ;  /* 0x000e980001027983 */ /* 0x000ea80000100a00 */
[----:B------:R0:W-:Y:S04]  /*fc60*/  STL [R1+0x50], R18 ;  /* 0x0000501201007387 */ /* 0x0001e80000100800 */
[----:B---3--:R1:W3:Y:S04]  /*fc70*/  LDG.E.U16 R22, desc[UR10][R4.64] ;  /* 0x0000000a04167981 */ /* 0x0082e8000c1e1500 */
[----:B0-----:R-:W3:Y:S01]  /*fc80*/  LDL.64 R18, [R1+0xe90] ;  /* 0x000e900001127983 */ /* 0x001ee20000100a00 */
[----:B-1----:R-:W-:-:S03]  /*fc90*/  IMAD.WIDE R4, R0, 0x2, R14 ;  /* 0x0000000200047825 */ /* 0x002fc600078e020e */
[----:B------:R0:W-:Y:S04]  /*fca0*/  STL [R1+0x4c], R21 ;  /* 0x00004c1501007387 */ /* 0x0001e80000100800 */
[----:B------:R1:W-:Y:S04]  /*fcb0*/  STL [R1+0x48], R20 ;  /* 0x0000481401007387 */ /* 0x0003e80000100800 */
[----:B0-----:R0:W3:Y:S02]  /*fcc0*/  LDG.E.U16 R21, desc[UR10][R4.64] ;  /* 0x0000000a04157981 */ /* 0x0010e4000c1e1500 */
[----:B0-----:R-:W-:-:S02]  /*fcd0*/  IMAD.WIDE R4, R0, 0x2, R12 ;  /* 0x0000000200047825 */ /* 0x001fc400078e020c */
[----:B------:R-:W3:Y:S04]  /*fce0*/  LDL.64 R12, [R1+0xe20] ;  /* 0x000e2000010c7983 */ /* 0x000ee80000100a00 */
[----:B-1----:R0:W3:Y:S02]  /*fcf0*/  LDG.E.U16 R20, desc[UR10][R4.64] ;  /* 0x0000000a04147981 */ /* 0x0020e4000c1e1500 */
[C---:B0-----:R-:W-:Y:S02]  /*fd00*/  IMAD.WIDE R4, R0.reuse, 0x2, R6 ;  /* 0x0000000200047825 */ /* 0x041fe400078e0206 */
[----:B------:R-:W3:Y:S04]  /*fd10*/  LDL.64 R6, [R1+0xe18] ;  /* 0x000e180001067983 */ /* 0x000ee80000100a00 */
[----:B------:R4:W3:Y:S02]  /*fd20*/  LDG.E.U16 R16, desc[UR10][R4.64] ;  /* 0x0000000a04107981 */ /* 0x0008e4000c1e1500 */
[----:B----4-:R-:W-:-:S05]  /*fd30*/  IMAD.WIDE R4, R0, 0x2, R10 ;  /* 0x0000000200047825 */ /* 0x010fca00078e020a */
[----:B------:R0:W4:Y:S02]  /*fd40*/  LDG.E.U16 R10, desc[UR10][R4.64] ;  /* 0x0000000a040a7981 */ /* 0x000124000c1e1500 */
[----:B0-----:R-:W-:-:S05]  /*fd50*/  IMAD.WIDE R4, R0, 0x2, R8 ;  /* 0x0000000200047825 */ /* 0x001fca00078e0208 */
[----:B------:R2:W4:Y:S04]  /*fd60*/  LDG.E.U16 R9, desc[UR10][R4.64] ;  /* 0x0000000a04097981 */ /* 0x000528000c1e1500 */
[----:B------:R0:W-:Y:S01]  /*fd70*/  STL [R1+0x44], R29 ;  /* 0x0000441d01007387 */ /* 0x0001e20000100800 */
[----:B--2---:R-:W-:-:S05]  /*fd80*/  IMAD.WIDE R4, R0, 0x2, R2 ;  /* 0x0000000200047825 */ /* 0x004fca00078e0202 */
[----:B------:R3:W2:Y:S02]  /*fd90*/  LDG.E.U16 R2, desc[UR10][R4.64] ;  /* 0x0000000a04027981 */ /* 0x0006a4000c1e1500 */
[----:B---3--:R-:W-:-:S05]  /*fda0*/  IMAD.WIDE R4, R0, 0x2, R18 ;  /* 0x0000000200047825 */ /* 0x008fca00078e0212 */
[----:B0-----:R0:W3:Y:S02]  /*fdb0*/  LDG.E.U16 R29, desc[UR10][R4.64] ;  /* 0x0000000a041d7981 */ /* 0x0010e4000c1e1500 */
[----:B0-----:R-:W-:-:S06]  /*fdc0*/  IMAD.WIDE R4, R0, 0x2, R12 ;  /* 0x0000000200047825 */ /* 0x001fcc00078e020c */
[----:B------:R-:W3:Y:S04]  /*fdd0*/  LDG.E.U16 R4, desc[UR10][R4.64] ;  /* 0x0000000a04047981 */ /* 0x000ee8000c1e1500 */
[----:B------:R0:W-:Y:S04]  /*fde0*/  STL [R1+0x2948], R16 ;  /* 0x0029481001007387 */ /* 0x0001e80000100800 */
[----:B------:R-:W-:Y:S04]  /*fdf0*/  STL [R1+0x40], R28 ;  /* 0x0000401c01007387 */ /* 0x000fe80000100800 */
[----:B----4-:R-:W-:Y:S04]  /*fe00*/  STL [R1+0x294c], R10 ;  /* 0x00294c0a01007387 */ /* 0x010fe80000100800 */
[----:B0-----:R-:W4:Y:S04]  /*fe10*/  LDL.64 R16, [R1+0xda0] ;  /* 0x000da00001107983 */ /* 0x001f280000100a00 */
[----:B------:R-:W-:Y:S04]  /*fe20*/  STL [R1+0x3c], R27 ;  /* 0x00003c1b01007387 */ /* 0x000fe80000100800 */
[----:B------:R-:W4:Y:S01]  /*fe30*/  LDL.64 R14, [R1+0xd98] ;  /* 0x000d9800010e7983 */ /* 0x000f220000100a00 */
[----:B------:R-:W-:-:S03]  /*fe40*/  IMAD.WIDE R6, R0, 0x2, R6 ;  /* 0x0000000200067825 */ /* 0x000fc600078e0206 */
[----:B------:R-:W-:Y:S04]  /*fe50*/  STL [R1+0x2950], R9 ;  /* 0x0029500901007387 */ /* 0x000fe80000100800 */
[----:B------:R-:W-:Y:S04]  /*fe60*/  STL [R1+0x38], R26 ;  /* 0x0000381a01007387 */ /* 0x000fe80000100800 */
[----:B------:R4:W4:Y:S04]  /*fe70*/  LDG.E.U16 R8, desc[UR10][R6.64] ;  /* 0x0000000a06087981 */ /* 0x000928000c1e1500 */
[----:B--2---:R0:W-:Y:S04]  /*fe80*/  STL [R1+0x2930], R2 ;  /* 0x0029300201007387 */ /* 0x0041e80000100800 */
[----:B------:R-:W-:Y:S04]  /*fe90*/  STL [R1+0x34], R25 ;  /* 0x0000341901007387 */ /* 0x000fe80000100800 */
[----:B------:R-:W2:Y:S04]  /*fea0*/  LDL.64 R18, [R1+0xe88] ;  /* 0x000e880001127983 */ /* 0x000ea80000100a00 */
[----:B------:R-:W-:Y:S04]  /*feb0*/  STL [R1+0x30], R24 ;  /* 0x0000301801007387 */ /* 0x000fe80000100800 */
[----:B---3--:R-:W-:Y:S04]  /*fec0*/  STL [R1+0x290c], R29 ;  /* 0x00290c1d01007387 */ /* 0x008fe80000100800 */
[----:B0-----:R-:W3:Y:S04]  /*fed0*/  LDL.64 R2, [R1+0xe10] ;  /* 0x000e100001027983 */ /* 0x001ee80000100a00 */
[----:B------:R-:W-:Y:S04]  /*fee0*/  STL [R1+0x2c], R23 ;  /* 0x00002c1701007387 */ /* 0x000fe80000100800 */
[----:B------:R-:W3:Y:S04]  /*fef0*/  LDL.64 R10, [R1+0xe08] ;  /* 0x000e0800010a7983 */ /* 0x000ee80000100a00 */
[----:B------:R-:W-:Y:S04]  /*ff00*/  STL [R1+0x2934], R4 ;  /* 0x0029340401007387 */ /* 0x000fe80000100800 */
[----:B------:R-:W-:Y:S04]  /*ff10*/  STL [R1+0x28], R22 ;  /* 0x0000281601007387 */ /* 0x000fe80000100800 */
[----:B------:R-:W3:Y:S04]  /*ff20*/  LDL.64 R12, [R1+0xd90] ;  /* 0x000d9000010c7983 */ /* 0x000ee80000100a00 */
[----:B------:R-:W-:Y:S01]  /*ff30*/  STL [R1+0x24], R21 ;  /* 0x0000241501007387 */ /* 0x000fe20000100800 */
[----:B----4-:R-:W-:-:S06]  /*ff40*/  IMAD.WIDE R6, R0, 0x2, R16 ;  /* 0x0000000200067825 */ /* 0x010fcc00078e0210 */
[----:B------:R-:W4:Y:S01]  /*ff50*/  LDG.E.U16 R7, desc[UR10][R6.64] ;  /* 0x0000000a06077981 */ /* 0x000f22000c1e1500 */
[----:B------:R-:W-:-:S05]  /*ff60*/  IMAD.WIDE R14, R0, 0x2, R14 ;  /* 0x00000002000e7825 */ /* 0x000fca00078e020e */
[----:B------:R2:W4:Y:S04]  /*ff70*/  LDG.E.U16 R6, desc[UR10][R14.64] ;  /* 0x0000000a0e067981 */ /* 0x000528000c1e1500 */
[----:B------:R-:W-:Y:S04]  /*ff80*/  STL [R1+0x2938], R8 ;  /* 0x0029380801007387 */ /* 0x000fe80000100800 */
[----:B------:R0:W-:Y:S01]  /*ff90*/  STL [R1+0x20], R20 ;  /* 0x0000201401007387 */ /* 0x0001e20000100800 */
[----:B--2---:R-:W-:-:S05]  /*ffa0*/  IMAD.WIDE R14, R0, 0x2, R18 ;  /* 0x00000002000e7825 */ /* 0x004fca00078e0212 */
[----:B0-----:R3:W2:Y:S02]  /*ffb0*/  LDG.E.U16 R20, desc[UR10][R14.64] ;  /* 0x0000000a0e147981 */ /* 0x0016a4000c1e1500 */
[----:B---3--:R-:W-:-:S05]  /*ffc0*/  IMAD.WIDE R14, R0, 0x2, R2 ;  /* 0x00000002000e7825 */ /* 0x008fca00078e0202 */
[----:B------:R0:W3:Y:S02]  /*ffd0*/  LDG.E.U16 R3, desc[UR10][R14.64] ;  /* 0x0000000a0e037981 */ /* 0x0000e4000c1e1500 */
[----:B0-----:R-:W-:-:S05]  /*ffe0*/  IMAD.WIDE R14, R0, 0x2, R10 ;  /* 0x00000002000e7825 */ /* 0x001fca00078e020a */
[----:B------:R-:W3:Y:S04]  /*fff0*/  LDG.E.U16 R5, desc[UR10][R14.64] ;  /* 0x0000000a0e057981 */ /* 0x000ee8000c1e1500 */
[----:B----4-:R-:W-:Y:S04]  /*10000*/  STL [R1+0x293c], R7 ;  /* 0x00293c0701007387 */ /* 0x010fe80000100800 */
[----:B------:R-:W4:Y:S04]  /*10010*/  LDL.64 R16, [R1+0xd88] ;  /* 0x000d880001107983 */ /* 0x000f280000100a00 */
[----:B------:R-:W-:Y:S04]  /*10020*/  STL [R1+0x2940], R6 ;  /* 0x0029400601007387 */ /* 0x000fe80000100800 */
[----:B------:R-:W4:Y:S04]  /*10030*/  LDL.64 R18, [R1+0xe80] ;  /* 0x000e800001127983 */ /* 0x000f280000100a00 */
[----:B--2---:R0:W-:Y:S04]  /*10040*/  STL [R1+0x2910], R20 ;  /* 0x0029101401007387 */ /* 0x0041e80000100800 */
[----:B0-----:R-:W2:Y:S04]  /*10050*/  LDL.64 R20, [R1+0xe78] ;  /* 0x000e780001147983 */ /* 0x001ea80000100a00 */
[----:B---3--:R-:W-:Y:S04]  /*10060*/  STL [R1+0x2914], R3 ;  /* 0x0029140301007387 */ /* 0x008fe80000100800 */
[----:B------:R-:W3:Y:S04]  /*10070*/  LDL.64 R10, [R1+0xe00] ;  /* 0x000e0000010a7983 */ /* 0x000ee80000100a00 */
[----:B------:R0:W-:Y:S04]  /*10080*/  STL [R1+0x2918], R5 ;  /* 0x0029180501007387 */ /* 0x0001e80000100800 */
[----:B------:R-:W3:Y:S04]  /*10090*/  LDL.64 R8, [R1+0xdf8] ;  /* 0x000df80001087983 */ /* 0x000ee80000100a00 */
[----:B------:R-:W3:Y:S04]  /*100a0*/  LDL.64 R6, [R1+0xd80] ;  /* 0x000d800001067983 */ /* 0x000ee80000100a00 */
[----:B0-----:R-:W3:Y:S01]  /*100b0*/  LDL.64 R4, [R1+0xd78] ;  /* 0x000d780001047983 */ /* 0x001ee20000100a00 */
[----:B------:R-:W-:-:S05]  /*100c0*/  IMAD.WIDE R14, R0, 0x2, R12 ;  /* 0x00000002000e7825 */ /* 0x000fca00078e020c */
[----:B------:R4:W3:Y:S02]  /*100d0*/  LDG.E.U16 R13, desc[UR10][R14.64] ;  /* 0x0000000a0e0d7981 */ /* 0x0008e4000c1e1500 */
[----:B----4-:R-:W-:-:S05]  /*100e0*/  IMAD.WIDE R14, R0, 0x2, R16 ;  /* 0x00000002000e7825 */ /* 0x010fca00078e0210 */
[----:B------:R0:W4:Y:S02]  /*100f0*/  LDG.E.U16 R17, desc[UR10][R14.64] ;  /* 0x0000000a0e117981 */ /* 0x000124000c1e1500 */
[----:B0-----:R-:W-:-:S05]  /*10100*/  IMAD.WIDE R14, R0, 0x2, R18 ;  /* 0x00000002000e7825 */ /* 0x001fca00078e0212 */
[----:B------:R2:W4:Y:S02]  /*10110*/  LDG.E.U16 R19, desc[UR10][R14.64] ;  /* 0x0000000a0e137981 */ /* 0x000524000c1e1500 */
[----:B--2---:R-:W-:-:S05]  /*10120*/  IMAD.WIDE R14, R0, 0x2, R20 ;  /* 0x00000002000e7825 */ /* 0x004fca00078e0214 */
[----:B------:R3:W2:Y:S02]  /*10130*/  LDG.E.U16 R21, desc[UR10][R14.64] ;  /* 0x0000000a0e157981 */ /* 0x0006a4000c1e1500 */
[----:B---3--:R-:W-:-:S05]  /*10140*/  IMAD.WIDE R14, R0, 0x2, R10 ;  /* 0x00000002000e7825 */ /* 0x008fca00078e020a */
[----:B------:R0:W3:Y:S02]  /*10150*/  LDG.E.U16 R23, desc[UR10][R14.64] ;  /* 0x0000000a0e177981 */ /* 0x0000e4000c1e1500 */
[----:B0-----:R-:W-:-:S05]  /*10160*/  IMAD.WIDE R14, R0, 0x2, R8 ;  /* 0x00000002000e7825 */ /* 0x001fca00078e0208 */
[----:B------:R0:W3:Y:S02]  /*10170*/  LDG.E.U16 R24, desc[UR10][R14.64] ;  /* 0x0000000a0e187981 */ /* 0x0000e4000c1e1500 */
[----:B0-----:R-:W-:-:S05]  /*10180*/  IMAD.WIDE R14, R0, 0x2, R6 ;  /* 0x00000002000e7825 */ /* 0x001fca00078e0206 */
[----:B------:R0:W3:Y:S02]  /*10190*/  LDG.E.U16 R25, desc[UR10][R14.64] ;  /* 0x0000000a0e197981 */ /* 0x0000e4000c1e1500 */
[----:B0-----:R-:W-:-:S06]  /*101a0*/  IMAD.WIDE R14, R0, 0x2, R4 ;  /* 0x00000002000e7825 */ /* 0x001fcc00078e0204 */
[----:B------:R0:W3:Y:S01]  /*101b0*/  LDG.E.U16 R15, desc[UR10][R14.64] ;  /* 0x0000000a0e0f7981 */ /* 0x0000e2000c1e1500 */
[----:B------:R-:W0:Y:S03]  /*101c0*/  S2R R2, SR_TID.X ;  /* 0x0000000000027919 */ /* 0x000e260000002100 */
[----:B------:R-:W-:Y:S04]  /*101d0*/  STL [R1+0x291c], R13 ;  /* 0x00291c0d01007387 */ /* 0x000fe80000100800 */
[----:B----4-:R-:W-:Y:S04]  /*101e0*/  STL [R1+0x2920], R17 ;  /* 0x0029201101007387 */ /* 0x010fe80000100800 */
[----:B------:R-:W-:Y:S01]  /*101f0*/  STL [R1+0x2900], R19 ;  /* 0x0029001301007387 */ /* 0x000fe20000100800 */
[----:B------:R-:W1:Y:S01]  /*10200*/  S2R R28, SR_TID.X ;  /* 0x00000000001c7919 */ /* 0x000e620000002100 */
[C---:B0-----:R-:W-:Y:S01]  /*10210*/  IMAD.SHL.U32 R14, R2.reuse, 0x8, RZ ;  /* 0x00000008020e7824 */ /* 0x041fe200078e00ff */
[----:B------:R-:W-:-:S04]  /*10220*/  LOP3.LUT R27, R2, 0x7, RZ, 0xc0, !PT ;  /* 0x00000007021b7812 */ /* 0x000fc800078ec0ff */
[----:B------:R-:W-:Y:S02]  /*10230*/  LOP3.LUT R14, R14, 0x30, RZ, 0xc0, !PT ;  /* 0x000000300e0e7812 */ /* 0x000fe400078ec0ff */
[----:B------:R-:W-:Y:S02]  /*10240*/  SHF.L.U32 R26, R2, 0x1, RZ ;  /* 0x00000001021a7819 */ /* 0x000fe400000006ff */
[C---:B------:R-:W-:Y:S02]  /*10250*/  LEA R14, R27.reuse, R14, 0x6 ;  /* 0x0000000e1b0e7211 */ /* 0x040fe400078e30ff */
[----:B------:R-:W-:Y:S02]  /*10260*/  SHF.L.U32 R3, R27, 0x4, RZ ;  /* 0x000000041b037819 */ /* 0x000fe400000006ff */
[--C-:B------:R-:W-:Y:S02]  /*10270*/  LOP3.LUT R14, R14, 0x10, R26.reuse, 0x78, !PT ;  /* 0x000000100e0e7812 */ /* 0x100fe400078e781a */
[----:B------:R-:W-:Y:S01]  /*10280*/  LOP3.LUT R26, R3, 0x30, R26, 0x78, !PT ;  /* 0x00000030031a7812 */ /* 0x000fe200078e781a */
[----:B--2---:R-:W-:Y:S04]  /*10290*/  STL [R1+0x2904], R21 ;  /* 0x0029041501007387 */ /* 0x004fe80000100800 */
[----:B---3--:R-:W-:Y:S04]  /*102a0*/  STL [R1+0x2908], R23 ;  /* 0x0029081701007387 */ /* 0x008fe80000100800 */
[----:B------:R-:W-:Y:S04]  /*102b0*/  STL [R1+0x2924], R24 ;  /* 0x0029241801007387 */ /* 0x000fe80000100800 */
[----:B------:R-:W-:Y:S04]  /*102c0*/  STL [R1+0x2928], R25 ;  /* 0x0029281901007387 */ /* 0x000fe80000100800 */
[----:B------:R0:W-:Y:S02]  /*102d0*/  STL [R1+0x1628], R0 ;  /* 0x0016280001007387 */ /* 0x0001e40000100800 */
[----:B0-----:R-:W-:-:S04]  /*102e0*/  LOP3.LUT R0, R2, 0x60, RZ, 0xc0, !PT ;  /* 0x0000006002007812 */ /* 0x001fc800078ec0ff */
[----:B------:R-:W-:Y:S01]  /*102f0*/  LEA R27, R27, R0, 0x2 ;  /* 0x000000001b1b7211 */ /* 0x000fe200078e10ff */
[----:B------:R0:W-:Y:S04]  /*10300*/  STL [R1+0x292c], R15 ;  /* 0x00292c0f01007387 */ /* 0x0001e80000100800 */
[----:B------:R-:W-:Y:S01]  /*10310*/  IMAD.U32 R3, R27, 0x80, R26 ;  /* 0x000000801b037824 */ /* 0x000fe200078e001a */
[----:B------:R-:W2:Y:S04]  /*10320*/  LDL.LU R11, [R1+0x4bc] ;  /* 0x0004bc00010b7983 */ /* 0x000ea80000300800 */
[----:B------:R3:W-:Y:S04]  /*10330*/  STL [R1+0x140], R3 ;  /* 0x0001400301007387 */ /* 0x0007e80000100800 */
[----:B------:R-:W4:Y:S04]  /*10340*/  LDL.LU R12, [R1+0x4b8] ;  /* 0x0004b800010c7983 */ /* 0x000f280000300800 */
[----:B------:R-:W4:Y:S04]  /*10350*/  LDL.LU R18, [R1+0x484] ;  /* 0x0004840001127983 */ /* 0x000f280000300800 */
[----:B------:R-:W4:Y:S04]  /*10360*/  LDL.LU R22, [R1+0x480] ;  /* 0x0004800001167983 */ /* 0x000f280000300800 */
[----:B------:R-:W4:Y:S04]  /*10370*/  LDL.LU R27, [R1+0x404] ;  /* 0x00040400011b7983 */ /* 0x000f280000300800 */
[----:B------:R-:W4:Y:S04]  /*10380*/  LDL.LU R26, [R1+0x400] ;  /* 0x00040000011a7983 */ /* 0x000f280000300800 */
[----:B0-----:R-:W4:Y:S04]  /*10390*/  LDL.LU R15, [R1+0x2dc] ;  /* 0x0002dc00010f7983 */ /* 0x001f280000300800 */
[----:B------:R-:W4:Y:S04]  /*103a0*/  LDL.LU R25, [R1+0x2d8] ;  /* 0x0002d80001197983 */ /* 0x000f280000300800 */
[----:B------:R-:W4:Y:S04]  /*103b0*/  LDL.LU R24, [R1+0x204] ;  /* 0x0002040001187983 */ /* 0x000f280000300800 */
[----:B------:R-:W4:Y:S04]  /*103c0*/  LDL.LU R23, [R1+0x1ec] ;  /* 0x0001ec0001177983 */ /* 0x000f280000300800 */
[----:B------:R-:W4:Y:S04]  /*103d0*/  LDL.LU R21, [R1+0x1b8] ;  /* 0x0001b80001157983 */ /* 0x000f280000300800 */
[----:B------:R-:W4:Y:S04]  /*103e0*/  LDL.LU R19, [R1+0x1b4] ;  /* 0x0001b40001137983 */ /* 0x000f280000300800 */
[----:B------:R-:W4:Y:S01]  /*103f0*/  LDL.LU R17, [R1+0x17c] ;  /* 0x00017c0001117983 */ /* 0x000f220000300800 */
[----:B------:R-:W-:-:S03]  /*10400*/  LOP3.LUT R2, R2, 0x10, RZ, 0xc0, !PT ;  /* 0x0000001002027812 */ /* 0x000fc600078ec0ff */
[----:B------:R-:W4:Y:S04]  /*10410*/  LDL.LU R13, [R1+0x178] ;  /* 0x00017800010d7983 */ /* 0x000f280000300800 */
[----:B------:R-:W4:Y:S04]  /*10420*/  LDL.LU R5, [R1+0x138] ;  /* 0x0001380001057983 */ /* 0x000f280000300800 */
[----:B---3--:R-:W3:Y:S04]  /*10430*/  LDL.LU R3, [R1+0x134] ;  /* 0x0001340001037983 */ /* 0x008ee80000300800 */
[----:B------:R-:W3:Y:S01]  /*10440*/  LDL.LU R20, [R1+0xfc] ;  /* 0x0000fc0001147983 */ /* 0x000ee20000300800 */
[----:B-1----:R-:W-:-:S03]  /*10450*/  LOP3.LUT R0, R28, 0x7f, RZ, 0xc0, !PT ;  /* 0x0000007f1c007812 */ /* 0x002fc600078ec0ff */
[----:B------:R-:W3:Y:S01]  /*10460*/  LDL.LU R6, [R1+0xf8] ;  /* 0x0000f80001067983 */ /* 0x000ee20000300800 */
[----:B------:R-:W-:-:S03]  /*10470*/  LEA R28, R2, R14, 0x5 ;  /* 0x0000000e021c7211 */ /* 0x000fc600078e28ff */
[----:B------:R-:W3:Y:S04]  /*10480*/  LDL.LU R7, [R1+0x74] ;  /* 0x0000740001077983 */ /* 0x000ee80000300800 */
[----:B------:R-:W3:Y:S04]  /*10490*/  LDL.LU R8, [R1+0x70] ;  /* 0x0000700001087983 */ /* 0x000ee80000300800 */
[----:B------:R-:W3:Y:S04]  /*104a0*/  LDL.LU R4, [R1+0x1c] ;  /* 0x00001c0001047983 */ /* 0x000ee80000300800 */
[----:B------:R-:W3:Y:S04]  /*104b0*/  LDL.LU R29, [R1+0x18] ;  /* 0x00001800011d7983 */ /* 0x000ee80000300800 */
[----:B------:R-:W3:Y:S04]  /*104c0*/  LDL.LU R2, [R1+0x14] ;  /* 0x0000140001027983 */ /* 0x000ee80000300800 */
[----:B------:R-:W3:Y:S04]  /*104d0*/  LDL.LU R9, [R1+0x10] ;  /* 0x0000100001097983 */ /* 0x000ee80000300800 */
[----:B------:R-:W3:Y:S04]  /*104e0*/  LDL.LU R10, [R1+0xc] ;  /* 0x00000c00010a7983 */ /* 0x000ee80000300800 */
[----:B------:R-:W3:Y:S01]  /*104f0*/  LDL.LU R16, [R1+0x8] ;  /* 0x0000080001107983 */ /* 0x000ee20000300800 */
[----:B------:R-:W-:Y:S01]  /*10500*/  SHF.L.U32 R14, R0, 0x1, RZ ;  /* 0x00000001000e7819 */ /* 0x000fe200000006ff */
[----:B------:R-:W-:Y:S06]  /*10510*/  BAR.SYNC.DEFER_BLOCKING 0x0 ;  /* 0x0000000000007b1d */ /* 0x000fec0000010000 */
[----:B------:R0:W-:Y:S04]  /*10520*/  STL [R1+0x2944], R0 ;  /* 0x0029440001007387 */ /* 0x0001e80000100800 */
[----:B0-----:R-:W3:Y:S04]  /*10530*/  LDL.LU R0, [R1+0x440] ;  /* 0x0004400001007983 */ /* 0x001ee80000300800 */
[----:B--2---:R0:W-:Y:S04]  /*10540*/  STS.U16 [R14+UR6], R11 ;  /* 0x0000000b0e007988 */ /* 0x0041e80008000406 */
[----:B0-----:R-:W2:Y:S04]  /*10550*/  LDL.LU R11, [R1+0x2980] ;  /* 0x00298000010b7983 */ /* 0x001ea80000300800 */
[----:B------:R-:W-:Y:S04]  /*10560*/  STL [R1+0x144], R28 ;  /* 0x0001441c01007387 */ /* 0x000fe80000100800 */
[----:B------:R0:W-:Y:S04]  /*10570*/  STL [R1+0x2954], R28 ;  /* 0x0029541c01007387 */ /* 0x0001e80000100800 */
[----:B----4-:R1:W-:Y:S04]  /*10580*/  STS.U16 [R14+UR6+0x100], R12 ;  /* 0x0001000c0e007988 */ /* 0x0103e80008000406 */
[----:B------:R4:W-:Y:S04]  /*10590*/  STS.U16 [R14+UR6+0x1000], R18 ;  /* 0x001000120e007988 */ /* 0x0009e80008000406 */
[----:B0-----:R-:W2:Y:S04]  /*105a0*/  LDL.LU R28, [R1+0x444] ;  /* 0x00044400011c7983 */ /* 0x001ea80000300800 */
[----:B-1----:R-:W2:Y:S04]  /*105b0*/  LDL.LU R12, [R1+0x297c] ;  /* 0x00297c00010c7983 */ /* 0x002ea80000300800 */
[----:B----4-:R-:W4:Y:S04]  /*105c0*/  LDL.LU R18, [R1+0x2978] ;  /* 0x0029780001127983 */ /* 0x010f280000300800 */
[----:B------:R0:W-:Y:S04]  /*105d0*/  STS.U16 [R14+UR6+0x1100], R22 ;  /* 0x001100160e007988 */ /* 0x0001e80008000406 */
[----:B0-----:R-:W4:Y:S04]  /*105e0*/  LDL.LU R22, [R1+0x2974] ;  /* 0x0029740001167983 */ /* 0x001f280000300800 */
[----:B---3--:R0:W-:Y:S04]  /*105f0*/  STS.U16 [R14+UR6+0xd100], R16 ;  /* 0x00d100100e007988 */ /* 0x0081e80008000406 */
[----:B0-----:R-:W3:Y:S04]  /*10600*/  LDL.LU R16, [R1+0x47c] ;  /* 0x00047c0001107983 */ /* 0x001ee80000300800 */
[----:B------:R-:W-:Y:S04]  /*10610*/  STS.U16 [R14+UR6+0xc100], R9 ;  /* 0x00c100090e007988 */ /* 0x000fe80008000406 */
[----:B------:R-:W-:Y:S04]  /*10620*/  STS.U16 [R14+UR6+0x3000], R27 ;  /* 0x0030001b0e007988 */ /* 0x000fe80008000406 */
[----:B------:R-:W-:Y:S04]  /*10630*/  STS.U16 [R14+UR6+0x2100], R0 ;  /* 0x002100000e007988 */ /* 0x000fe80008000406 */
[----:B------:R-:W-:Y:S04]  /*10640*/  STS.U16 [R14+UR6+0xd000], R10 ;  /* 0x00d0000a0e007988 */ /* 0x000fe80008000406 */
[----:B------:R-:W-:Y:S04]  /*10650*/  STS.U16 [R14+UR6+0x3100], R26 ;  /* 0x0031001a0e007988 */ /* 0x000fe80008000406 */
[----:B---3--:R0:W-:Y:S04]  /*10660*/  STL [R1+0x2970], R16 ;  /* 0x0029701001007387 */ /* 0x0081e80000100800 */
[----:B0-----:R-:W3:Y:S04]  /*10670*/  LDL.LU R16, [R1+0x84] ;  /* 0x0000840001107983 */ /* 0x001ee80000300800 */
[----:B--2---:R0:W-:Y:S04]  /*10680*/  STS.U16 [R14+UR6+0x2000], R28 ;  /* 0x0020001c0e007988 */ /* 0x0041e80008000406 */
[----:B------:R-:W2:Y:S04]  /*10690*/  LDL.LU R9, [R1+0x438] ;  /* 0x0004380001097983 */ /* 0x000ea80000300800 */
[----:B0-----:R-:W2:Y:S04]  /*106a0*/  LDL.LU R28, [R1+0x3fc] ;  /* 0x0003fc00011c7983 */ /* 0x001ea80000300800 */
[----:B------:R-:W2:Y:S04]  /*106b0*/  LDL.LU R0, [R1+0x3f8] ;  /* 0x0003f80001007983 */ /* 0x000ea80000300800 */
[----:B------:R-:W2:Y:S04]  /*106c0*/  LDL.LU R27, [R1+0x2e4] ;  /* 0x0002e400011b7983 */ /* 0x000ea80000300800 */
[----:B------:R-:W2:Y:S04]  /*106d0*/  LDL.LU R10, [R1+0x2e0] ;  /* 0x0002e000010a7983 */ /* 0x000ea80000300800 */
[----:B------:R0:W-:Y:S04]  /*106e0*/  STS.U16 [R14+UR6+0x4000], R15 ;  /* 0x0040000f0e007988 */ /* 0x0001e80008000406 */
[----:B------:R-:W2:Y:S04]  /*106f0*/  LDL.LU R26, [R1+0x274] ;  /* 0x00027400011a7983 */ /* 0x000ea80000300800 */
[----:B------:R1:W-:Y:S04]  /*10700*/  STS.U16 [R14+UR6+0x4100], R25 ;  /* 0x004100190e007988 */ /* 0x0003e80008000406 */
[----:B0-----:R-:W2:Y:S04]  /*10710*/  LDL.LU R15, [R1+0x240] ;  /* 0x00024000010f7983 */ /* 0x001ea80000300800 */
[----:B------:R0:W-:Y:S04]  /*10720*/  STS.U16 [R14+UR6+0x5000], R24 ;  /* 0x005000180e007988 */ /* 0x0001e80008000406 */
[----:B-1----:R-:W2:Y:S04]  /*10730*/  LDL.LU R25, [R1+0x230] ;  /* 0x0002300001197983 */ /* 0x002ea80000300800 */
        /* <DEDUP_REMOVED lines=25> */
[----:B------:R4:W-:Y:S04]  /*108d0*/  STS.U16 [R14+UR6+0xb100], R29 ;  /* 0x00b1001d0e007988 */ /* 0x0009e80008000406 */
[----:B0-----:R-:W2:Y:S01]  /*108e0*/  LDL.LU R4, [R1+0xb0] ;  /* 0x0000b00001047983 */ /* 0x001ea20000300800 */
[----:B-1----:R-:W-:-:S03]  /*108f0*/  LOP3.LUT R12, R14, 0x10, RZ, 0x3c, !PT ;  /* 0x000000100e0c7812 */ /* 0x002fc600078e3cff */
[----:B------:R0:W-:Y:S04]  /*10900*/  STS.U16 [R14+UR6+0xc000], R2 ;  /* 0x00c000020e007988 */ /* 0x0001e80008000406 */
[----:B----4-:R-:W4:Y:S04]  /*10910*/  LDL.LU R29, [R1+0x7c] ;  /* 0x00007c00011d7983 */ /* 0x010f280000300800 */
[----:B------:R1:W-:Y:S04]  /*10920*/  STS.U16 [R14+UR6+0xe000], R22 ;  /* 0x00e000160e007988 */ /* 0x0003e80008000406 */
[----:B0-----:R-:W4:Y:S04]  /*10930*/  LDL.LU R2, [R1+0x78] ;  /* 0x0000780001027983 */ /* 0x001f280000300800 */
[----:B------:R0:W-:Y:S04]  /*10940*/  STS.U16 [R14+UR6+0xe100], R18 ;  /* 0x00e100120e007988 */ /* 0x0001e80008000406 */
[----:B-1----:R-:W4:Y:S04]  /*10950*/  LDL.LU R22, [R1+0x43c] ;  /* 0x00043c0001167983 */ /* 0x002f280000300800 */
[----:B------:R1:W-:Y:S04]  /*10960*/  STS.U16 [R14+UR6+0xf100], R11 ;  /* 0x00f1000b0e007988 */ /* 0x0003e80008000406 */
[----:B0-----:R-:W4:Y:S04]  /*10970*/  LDL.LU R18, [R1+0x478] ;  /* 0x0004780001127983 */ /* 0x001f280000300800 */
[----:B-1----:R-:W4:Y:S04]  /*10980*/  LDL.LU R11, [R1+0x80] ;  /* 0x00008000010b7983 */ /* 0x002f280000300800 */
[----:B---3--:R0:W-:Y:S04]  /*10990*/  STS.U16 [R12+UR6+0x200], R16 ;  /* 0x000200100c007988 */ /* 0x0081e80008000406 */
[----:B0-----:R-:W3:Y:S04]  /*109a0*/  LDL.LU R16, [R1+0x2970] ;  /* 0x0029700001107983 */ /* 0x001ee80000300800 */
[----:B--2---:R-:W-:Y:S04]  /*109b0*/  STS.U16 [R12+UR6+0x2300], R9 ;  /* 0x002300090c007988 */ /* 0x004fe80008000406 */
[----:B------:R-:W-:Y:S04]  /*109c0*/  STS.U16 [R12+UR6+0x4300], R10 ;  /* 0x0043000a0c007988 */ /* 0x000fe80008000406 */
[----:B----4-:R-:W-:Y:S04]  /*109d0*/  STS.U16 [R12+UR6+0xd300], R2 ;  /* 0x00d300020c007988 */ /* 0x010fe80008000406 */
[----:B------:R0:W-:Y:S02]  /*109e0*/  STS.U16 [R12+UR6+0x300], R11 ;  /* 0x0003000b0c007988 */ /* 0x0001e40008000406 */
[----:B0-----:R-:W-:-:S02]  /*109f0*/  LOP3.LUT R11, R14, 0x20, RZ, 0x3c, !PT ;  /* 0x000000200e0b7812 */ /* 0x001fc400078e3cff */
[----:B---3--:R0:W-:Y:S04]  /*10a00*/  STS.U16 [R12+UR6+0x1200], R16 ;  /* 0x001200100c007988 */ /* 0x0081e80008000406 */
[----:B0-----:R-:W2:Y:S04]  /*10a10*/  LDL.LU R16, [R1+0x60] ;  /* 0x0000600001107983 */ /* 0x001ea80000300800 */
[----:B------:R-:W3:Y:S04]  /*10a20*/  LDL.LU R9, [R1+0x5c] ;  /* 0x00005c0001097983 */ /* 0x000ee80000300800 */
[----:B------:R-:W4:Y:S04]  /*10a30*/  LDL.LU R10, [R1+0x58] ;  /* 0x00005800010a7983 */ /* 0x000f280000300800 */
[----:B------:R-:W4:Y:S04]  /*10a40*/  LDL.LU R2, [R1+0x54] ;  /* 0x0000540001027983 */ /* 0x000f280000300800 */
[----:B------:R0:W-:Y:S04]  /*10a50*/  STL [R1+0x296c], R14 ;  /* 0x00296c0e01007387 */ /* 0x0001e80000100800 */
[----:B0-----:R-:W4:Y:S04]  /*10a60*/  LDL.LU R14, [R1+0x4b4] ;  /* 0x0004b400010e7983 */ /* 0x001f280000300800 */
[----:B------:R0:W-:Y:S04]  /*10a70*/  STS.U16 [R12+UR6+0x1300], R18 ;  /* 0x001300120c007988 */ /* 0x0001e80008000406 */
[----:B------:R-:W-:Y:S04]  /*10a80*/  STS.U16 [R12+UR6+0x2200], R22 ;  /* 0x002200160c007988 */ /* 0x000fe80008000406 */
[----:B------:R-:W-:Y:S04]  /*10a90*/  STS.U16 [R12+UR6+0x3200], R28 ;  /* 0x0032001c0c007988 */ /* 0x000fe80008000406 */
[----:B0-----:R-:W4:Y:S04]  /*10aa0*/  LDL.LU R18, [R1+0x474] ;  /* 0x0004740001127983 */ /* 0x001f280000300800 */
[----:B------:R-:W-:Y:S04]  /*10ab0*/  STS.U16 [R12+UR6+0x3300], R0 ;  /* 0x003300000c007988 */ /* 0x000fe80008000406 */
        /* <DEDUP_REMOVED lines=18> */
[----:B--2---:R0:W-:Y:S04]  /*10be0*/  STS.U16 [R12+UR6+0xe200], R16 ;  /* 0x00e200100c007988 */ /* 0x0041e80008000406 */
[----:B---3--:R1:W-:Y:S04]  /*10bf0*/  STS.U16 [R12+UR6+0xe300], R9 ;  /* 0x00e300090c007988 */ /* 0x0083e80008000406 */
[----:B0-----:R-:W2:Y:S04]  /*10c00*/  LDL.LU R16, [R1+0x470] ;  /* 0x0004700001107983 */ /* 0x001ea80000300800 */
[----:B------:R-:W3:Y:S04]  /*10c10*/  LDL.LU R22, [R1+0x434] ;  /* 0x0004340001167983 */ /* 0x000ee80000300800 */
[----:B------:R-:W3:Y:S04]  /*10c20*/  LDL.LU R28, [R1+0x430] ;  /* 0x00043000011c7983 */ /* 0x000ee80000300800 */
[----:B------:R-:W3:Y:S04]  /*10c30*/  LDL.LU R0, [R1+0x3f4] ;  /* 0x0003f40001007983 */ /* 0x000ee80000300800 */
[----:B-1----:R-:W3:Y:S04]  /*10c40*/  LDL.LU R9, [R1+0x3f0] ;  /* 0x0003f00001097983 */ /* 0x002ee80000300800 */
[----:B------:R-:W3:Y:S04]  /*10c50*/  LDL.LU R27, [R1+0x2c8] ;  /* 0x0002c800011b7983 */ /* 0x000ee80000300800 */
        /* <DEDUP_REMOVED lines=16> */
[----:B----4-:R0:W-:Y:S04]  /*10d60*/  STS.U16 [R12+UR6+0xf200], R10 ;  /* 0x00f2000a0c007988 */ /* 0x0101e80008000406 */
[----:B------:R-:W4:Y:S04]  /*10d70*/  LDL.LU R29, [R1+0xb8] ;  /* 0x0000b800011d7983 */ /* 0x000f280000300800 */
[----:B------:R1:W-:Y:S04]  /*10d80*/  STS.U16 [R12+UR6+0xf300], R2 ;  /* 0x00f300020c007988 */ /* 0x0003e80008000406 */
[----:B0-----:R-:W4:Y:S04]  /*10d90*/  LDL.LU R10, [R1+0x6c] ;  /* 0x00006c00010a7983 */ /* 0x001f280000300800 */
[----:B------:R0:W-:Y:S04]  /*10da0*/  STS.U16 [R11+UR6+0x400], R14 ;  /* 0x0004000e0b007988 */ /* 0x0001e80008000406 */
[----:B-1----:R-:W4:Y:S04]  /*10db0*/  LDL.LU R12, [R1+0x4b0] ;  /* 0x0004b000010c7983 */ /* 0x002f280000300800 */
[----:B------:R-:W4:Y:S04]  /*10dc0*/  LDL.LU R2, [R1+0x68] ;  /* 0x0000680001027983 */ /* 0x000f280000300800 */
[----:B0-----:R-:W4:Y:S04]  /*10dd0*/  LDL.LU R14, [R1+0x296c] ;  /* 0x00296c00010e7983 */ /* 0x001f280000300800 */
[----:B--2---:R0:W-:Y:S04]  /*10de0*/  STS.U16 [R11+UR6+0x1500], R16 ;  /* 0x001500100b007988 */ /* 0x0041e80008000406 */
[----:B0-----:R-:W2:Y:S04]  /*10df0*/  LDL.LU R16, [R1+0x4c] ;  /* 0x00004c0001107983 */ /* 0x001ea80000300800 */
[----:B---3--:R0:W-:Y:S04]  /*10e00*/  STS.U16 [R11+UR6+0x3500], R9 ;  /* 0x003500090b007988 */ /* 0x0081e80008000406 */
[----:B0-----:R-:W3:Y:S04]  /*10e10*/  LDL.LU R9, [R1+0x48] ;  /* 0x0000480001097983 */ /* 0x001ee80000300800 */
[----:B----4-:R0:W-:Y:S04]  /*10e20*/  STS.U16 [R11+UR6+0xd400], R10 ;  /* 0x00d4000a0b007988 */ /* 0x0101e80008000406 */
[----:B------:R1:W-:Y:S04]  /*10e30*/  STS.U16 [R11+UR6+0x500], R12 ;  /* 0x0005000c0b007988 */ /* 0x0003e80008000406 */
[----:B0-----:R-:W4:Y:S01]  /*10e40*/  LDL.LU R10, [R1+0x44] ;  /* 0x00004400010a7983 */ /* 0x001f220000300800 */
[----:B-1----:R-:W-:-:S05]  /*10e50*/  LOP3.LUT R12, R14, 0x30, RZ, 0x3c, !PT ;  /* 0x000000300e0c7812 */ /* 0x002fca00078e3cff */
[----:B------:R0:W-:Y:S04]  /*10e60*/  STL [R1+0x2968], R12 ;  /* 0x0029680c01007387 */ /* 0x0001e80000100800 */
[----:B0-----:R-:W4:Y:S04]  /*10e70*/  LDL.LU R12, [R1+0x40] ;  /* 0x00004000010c7983 */ /* 0x001f280000300800 */
[----:B------:R0:W-:Y:S04]  /*10e80*/  STL [R1+0x2964], R14 ;  /* 0x0029640e01007387 */ /* 0x0001e80000100800 */
[----:B------:R1:W-:Y:S04]  /*10e90*/  STS.U16 [R11+UR6+0x1400], R18 ;  /* 0x001400120b007988 */ /* 0x0003e80008000406 */
[----:B------:R1:W-:Y:S04]  /*10ea0*/  STS.U16 [R11+UR6+0x2400], R22 ;  /* 0x002400160b007988 */ /* 0x0003e80008000406 */
[----:B0-----:R-:W4:Y:S04]  /*10eb0*/  LDL.LU R14, [R1+0x4ac] ;  /* 0x0004ac00010e7983 */ /* 0x001f280000300800 */
[----:B-1----:R-:W4:Y:S04]  /*10ec0*/  LDL.LU R18, [R1+0x46c] ;  /* 0x00046c0001127983 */ /* 0x002f280000300800 */
[----:B------:R-:W4:Y:S04]  /*10ed0*/  LDL.LU R22, [R1+0x468] ;  /* 0x0004680001167983 */ /* 0x000f280000300800 */
        /* <DEDUP_REMOVED lines=22> */
[----:B0-----:R-:W2:Y:S04]  /*11040*/  LDL.LU R16, [R1+0x42c] ;  /* 0x00042c0001107983 */ /* 0x001ea80000300800 */
[----:B------:R-:W2:Y:S04]  /*11050*/  LDL.LU R28, [R1+0x428] ;  /* 0x00042800011c7983 */ /* 0x000ea80000300800 */
        /* <DEDUP_REMOVED lines=19> */
[----:B---3--:R0:W-:Y:S04]  /*11190*/  STS.U16 [R11+UR6+0xe500], R9 ;  /* 0x00e500090b007988 */ /* 0x0081e80008000406 */
[----:B------:R-:W3:Y:S04]  /*111a0*/  LDL.LU R29, [R1+0x98] ;  /* 0x00009800011d7983 */ /* 0x000ee80000300800 */
[----:B----4-:R1:W-:Y:S04]  /*111b0*/  STS.U16 [R11+UR6+0xf400], R10 ;  /* 0x00f4000a0b007988 */ /* 0x0103e80008000406 */
[----:B0-----:R-:W4:Y:S04]  /*111c0*/  LDL.LU R9, [R1+0x64] ;  /* 0x0000640001097983 */ /* 0x001f280000300800 */
[----:B-1----:R-:W3:Y:S04]  /*111d0*/  LDL.LU R10, [R1+0x50] ;  /* 0x00005000010a7983 */ /* 0x002ee80000300800 */
[----:B------:R0:W-:Y:S04]  /*111e0*/  STS.U16 [R11+UR6+0xf500], R12 ;  /* 0x00f5000c0b007988 */ /* 0x0001e80008000406 */
[----:B0-----:R-:W2:Y:S04]  /*111f0*/  LDL.LU R12, [R1+0x2968] ;  /* 0x00296800010c7983 */ /* 0x001ea80000300800 */
[----:B------:R-:W4:Y:S04]  /*11200*/  LDL.LU R11, [R1+0x4a8] ;  /* 0x0004a800010b7983 */ /* 0x000f280000300800 */
[----:B--2---:R0:W-:Y:S04]  /*11210*/  STS.U16 [R12+UR6+0x600], R14 ;  /* 0x0006000e0c007988 */ /* 0x0041e80008000406 */
[----:B0-----:R-:W2:Y:S04]  /*11220*/  LDL.LU R14, [R1+0x2964] ;  /* 0x00296400010e7983 */ /* 0x001ea80000300800 */
[----:B----4-:R-:W-:Y:S04]  /*11230*/  STS.U16 [R12+UR6+0x700], R11 ;  /* 0x0007000b0c007988 */ /* 0x010fe80008000406 */
[----:B------:R0:W-:Y:S04]  /*11240*/  STS.U16 [R12+UR6+0x2600], R16 ;  /* 0x002600100c007988 */ /* 0x0001e80008000406 */
[----:B------:R1:W-:Y:S04]  /*11250*/  STS.U16 [R12+UR6+0xb700], R2 ;  /* 0x00b700020c007988 */ /* 0x0003e80008000406 */
[----:B0-----:R-:W4:Y:S04]  /*11260*/  LDL.LU R16, [R1+0x34] ;  /* 0x0000340001107983 */ /* 0x001f280000300800 */
[----:B-1----:R-:W4:Y:S01]  /*11270*/  LDL.LU R2, [R1+0x30] ;  /* 0x0000300001027983 */ /* 0x002f220000300800 */
[----:B--2---:R-:W-:-:S05]  /*11280*/  LOP3.LUT R11, R14, 0x40, RZ, 0x3c, !PT ;  /* 0x000000400e0b7812 */ /* 0x004fca00078e3cff */
[----:B------:R0:W-:Y:S04]  /*11290*/  STL [R1+0x295c], R11 ;  /* 0x00295c0b01007387 */ /* 0x0001e80000100800 */
[----:B0-----:R-:W2:Y:S04]  /*112a0*/  LDL.LU R11, [R1+0x28] ;  /* 0x00002800010b7983 */ /* 0x001ea80000300800 */
[----:B------:R-:W-:Y:S04]  /*112b0*/  STS.U16 [R12+UR6+0x2700], R28 ;  /* 0x0027001c0c007988 */ /* 0x000fe80008000406 */
[----:B------:R-:W-:Y:S04]  /*112c0*/  STS.U16 [R12+UR6+0xd600], R9 ;  /* 0x00d600090c007988 */ /* 0x000fe80008000406 */
[----:B---3--:R-:W-:Y:S04]  /*112d0*/  STS.U16 [R12+UR6+0xd700], R10 ;  /* 0x00d7000a0c007988 */ /* 0x008fe80008000406 */
[----:B----4-:R-:W-:Y:S04]  /*112e0*/  STS.U16 [R12+UR6+0xe600], R16 ;  /* 0x00e600100c007988 */ /* 0x010fe80008000406 */
[----:B------:R-:W-:Y:S04]  /*112f0*/  STS.U16 [R12+UR6+0x1600], R18 ;  /* 0x001600120c007988 */ /* 0x000fe80008000406 */
[----:B--2---:R0:W-:Y:S04]  /*11300*/  STL [R1+0x2960], R11 ;  /* 0x0029600b01007387 */ /* 0x0041e80000100800 */
[----:B0-----:R-:W2:Y:S04]  /*11310*/  LDL.LU R11, [R1+0x2c] ;  /* 0x00002c00010b7983 */ /* 0x001ea80000300800 */
[----:B------:R0:W-:Y:S04]  /*11320*/  STL [R1+0x2958], R14 ;  /* 0x0029580e01007387 */ /* 0x0001e80000100800 */
[----:B------:R1:W-:Y:S04]  /*11330*/  STS.U16 [R12+UR6+0x1700], R22 ;  /* 0x001700160c007988 */ /* 0x0003e80008000406 */
[----:B0-----:R-:W3:Y:S04]  /*11340*/  LDL.LU R14, [R1+0x4a4] ;  /* 0x0004a400010e7983 */ /* 0x001ee80000300800 */
[----:B------:R-:W4:Y:S04]  /*11350*/  LDL.LU R28, [R1+0x4a0] ;  /* 0x0004a000011c7983 */ /* 0x000f280000300800 */
[----:B------:R-:W4:Y:S04]  /*11360*/  LDL.LU R9, [R1+0x464] ;  /* 0x0004640001097983 */ /* 0x000f280000300800 */
[----:B------:R-:W4:Y:S04]  /*11370*/  LDL.LU R10, [R1+0x460] ;  /* 0x00046000010a7983 */ /* 0x000f280000300800 */
[----:B------:R-:W4:Y:S04]  /*11380*/  LDL.LU R16, [R1+0x424] ;  /* 0x0004240001107983 */ /* 0x000f280000300800 */
[----:B------:R-:W4:Y:S04]  /*11390*/  LDL.LU R18, [R1+0x3e4] ;  /* 0x0003e40001127983 */ /* 0x000f280000300800 */
        /* <DEDUP_REMOVED lines=40> */
[----:B-1----:R-:W4:Y:S04]  /*11620*/  LDL.LU R2, [R1+0x38] ;  /* 0x0000380001027983 */ /* 0x002f280000300800 */
[----:B--2---:R0:W-:Y:S04]  /*11630*/  STS.U16 [R12+UR6+0xf600], R11 ;  /* 0x00f6000b0c007988 */ /* 0x0041e80008000406 */
[----:B0-----:R-:W2:Y:S04]  /*11640*/  LDL.LU R11, [R1+0x2960] ;  /* 0x00296000010b7983 */ /* 0x001ea80000300800 */
[----:B--2---:R0:W-:Y:S04]  /*11650*/  STS.U16 [R12+UR6+0xf700], R11 ;  /* 0x00f7000b0c007988 */ /* 0x0041e80008000406 */
[----:B0-----:R-:W3:Y:S04]  /*11660*/  LDL.LU R11, [R1+0x295c] ;  /* 0x00295c00010b7983 */ /* 0x001ee80000300800 */
[----:B------:R-:W2:Y:S04]  /*11670*/  LDL.LU R12, [R1+0x420] ;  /* 0x00042000010c7983 */ /* 0x000ea80000300800 */
[----:B---3--:R0:W-:Y:S04]  /*11680*/  STS.U16 [R11+UR6+0x800], R14 ;  /* 0x0008000e0b007988 */ /* 0x0081e80008000406 */
[----:B----4-:R1:W-:Y:S04]  /*11690*/  STS.U16 [R11+UR6+0x900], R28 ;  /* 0x0009001c0b007988 */ /* 0x0103e80008000406 */
[----:B------:R3:W-:Y:S04]  /*116a0*/  STS.U16 [R11+UR6+0x1800], R9 ;  /* 0x001800090b007988 */ /* 0x0007e80008000406 */
[----:B0-----:R-:W4:Y:S04]  /*116b0*/  LDL.LU R14, [R1+0x2958] ;  /* 0x00295800010e7983 */ /* 0x001f280000300800 */
[----:B-1----:R-:W4:Y:S04]  /*116c0*/  LDL.LU R28, [R1+0x2954] ;  /* 0x00295400011c7983 */ /* 0x002f280000300800 */
[----:B---3--:R-:W3:Y:S04]  /*116d0*/  LDL.LU R9, [R1+0x2950] ;  /* 0x0029500001097983 */ /* 0x008ee80000300800 */
[----:B------:R0:W-:Y:S04]  /*116e0*/  STS.U16 [R11+UR6+0x1900], R10 ;  /* 0x0019000a0b007988 */ /* 0x0001e80008000406 */
[----:B------:R1:W-:Y:S04]  /*116f0*/  STS.U16 [R11+UR6+0x2800], R16 ;  /* 0x002800100b007988 */ /* 0x0003e80008000406 */
[----:B------:R2:W-:Y:S04]  /*11700*/  STS.U16 [R11+UR6+0x9900], R29 ;  /* 0x0099001d0b007988 */ /* 0x0005e80008000406 */
[----:B0-----:R-:W3:Y:S04]  /*11710*/  LDL.LU R10, [R1+0x294c] ;  /* 0x00294c00010a7983 */ /* 0x001ee80000300800 */
[----:B-1----:R-:W3:Y:S04]  /*11720*/  LDL.LU R16, [R1+0x2948] ;  /* 0x0029480001107983 */ /* 0x002ee80000300800 */
[----:B--2---:R-:W2:Y:S04]  /*11730*/  LDL.LU R29, [R1+0x20] ;  /* 0x00002000011d7983 */ /* 0x004ea80000300800 */
[----:B------:R0:W-:Y:S04]  /*11740*/  STS.U16 [R11+UR6+0x4800], R0 ;  /* 0x004800000b007988 */ /* 0x0001e80008000406 */
[----:B0-----:R-:W2:Y:S04]  /*11750*/  LDL.LU R0, [R1+0x49c] ;  /* 0x00049c0001007983 */ /* 0x001ea80000300800 */
[----:B------:R0:W-:Y:S04]  /*11760*/  STS.U16 [R11+UR6+0xb900], R6 ;  /* 0x00b900060b007988 */ /* 0x0001e80008000406 */
[----:B------:R1:W-:Y:S04]  /*11770*/  STS.U16 [R11+UR6+0xc800], R7 ;  /* 0x00c800070b007988 */ /* 0x0003e80008000406 */
[----:B------:R1:W-:Y:S04]  /*11780*/  STS.U16 [R11+UR6+0xc900], R8 ;  /* 0x00c900080b007988 */ /* 0x0003e80008000406 */
[----:B0-----:R-:W2:Y:S04]  /*11790*/  LDL.LU R6, [R1+0x498] ;  /* 0x0004980001067983 */ /* 0x001ea80000300800 */
[----:B-1----:R-:W2:Y:S04]  /*117a0*/  LDL.LU R7, [R1+0x45c] ;  /* 0x00045c0001077983 */ /* 0x002ea80000300800 */
        /* <DEDUP_REMOVED lines=36> */
[----:B-1----:R-:W2:Y:S01]  /*119f0*/  LDL.LU R20, [R1+0xa0] ;  /* 0x0000a00001147983 */ /* 0x002ea20000300800 */
[----:B----4-:R-:W-:-:S03]  /*11a00*/  LOP3.LUT R14, R14, 0x50, RZ, 0x3c, !PT ;  /* 0x000000500e0e7812 */ /* 0x010fc600078e3cff */
[----:B---3--:R-:W-:Y:S04]  /*11a10*/  STS.U16 [R11+UR6+0xf900], R9 ;  /* 0x00f900090b007988 */ /* 0x008fe80008000406 */
[----:B------:R-:W-:Y:S04]  /*11a20*/  STS.U16 [R11+UR6+0xf800], R10 ;  /* 0x00f8000a0b007988 */ /* 0x000fe80008000406 */
[----:B------:R-:W-:Y:S04]  /*11a30*/  STS.U16 [R11+UR6+0xe900], R16 ;  /* 0x00e900100b007988 */ /* 0x000fe80008000406 */
[----:B--2---:R0:W-:Y:S04]  /*11a40*/  STS.U16 [R11+UR6+0xe800], R29 ;  /* 0x00e8001d0b007988 */ /* 0x0041e80008000406 */
[----:B0-----:R-:W2:Y:S04]  /*11a50*/  LDL.LU R29, [R1+0x24] ;  /* 0x00002400011d7983 */ /* 0x001ea80000300800 */
[----:B------:R-:W3:Y:S04]  /*11a60*/  LDL.LU R16, [R1+0x2a0] ;  /* 0x0002a00001107983 */ /* 0x000ee80000300800 */
[----:B------:R-:W4:Y:S04]  /*11a70*/  LDL.LU R10, [R1+0x2a4] ;  /* 0x0002a400010a7983 */ /* 0x000f280000300800 */
[----:B------:R-:W3:Y:S04]  /*11a80*/  LDL.LU R9, [R1+0x2fc] ;  /* 0x0002fc0001097983 */ /* 0x000ee80000300800 */
[----:B------:R-:W4:Y:S04]  /*11a90*/  LDL.LU R11, [R1+0x2f8] ;  /* 0x0002f800010b7983 */ /* 0x000f280000300800 */
[----:B------:R0:W-:Y:S04]  /*11aa0*/  STS.U16 [R14+UR6+0xa00], R0 ;  /* 0x000a00000e007988 */ /* 0x0001e80008000406 */
[----:B0-----:R-:W3:Y:S04]  /*11ab0*/  LDL.LU R0, [R1+0x2944] ;  /* 0x0029440001007983 */ /* 0x001ee80000300800 */
        /* <DEDUP_REMOVED lines=8> */
[----:B0-----:R-:W4:Y:S04]  /*11b40*/  LDL.LU R4, [R1+0x2934] ;  /* 0x0029340001047983 */ /* 0x001f280000300800 */
[----:B-1----:R-:W4:Y:S04]  /*11b50*/  LDL.LU R2, [R1+0x2930] ;  /* 0x0029300001027983 */ /* 0x002f280000300800 */
[----:B------:R0:W-:Y:S04]  /*11b60*/  STS.U16 [R14+UR6+0x7b00], R15 ;  /* 0x007b000f0e007988 */ /* 0x0001e80008000406 */
[----:B------:R1:W-:Y:S04]  /*11b70*/  STS.U16 [R14+UR6+0x8a00], R25 ;  /* 0x008a00190e007988 */ /* 0x0003e80008000406 */
[----:B------:R1:W-:Y:S04]  /*11b80*/  STS.U16 [R14+UR6+0x8b00], R24 ;  /* 0x008b00180e007988 */ /* 0x0003e80008000406 */
[----:B------:R1:W-:Y:S04]  /*11b90*/  STS.U16 [R14+UR6+0xab00], R17 ;  /* 0x00ab00110e007988 */ /* 0x0003e80008000406 */
[----:B------:R1:W-:Y:S04]  /*11ba0*/  STS.U16 [R14+UR6+0xba00], R13 ;  /* 0x00ba000d0e007988 */ /* 0x0003e80008000406 */
[----:B------:R1:W-:Y:S04]  /*11bb0*/  STS.U16 [R14+UR6+0xbb00], R5 ;  /* 0x00bb00050e007988 */ /* 0x0003e80008000406 */
[----:B------:R1:W-:Y:S04]  /*11bc0*/  STS.U16 [R14+UR6+0xca00], R3 ;  /* 0x00ca00030e007988 */ /* 0x0003e80008000406 */
[----:B------:R1:W-:Y:S04]  /*11bd0*/  STS.U16 [R14+UR6+0xcb00], R20 ;  /* 0x00cb00140e007988 */ /* 0x0003e80008000406 */
[----:B--2---:R2:W-:Y:S04]  /*11be0*/  STS.U16 [R14+UR6+0xda00], R29 ;  /* 0x00da001d0e007988 */ /* 0x0045e80008000406 */
[----:B---3--:R-:W-:Y:S04]  /*11bf0*/  STL [R1+0x1f98], R0 ;  /* 0x001f980001007387 */ /* 0x008fe80000100800 */
[----:B0-----:R-:W3:Y:S04]  /*11c00*/  LDL.LU R15, [R1+0x494] ;  /* 0x00049400010f7983 */ /* 0x001ee80000300800 */
[----:B-1----:R-:W3:Y:S04]  /*11c10*/  LDL.LU R25, [R1+0x490] ;  /* 0x0004900001197983 */ /* 0x002ee80000300800 */
[----:B------:R-:W3:Y:S04]  /*11c20*/  LDL.LU R24, [R1+0x454] ;  /* 0x0004540001187983 */ /* 0x000ee80000300800 */
[----:B------:R-:W3:Y:S04]  /*11c30*/  LDL.LU R17, [R1+0x450] ;  /* 0x0004500001117983 */ /* 0x000ee80000300800 */
[----:B------:R-:W3:Y:S04]  /*11c40*/  LDL.LU R13, [R1+0x414] ;  /* 0x00041400010d7983 */ /* 0x000ee80000300800 */
[----:B------:R-:W3:Y:S04]  /*11c50*/  LDL.LU R5, [R1+0x410] ;  /* 0x0004100001057983 */ /* 0x000ee80000300800 */
[----:B------:R-:W3:Y:S04]  /*11c60*/  LDL.LU R3, [R1+0x2f4] ;  /* 0x0002f40001037983 */ /* 0x000ee80000300800 */
[----:B------:R-:W3:Y:S04]  /*11c70*/  LDL.LU R20, [R1+0x2f0] ;  /* 0x0002f00001147983 */ /* 0x000ee80000300800 */
[----:B--2---:R-:W2:Y:S04]  /*11c80*/  LDL.LU R29, [R1+0x2c0] ;  /* 0x0002c000011d7983 */ /* 0x004ea80000300800 */
[----:B------:R0:W-:Y:S04]  /*11c90*/  STS.U16 [R14+UR6+0x3a00], R9 ;  /* 0x003a00090e007988 */ /* 0x0001e80008000406 */
[----:B----4-:R1:W-:Y:S04]  /*11ca0*/  STS.U16 [R14+UR6+0x3b00], R11 ;  /* 0x003b000b0e007988 */ /* 0x0103e80008000406 */
[----:B------:R4:W-:Y:S01]  /*11cb0*/  STS.U16 [R14+UR6+0x4b00], R16 ;  /* 0x004b00100e007988 */ /* 0x0009e20008000406 */
[----:B0-----:R-:W-:-:S03]  /*11cc0*/  SHF.L.U32 R9, R0, 0x1, RZ ;  /* 0x0000000100097819 */ /* 0x001fc600000006ff */
[----:B------:R-:W2:Y:S04]  /*11cd0*/  LDL.LU R0, [R1+0x1d0] ;  /* 0x0001d00001007983 */ /* 0x000ea80000300800 */
[----:B-1----:R-:W2:Y:S04]  /*11ce0*/  LDL.LU R11, [R1+0x1cc] ;  /* 0x0001cc00010b7983 */ /* 0x002ea80000300800 */
        /* <DEDUP_REMOVED lines=17> */
[----:B------:R0:W-:Y:S04]  /*11e00*/  STS.U16 [R14+UR6+0xdb00], R2 ;  /* 0x00db00020e007988 */ /* 0x0001e80008000406 */
[----:B-1----:R-:W4:Y:S01]  /*11e10*/  LDL.LU R19, [R1+0x94] ;  /* 0x0000940001137983 */ /* 0x002f220000300800 */
[----:B0-----:R-:W-:-:S03]  /*11e20*/  LOP3.LUT R10, R9, 0x60, RZ, 0x3c, !PT ;  /* 0x00000060090a7812 */ /* 0x001fc600078e3cff */
[----:B------:R0:W-:Y:S04]  /*11e30*/  STS.U16 [R14+UR6+0xea00], R4 ;  /* 0x00ea00040e007988 */ /* 0x0001e80008000406 */
[----:B------:R-:W4:Y:S04]  /*11e40*/  LDL.LU R2, [R1+0x90] ;  /* 0x0000900001027983 */ /* 0x000f280000300800 */
[----:B------:R1:W-:Y:S04]  /*11e50*/  STS.U16 [R14+UR6+0xeb00], R8 ;  /* 0x00eb00080e007988 */ /* 0x0003e80008000406 */
[----:B0-----:R-:W4:Y:S04]  /*11e60*/  LDL.LU R4, [R1+0x208] ;  /* 0x0002080001047983 */ /* 0x001f280000300800 */
[----:B------:R0:W-:Y:S04]  /*11e70*/  STS.U16 [R14+UR6+0xfa00], R7 ;  /* 0x00fa00070e007988 */ /* 0x0001e80008000406 */
[----:B-1----:R-:W4:Y:S04]  /*11e80*/  LDL.LU R8, [R1+0x220] ;  /* 0x0002200001087983 */ /* 0x002f280000300800 */
[----:B------:R1:W-:Y:S04]  /*11e90*/  STS.U16 [R14+UR6+0xfb00], R6 ;  /* 0x00fb00060e007988 */ /* 0x0003e80008000406 */
[----:B0-----:R-:W4:Y:S04]  /*11ea0*/  LDL.LU R7, [R1+0x258] ;  /* 0x0002580001077983 */ /* 0x001f280000300800 */
[----:B-1----:R-:W4:Y:S04]  /*11eb0*/  LDL.LU R6, [R1+0x2ac] ;  /* 0x0002ac0001067983 */ /* 0x002f280000300800 */
[----:B------:R-:W4:Y:S04]  /*11ec0*/  LDL.LU R14, [R1+0x264] ;  /* 0x00026400010e7983 */ /* 0x000f280000300800 */
[----:B---3--:R0:W-:Y:S04]  /*11ed0*/  STS.U16 [R10+UR6+0xc00], R15 ;  /* 0x000c000f0a007988 */ /* 0x0081e80008000406 */
[----:B------:R1:W-:Y:S04]  /*11ee0*/  STS.U16 [R10+UR6+0xd00], R25 ;  /* 0x000d00190a007988 */ /* 0x0003e80008000406 */
        /* <DEDUP_REMOVED lines=9> */
[----:B------:R-:W3:Y:S04]  /*11f80*/  LDL.LU R5, [R1+0x2918] ;  /* 0x0029180001057983 */ /* 0x000ee80000300800 */
[----:B------:R0:W-:Y:S04]  /*11f90*/  STS.U16 [R10+UR6+0x3c00], R3 ;  /* 0x003c00030a007988 */ /* 0x0001e80008000406 */
[----:B------:R1:W-:Y:S04]  /*11fa0*/  STS.U16 [R10+UR6+0x3d00], R20 ;  /* 0x003d00140a007988 */ /* 0x0003e80008000406 */
[----:B--2---:R2:W-:Y:S04]  /*11fb0*/  STS.U16 [R10+UR6+0x4c00], R29 ;  /* 0x004c001d0a007988 */ /* 0x0045e80008000406 */
[----:B0-----:R-:W3:Y:S04]  /*11fc0*/  LDL.LU R3, [R1+0x2914] ;  /* 0x0029140001037983 */ /* 0x001ee80000300800 */
[----:B-1----:R-:W3:Y:S04]  /*11fd0*/  LDL.LU R20, [R1+0x2910] ;  /* 0x0029100001147983 */ /* 0x002ee80000300800 */
[----:B--2---:R-:W2:Y:S04]  /*11fe0*/  LDL.LU R29, [R1+0x290c] ;  /* 0x00290c00011d7983 */ /* 0x004ea80000300800 */
[----:B------:R-:W-:Y:S04]  /*11ff0*/  STS.U16 [R10+UR6+0x7c00], R0 ;  /* 0x007c00000a007988 */ /* 0x000fe80008000406 */
[----:B------:R-:W-:Y:S04]  /*12000*/  STS.U16 [R10+UR6+0x7d00], R11 ;  /* 0x007d000b0a007988 */ /* 0x000fe80008000406 */
[----:B----4-:R-:W-:Y:S04]  /*12010*/  STS.U16 [R10+UR6+0x8c00], R16 ;  /* 0x008c00100a007988 */ /* 0x010fe80008000406 */
[----:B------:R-:W-:Y:S04]  /*12020*/  STS.U16 [R10+UR6+0x8d00], R12 ;  /* 0x008d000c0a007988 */ /* 0x000fe80008000406 */
[----:B------:R-:W-:Y:S04]  /*12030*/  STS.U16 [R10+UR6+0x9c00], R18 ;  /* 0x009c00120a007988 */ /* 0x000fe80008000406 */
[----:B------:R-:W-:Y:S04]  /*12040*/  STS.U16 [R10+UR6+0xac00], R27 ;  /* 0x00ac001b0a007988 */ /* 0x000fe80008000406 */
[----:B------:R0:W-:Y:S04]  /*12050*/  STS.U16 [R10+UR6+0xbc00], R23 ;  /* 0x00bc00170a007988 */ /* 0x0001e80008000406 */
[----:B------:R1:W-:Y:S04]  /*12060*/  STS.U16 [R10+UR6+0xbd00], R21 ;  /* 0x00bd00150a007988 */ /* 0x0003e80008000406 */
[----:B0-----:R-:W4:Y:S04]  /*12070*/  LDL.LU R23, [R1+0x48c] ;  /* 0x00048c0001177983 */ /* 0x001f280000300800 */
[----:B-1----:R-:W4:Y:S04]  /*12080*/  LDL.LU R21, [R1+0x488] ;  /* 0x0004880001157983 */ /* 0x002f280000300800 */
[----:B------:R0:W-:Y:S04]  /*12090*/  STS.U16 [R10+UR6+0xcc00], R19 ;  /* 0x00cc00130a007988 */ /* 0x0001e80008000406 */
[----:B------:R1:W-:Y:S04]  /*120a0*/  STS.U16 [R10+UR6+0xcd00], R2 ;  /* 0x00cd00020a007988 */ /* 0x0003e80008000406 */
[----:B0-----:R-:W4:Y:S04]  /*120b0*/  LDL.LU R19, [R1+0x44c] ;  /* 0x00044c0001137983 */ /* 0x001f280000300800 */
[----:B-1----:R-:W4:Y:S04]  /*120c0*/  LDL.LU R2, [R1+0x448] ;  /* 0x0004480001027983 */ /* 0x002f280000300800 */
[----:B------:R-:W-:Y:S04]  /*120d0*/  STS.U16 [R10+UR6+0x6d00], R4 ;  /* 0x006d00040a007988 */ /* 0x000fe80008000406 */
[----:B------:R-:W-:Y:S04]  /*120e0*/  STS.U16 [R10+UR6+0x6c00], R8 ;  /* 0x006c00080a007988 */ /* 0x000fe80008000406 */
[----:B------:R-:W-:Y:S04]  /*120f0*/  STS.U16 [R10+UR6+0x5d00], R7 ;  /* 0x005d00070a007988 */ /* 0x000fe80008000406 */
[----:B------:R-:W-:Y:S04]  /*12100*/  STS.U16 [R10+UR6+0x4d00], R6 ;  /* 0x004d00060a007988 */ /* 0x000fe80008000406 */
[----:B------:R-:W-:Y:S04]  /*12110*/  STS.U16 [R10+UR6+0x5c00], R14 ;  /* 0x005c000e0a007988 */ /* 0x000fe80008000406 */
[----:B------:R-:W-:Y:S04]  /*12120*/  STS.U16 [R10+UR6+0xad00], R26 ;  /* 0x00ad001a0a007988 */ /* 0x000fe80008000406 */
[----:B------:R0:W-:Y:S02]  /*12130*/  STS.U16 [R10+UR6+0x9d00], R22 ;  /* 0x009d00160a007988 */ /* 0x0001e40008000406 */
[----:B0-----:R-:W-:-:S02]  /*12140*/  LOP3.LUT R22, R9, 0x70, RZ, 0x3c, !PT ;  /* 0x0000007009167812 */ /* 0x001fc400078e3cff */
        /* <DEDUP_REMOVED lines=15> */
[----:B------:R1:W-:Y:S04]  /*12240*/  STS.U16 [R10+UR6+0xec00], R3 ;  /* 0x00ec00030a007988 */ /* 0x0003e80008000406 */
[----:B0-----:R-:W3:Y:S04]  /*12250*/  LDL.LU R20, [R1+0x248] ;  /* 0x0002480001147983 */ /* 0x001ee80000300800 */
[----:B------:R-:W3:Y:S04]  /*12260*/  LDL.LU R9, [R1+0x24c] ;  /* 0x00024c0001097983 */ /* 0x000ee80000300800 */
[----:B-1----:R-:W3:Y:S04]  /*12270*/  LDL.LU R3, [R1+0x40c] ;  /* 0x00040c0001037983 */ /* 0x002ee80000300800 */
[----:B------:R0:W-:Y:S04]  /*12280*/  STS.U16 [R10+UR6+0xed00], R5 ;  /* 0x00ed00050a007988 */ /* 0x0001e80008000406 */
[----:B------:R1:W-:Y:S04]  /*12290*/  STS.U16 [R10+UR6+0xfc00], R13 ;  /* 0x00fc000d0a007988 */ /* 0x0003e80008000406 */
[----:B------:R4:W-:Y:S04]  /*122a0*/  STS.U16 [R10+UR6+0xfd00], R17 ;  /* 0x00fd00110a007988 */ /* 0x0009e80008000406 */
[----:B0-----:R-:W3:Y:S04]  /*122b0*/  LDL.LU R5, [R1+0x278] ;  /* 0x0002780001057983 */ /* 0x001ee80000300800 */
[----:B-1----:R-:W3:Y:S04]  /*122c0*/  LDL.LU R13, [R1+0x2a8] ;  /* 0x0002a800010d7983 */ /* 0x002ee80000300800 */
[----:B----4-:R-:W4:Y:S04]  /*122d0*/  LDL.LU R17, [R1+0x2ec] ;  /* 0x0002ec0001117983 */ /* 0x010f280000300800 */
[----:B------:R-:W4:Y:S04]  /*122e0*/  LDL.LU R10, [R1+0x2e8] ;  /* 0x0002e800010a7983 */ /* 0x000f280000300800 */
[----:B------:R0:W-:Y:S04]  /*122f0*/  STS.U16 [R22+UR6+0xe00], R23 ;  /* 0x000e001716007988 */ /* 0x0001e80008000406 */
[----:B------:R1:W-:Y:S04]  /*12300*/  STS.U16 [R22+UR6+0xf00], R21 ;  /* 0x000f001516007988 */ /* 0x0003e80008000406 */
[----:B------:R1:W-:Y:S04]  /*12310*/  STS.U16 [R22+UR6+0x1e00], R19 ;  /* 0x001e001316007988 */ /* 0x0003e80008000406 */
[----:B0-----:R-:W4:Y:S04]  /*12320*/  LDL.LU R23, [R1+0x2908] ;  /* 0x0029080001177983 */ /* 0x001f280000300800 */
[----:B-1----:R-:W4:Y:S04]  /*12330*/  LDL.LU R21, [R1+0x2904] ;  /* 0x0029040001157983 */ /* 0x002f280000300800 */
[----:B------:R-:W4:Y:S04]  /*12340*/  LDL.LU R19, [R1+0x2900] ;  /* 0x0029000001137983 */ /* 0x000f280000300800 */
[----:B------:R0:W-:Y:S04]  /*12350*/  STS.U16 [R22+UR6+0x1f00], R2 ;  /* 0x001f000216007988 */ /* 0x0001e80008000406 */
[----:B0-----:R-:W4:Y:S04]  /*12360*/  LDL.LU R2, [R1+0x28fc] ;  /* 0x0028fc0001027983 */ /* 0x001f280000300800 */
[----:B--2---:R-:W-:Y:S04]  /*12370*/  STS.U16 [R22+UR6+0x2f00], R29 ;  /* 0x002f001d16007988 */ /* 0x004fe80008000406 */
[----:B---3--:R0:W-:Y:S04]  /*12380*/  STS.U16 [R22+UR6+0x2e00], R3 ;  /* 0x002e000316007988 */ /* 0x0081e80008000406 */
[----:B0-----:R-:W2:Y:S04]  /*12390*/  LDL R3, [R1+0x140] ;  /* 0x0001400001037983 */ /* 0x001ea80000100800 */
[----:B------:R-:W3:Y:S04]  /*123a0*/  LDL.LU R29, [R1+0x28f8] ;  /* 0x0028f800011d7983 */ /* 0x000ee80000300800 */
[----:B------:R-:W-:Y:S04]  /*123b0*/  STS.U16 [R22+UR6+0x4f00], R5 ;  /* 0x004f000516007988 */ /* 0x000fe80008000406 */
[----:B------:R-:W-:Y:S04]  /*123c0*/  STS.U16 [R22+UR6+0x4e00], R13 ;  /* 0x004e000d16007988 */ /* 0x000fe80008000406 */
[----:B----4-:R-:W-:Y:S04]  /*123d0*/  STS.U16 [R22+UR6+0x3e00], R17 ;  /* 0x003e001116007988 */ /* 0x010fe80008000406 */
        /* <DEDUP_REMOVED lines=22> */
[----:B---3--:R0:W-:Y:S01]  /*12540*/  STS.U16 [R22+UR6+0xce00], R29 ;  /* 0x00ce001d16007988 */ /* 0x0081e20008000406 */
[----:B------:R-:W-:Y:S06]  /*12550*/  BAR.SYNC.DEFER_BLOCKING 0x0 ;  /* 0x0000000000007b1d */ /* 0x000fec0000010000 */
[----:B--2---:R-:W1:Y:S01]  /*12560*/  LDSM.16.M88.4 R4, [R3+UR6] ;  /* 0x000000060304783b */ /* 0x004e620008000200 */
[----:B0-----:R-:W-:-:S03]  /*12570*/  LOP3.LUT R29, R28, 0x20, RZ, 0x3c, !PT ;  /* 0x000000201c1d7812 */ /* 0x001fc600078e3cff */
[----:B------:R-:W0:Y:S04]  /*12580*/  LDSM.16.M88.4 R20, [R3+UR6+0x4000] ;  /* 0x004000060314783b */ /* 0x000e280008000200 */
[----:B------:R-:W-:Y:S04]  /*12590*/  LDSM.16.MT88.4 R16, [R29+UR6+0x10000] ;  /* 0x010000061d10783b */ /* 0x000fe80008004200 */
[----:B------:R-:W-:Y:S04]  /*125a0*/  LDSM.16.MT88.4 R12, [R28+UR6+0x10400] ;  /* 0x010400061c0c783b */ /* 0x000fe80008004200 */
[----:B------:R-:W-:Y:S04]  /*125b0*/  LDSM.16.MT88.4 R8, [R28+UR6+0x10000] ;  /* 0x010000061c08783b */ /* 0x000fe80008004200 */
[----:B------:R-:W-:Y:S01]  /*125c0*/  LDSM.16.M88.4 R24, [R3+UR6+0x8000] ;  /* 0x008000060318783b */ /* 0x000fe20008000200 */
[----:B-1----:R-:W-:-:S03]  /*125d0*/  MOV R2, R4 ;  /* 0x0000000400027202 */ /* 0x002fc60000000f00 */
[----:B------:R-:W-:Y:S01]  /*125e0*/  STL.64 [R1+0x18], R6 ;  /* 0x0000180601007387 */ /* 0x000fe20000100a00 */
[----:B------:R-:W-:-:S03]  /*125f0*/  IMAD.MOV.U32 R0, RZ, RZ, R5 ;  /* 0x000000ffff007224 */ /* 0x000fc600078e0005 */
[----:B------:R-:W1:Y:S04]  /*12600*/  LDSM.16.M88.4 R4, [R3+UR6+0xc000] ;  /* 0x00c000060304783b */ /* 0x000e680008000200 */
[----:B------:R-:W-:Y:S04]  /*12610*/  STL [R1+0x148], R29 ;  /* 0x0001481d01007387 */ /* 0x000fe80000100800 */
[----:B0-----:R-:W-:Y:S04]  /*12620*/  STL.64 [R1+0x8], R22 ;  /* 0x0000081601007387 */ /* 0x001fe80000100a00 */
[----:B-1----:R-:W-:Y:S04]  /*12630*/  STL.64 [R1+0x20], R4 ;  /* 0x0000200401007387 */ /* 0x002fe80000100a00 */
[----:B------:R-:W-:Y:S04]  /*12640*/  STL.64 [R1+0x28], R6 ;  /* 0x0000280601007387 */ /* 0x000fe80000100a00 */
[----:B------:R-:W-:Y:S04]  /*12650*/  STL.64 [R1+0x28e8], R18 ;  /* 0x0028e81201007387 */ /* 0x000fe80000100a00 */
[----:B------:R0:W-:Y:S04]  /*12660*/  STL.64 [R1+0x28e0], R16 ;  /* 0x0028e01001007387 */ /* 0x0001e80000100a00 */
[----:B------:R-:W1:Y:S04]  /*12670*/  LDSM.16.MT88.4 R4, [R29+UR6+0x10400] ;  /* 0x010400061d04783b */ /* 0x000e680008004200 */
[----:B0-----:R-:W2:Y:S04]  /*12680*/  LDL.LU.64 R16, [R1+0x20] ;  /* 0x0000200001107983 */ /* 0x001ea80000300a00 */
[----:B--2---:R-:W-:Y:S04]  /*12690*/  STL.64 [R1+0x28f0], R16 ;  /* 0x0028f01001007387 */ /* 0x004fe80000100a00 */
[----:B------:R-:W-:Y:S04]  /*126a0*/  STL [R1+0x28cc], R12 ;  /* 0x0028cc0c01007387 */ /* 0x000fe80000100800 */
[----:B------:R-:W-:Y:S04]  /*126b0*/  STL [R1+0x28c8], R13 ;  /* 0x0028c80d01007387 */ /* 0x000fe80000100800 */
[----:B------:R-:W-:Y:S04]  /*126c0*/  STL [R1+0x28c4], R14 ;  /* 0x0028c40e01007387 */ /* 0x000fe80000100800 */
[----:B------:R-:W-:Y:S04]  /*126d0*/  STL [R1+0x28c0], R15 ;  /* 0x0028c00f01007387 */ /* 0x000fe80000100800 */
[----:B-1----:R0:W-:Y:S04]  /*126e0*/  STL [R1+0x2884], R4 ;  /* 0x0028840401007387 */ /* 0x0021e80000100800 */
[----:B------:R1:W-:Y:S01]  /*126f0*/  STL [R1+0x2880], R5 ;  /* 0x0028800501007387 */ /* 0x0003e20000100800 */
[----:B0-----:R-:W-:-:S02]  /*12700*/  MOV R4, R2 ;  /* 0x0000000200047202 */ /* 0x001fc40000000f00 */
[----:B-1----:R-:W-:-:S07]  /*12710*/  MOV R5, R0 ;  /* 0x0000000000057202 */ /* 0x002fce0000000f00 */
[C---:B------:R-:W-:Y:S01]  /*12720*/  HMMA.16816.F32 R16, R8.reuse, R4, RZ ;  /* 0x000000040810723c */ /* 0x040fe200000018ff */
[----:B------:R-:W-:Y:S05]  /*12730*/  STL [R1+0x287c], R6 ;  /* 0x00287c0601007387 */ /* 0x000fea0000100800 */
[----:B------:R-:W-:Y:S01]  /*12740*/  HMMA.16816.F32 R12, R8, R20, RZ ;  /* 0x00000014080c723c */ /* 0x000fe200000018ff */
[----:B------:R-:W-:-:S15]  /*12750*/  STL [R1+0x2878], R7 ;  /* 0x0028780701007387 */ /* 0x000fde0000100800 */
[----:B------:R-:W-:-:S01]  /*12760*/  NOP ;  /* 0x0000000000007918 */ /* 0x000fc20000000000 */
[----:B------:R-:W-:Y:S04]  /*12770*/  STL.64 [R1+0x70], R16 ;  /* 0x0000701001007387 */ /* 0x000fe80000100a00 */
[----:B------:R0:W-:Y:S02]  /*12780*/  STL.64 [R1+0x78], R18 ;  /* 0x0000781201007387 */ /* 0x0001e40000100a00 */
[----:B0-----:R-:W-:Y:S01]  /*12790*/  HMMA.16816.F32 R16, R8, R24, RZ ;  /* 0x000000180810723c */ /* 0x001fe200000018ff */
[----:B------:R-:W-:Y:S01]  /*127a0*/  MOV R2, R20 ;  /* 0x0000001400027202 */ /* 0x000fe20000000f00 */
[----:B------:R-:W-:Y:S01]  /*127b0*/  IMAD.MOV.U32 R23, RZ, RZ, R12 ;  /* 0x000000ffff177224 */ /* 0x000fe200078e000c */
[----:B------:R-:W-:Y:S02]  /*127c0*/  MOV R0, R21 ;  /* 0x0000001500007202 */ /* 0x000fe40000000f00 */
[----:B------:R-:W-:-:S02]  /*127d0*/  MOV R22, R13 ;  /* 0x0000000d00167202 */ /* 0x000fc40000000f00 */
[----:B------:R-:W-:Y:S02]  /*127e0*/  MOV R21, R14 ;  /* 0x0000000e00157202 */ /* 0x000fe40000000f00 */
[----:B------:R-:W-:Y:S01]  /*127f0*/  MOV R20, R15 ;  /* 0x0000000f00147202 */ /* 0x000fe20000000f00 */
[----:B------:R-:W-:Y:S04]  /*12800*/  STL.64 [R1+0x28d8], R22 ;  /* 0x0028d81601007387 */ /* 0x000fe80000100a00 */
[----:B------:R0:W-:Y:S10]  /*12810*/  STL.64 [R1+0x28d0], R20 ;  /* 0x0028d01401007387 */ /* 0x0001f40000100a00 */
[----:B------:R-:W-:-:S02]  /*12820*/  MOV R12, R16 ;  /* 0x00000010000c7202 */ /* 0x000fc40000000f00 */
[----:B------:R-:W-:Y:S02]  /*12830*/  MOV R13, R17 ;  /* 0x00000011000d7202 */ /* 0x000fe40000000f00 */
[----:B------:R-:W2:Y:S01]  /*12840*/  LDL.LU.64 R16, [R1+0x28f0] ;  /* 0x0028f00001107983 */ /* 0x000ea20000300a00 */
[----:B------:R-:W-:Y:S02]  /*12850*/  MOV R14, R18 ;  /* 0x00000012000e7202 */ /* 0x000fe40000000f00 */
[----:B------:R-:W-:Y:S02]  /*12860*/  MOV R15, R19 ;  /* 0x00000013000f7202 */ /* 0x000fe40000000f00 */
[----:B------:R-:W3:Y:S01]  /*12870*/  LDL.LU.64 R18, [R1+0x28e8] ;  /* 0x0028e80001127983 */ /* 0x000ee20000300a00 */
[----:B--2---:R-:W-:Y:S06]  /*12880*/  HMMA.16816.F32 R8, R8, R16, RZ ;  /* 0x000000100808723c */ /* 0x004fec00000018ff */
[----:B------:R-:W-:Y:S01]  /*12890*/  IMAD.MOV.U32 R7, RZ, RZ, R16 ;  /* 0x000000ffff077224 */ /* 0x000fe200078e0010 */
[----:B------:R-:W-:-:S02]  /*128a0*/  MOV R6, R17 ;  /* 0x0000001100067202 */ /* 0x000fc40000000f00 */
[----:B------:R-:W3:Y:S01]  /*128b0*/  LDL.LU.64 R16, [R1+0x28e0] ;  /* 0x0028e00001107983 */ /* 0x000ee20000300a00 */
[----:B0-----:R-:W-:Y:S01]  /*128c0*/  MOV R20, R2 ;  /* 0x0000000200147202 */ /* 0x001fe20000000f00 */
[----:B------:R-:W-:-:S13]  /*128d0*/  IMAD.MOV.U32 R21, RZ, RZ, R0 ;  /* 0x000000ffff157224 */ /* 0x000fda00078e0000 */
[----:B------:R-:W-:Y:S02]  /*128e0*/  MOV R2, R10 ;  /* 0x0000000a00027202 */ /* 0x000fe40000000f00 */
[----:B------:R-:W-:Y:S01]  /*128f0*/  MOV R0, R11 ;  /* 0x0000000b00007202 */ /* 0x000fe20000000f00 */
[----:B------:R-:W-:Y:S01]  /*12900*/  IMAD.MOV.U32 R11, RZ, RZ, R6 ;  /* 0x000000ffff0b7224 */ /* 0x000fe200078e0006 */
[----:B------:R-:W-:Y:S01]  /*12910*/  MOV R10, R7 ;  /* 0x00000007000a7202 */ /* 0x000fe20000000f00 */
[----:B------:R-:W-:Y:S01]  /*12920*/  STL.64 [R1+0x40], R8 ;  /* 0x0000400801007387 */ /* 0x000fe20000100a00 */
[----:B------:R-:W-:Y:S01]  /*12930*/  LOP3.LUT R3, R3, 0x40, RZ, 0x3c, !PT ;  /* 0x0000004003037812 */ /* 0x000fe200078e3cff */
[C---:B---3--:R-:W-:Y:S06]  /*12940*/  HMMA.16816.F32 R4, R16.reuse, R4, RZ ;  /* 0x000000041004723c */ /* 0x048fec00000018ff */
[----:B------:R-:W-:-:S15]  /*12950*/  HMMA.16816.F32 R20, R16, R20, RZ ;  /* 0x000000141014723c */ /* 0x000fde00000018ff */
[----:B------:R-:W-:-:S02]  /*12960*/  NOP ;  /* 0x0000000000007918 */ /* 0x000fc40000000000 */
[----:B------:R0:W-:Y:S04]  /*12970*/  STL.64 [R1+0x30], R4 ;  /* 0x0000300401007387 */ /* 0x0001e80000100a00 */
[----:B------:R1:W-:Y:S01]  /*12980*/  STL [R1+0x38], R6 ;  /* 0x0000380601007387 */ /* 0x0003e20000100800 */
[----:B0-----:R-:W-:Y:S02]  /*12990*/  MOV R4, R7 ;  /* 0x0000000700047202 */ /* 0x001fe40000000f00 */
[----:B------:R-:W-:-:S03]  /*129a0*/  MOV R7, R22 ;  /* 0x0000001600077202 */ /* 0x000fc60000000f00 */
[----:B------:R-:W-:Y:S01]  /*129b0*/  STL [R1+0x2888], R4 ;  /* 0x0028880401007387 */ /* 0x000fe20000100800 */
[----:B------:R-:W-:Y:S02]  /*129c0*/  MOV R5, R20 ;  /* 0x0000001400057202 */ /* 0x000fe40000000f00 */
[----:B-1----:R-:W-:Y:S01]  /*129d0*/  MOV R6, R21 ;  /* 0x0000001500067202 */ /* 0x002fe20000000f00 */
[----:B------:R0:W-:Y:S04]  /*129e0*/  STL [R1+0x8c], R23 ;  /* 0x00008c1701007387 */ /* 0x0001e80000100800 */
[----:B0-----:R-:W2:Y:S04]  /*129f0*/  LDL.LU.64 R22, [R1+0x28d8] ;  /* 0x0028d80001167983 */ /* 0x001ea80000300a00 */
[----:B------:R-:W3:Y:S01]  /*12a00*/  LDL.LU.64 R20, [R1+0x28d0] ;  /* 0x0028d00001147983 */ /* 0x000ee20000300a00 */
[----:B------:R-:W-:-:S03]  /*12a10*/  IMAD.MOV.U32 R4, RZ, RZ, R10 ;  /* 0x000000ffff047224 */ /* 0x000fc600078e000a */
[----:B------:R-:W-:Y:S04]  /*12a20*/  STL [R1+0x2894], R7 ;  /* 0x0028940701007387 */ /* 0x000fe80000100800 */
[----:B------:R-:W-:Y:S04]  /*12a30*/  STL [R1+0x2890], R6 ;  /* 0x0028900601007387 */ /* 0x000fe80000100800 */
[----:B------:R0:W-:Y:S02]  /*12a40*/  STL [R1+0x288c], R5 ;  /* 0x00288c0501007387 */ /* 0x0001e40000100800 */
[----:B0-----:R-:W-:-:S02]  /*12a50*/  MOV R5, R11 ;  /* 0x0000000b00057202 */ /* 0x001fc40000000f00 */
[----:B------:R-:W-:Y:S01]  /*12a60*/  HMMA.16816.F32 R8, R16, R24, RZ ;  /* 0x000000181008723c */ /* 0x000fe200000018ff */
[----:B------:R-:W-:-:S15]  /*12a70*/  STL.64 [R1+0x28b8], R26 ;  /* 0x0028b81a01007387 */ /* 0x000fde0000100a00 */
[----:B------:R-:W-:-:S07]  /*12a80*/  NOP ;  /* 0x0000000000007918 */ /* 0x000fce0000000000 */
[----:B------:R-:W-:Y:S04]  /*12a90*/  STL.64 [R1+0x90], R8 ;  /* 0x0000900801007387 */ /* 0x000fe80000100a00 */
[----:B------:R-:W-:Y:S04]  /*12aa0*/  STL.64 [R1+0x98], R10 ;  /* 0x0000980a01007387 */ /* 0x000fe80000100a00 */
[----:B------:R-:W0:Y:S04]  /*12ab0*/  LDSM.16.MT88.4 R8, [R28+UR6+0x10800] ;  /* 0x010800061c08783b */ /* 0x000e280008004200 */
[----:B0-----:R-:W-:Y:S04]  /*12ac0*/  STL [R1+0x282c], R8 ;  /* 0x00282c0801007387 */ /* 0x001fe80000100800 */
[----:B------:R-:W-:Y:S04]  /*12ad0*/  STL [R1+0x2828], R9 ;  /* 0x0028280901007387 */ /* 0x000fe80000100800 */
[----:B------:R-:W-:Y:S04]  /*12ae0*/  STL [R1+0x2824], R10 ;  /* 0x0028240a01007387 */ /* 0x000fe80000100800 */
[----:B------:R-:W-:Y:S04]  /*12af0*/  STL [R1+0x2820], R11 ;  /* 0x0028200b01007387 */ /* 0x000fe80000100800 */
[----:B------:R-:W0:Y:S04]  /*12b00*/  LDSM.16.M88.4 R8, [R3+UR6] ;  /* 0x000000060308783b */ /* 0x000e280008000200 */
[----:B------:R-:W4:Y:S04]  /*12b10*/  LDL.LU R24, [R1+0x70] ;  /* 0x0000700001187983 */ /* 0x000f280000300800 */
[----:B0-----:R-:W-:Y:S04]  /*12b20*/  STL.64 [R1+0xd0], R8 ;  /* 0x0000d00801007387 */ /* 0x001fe80000100a00 */
[----:B------:R-:W-:Y:S04]  /*12b30*/  STL.64 [R1+0xd8], R10 ;  /* 0x0000d80a01007387 */ /* 0x000fe80000100a00 */
[----:B------:R-:W0:Y:S04]  /*12b40*/  LDSM.16.M88.4 R8, [R3+UR6+0x4000] ;  /* 0x004000060308783b */ /* 0x000e280008000200 */
[----:B------:R-:W4:Y:S04]  /*12b50*/  LDL.LU R25, [R1+0x74] ;  /* 0x0000740001197983 */ /* 0x000f280000300800 */
[----:B------:R-:W4:Y:S04]  /*12b60*/  LDL.LU R26, [R1+0x78] ;  /* 0x00007800011a7983 */ /* 0x000f280000300800 */
[----:B------:R-:W4:Y:S04]  /*12b70*/  LDL.LU R27, [R1+0x7c] ;  /* 0x00007c00011b7983 */ /* 0x000f280000300800 */
[----:B0-----:R0:W-:Y:S04]  /*12b80*/  STL.64 [R1+0xe0], R8 ;  /* 0x0000e00801007387 */ /* 0x0011e80000100a00 */
[----:B------:R1:W-:Y:S01]  /*12b90*/  STL.64 [R1+0xe8], R10 ;  /* 0x0000e80a01007387 */ /* 0x0003e20000100a00 */
[----:B0-----:R-:W-:-:S03]  /*12ba0*/  MOV R8, R12 ;  /* 0x0000000c00087202 */ /* 0x001fc60000000f00 */
[----:B------:R-:W4:Y:S01]  /*12bb0*/  LDL.LU R12, [R1+0x28cc] ;  /* 0x0028cc00010c7983 */ /* 0x000f220000300800 */
[----:B------:R-:W-:Y:S01]  /*12bc0*/  MOV R9, R13 ;  /* 0x0000000d00097202 */ /* 0x000fe20000000f00 */
[----:B-1----:R-:W-:Y:S01]  /*12bd0*/  IMAD.MOV.U32 R11, RZ, RZ, R15 ;  /* 0x000000ffff0b7224 */ /* 0x002fe200078e000f */
[----:B------:R-:W-:Y:S01]  /*12be0*/  MOV R10, R14 ;  /* 0x0000000e000a7202 */ /* 0x000fe20000000f00 */
[----:B------:R-:W4:Y:S04]  /*12bf0*/  LDL.LU R13, [R1+0x28c8] ;  /* 0x0028c800010d7983 */ /* 0x000f280000300800 */
[----:B------:R-:W4:Y:S04]  /*12c00*/  LDL.LU R14, [R1+0x28c4] ;  /* 0x0028c400010e7983 */ /* 0x000f280000300800 */
[----:B------:R-:W4:Y:S04]  /*12c10*/  LDL.LU R15, [R1+0x28c0] ;  /* 0x0028c000010f7983 */ /* 0x000f280000300800 */
[----:B------:R-:W-:Y:S04]  /*12c20*/  STL.64 [R1+0x28b0], R10 ;  /* 0x0028b00a01007387 */ /* 0x000fe80000100a00 */
[----:B------:R2:W-:Y:S02]  /*12c30*/  STL.64 [R1+0x28a8], R8 ;  /* 0x0028a80801007387 */ /* 0x0005e40000100a00 */
[----:B--2---:R-:W-:-:S02]  /*12c40*/  MOV R8, R23 ;  /* 0x0000001700087202 */ /* 0x004fc40000000f00 */
[----:B------:R-:W-:Y:S02]  /*12c50*/  MOV R9, R22 ;  /* 0x0000001600097202 */ /* 0x000fe40000000f00 */
[----:B---3--:R-:W-:Y:S02]  /*12c60*/  MOV R10, R21 ;  /* 0x00000015000a7202 */ /* 0x008fe40000000f00 */
[----:B------:R-:W-:Y:S02]  /*12c70*/  MOV R11, R20 ;  /* 0x00000014000b7202 */ /* 0x000fe40000000f00 */
[----:B------:R-:W0:Y:S04]  /*12c80*/  LDSM.16.M88.4 R20, [R3+UR6+0x8000] ;  /* 0x008000060314783b */ /* 0x000e280008000200 */
[----:B0-----:R-:W-:Y:S04]  /*12c90*/  STL.64 [R1+0x100], R20 ;  /* 0x0001001401007387 */ /* 0x001fe80000100a00 */
[----:B------:R-:W-:Y:S04]  /*12ca0*/  STL.64 [R1+0x108], R22 ;  /* 0x0001081601007387 */ /* 0x000fe80000100a00 */
[----:B------:R-:W0:Y:S04]  /*12cb0*/  LDSM.16.M88.4 R20, [R3+UR6+0xc000] ;  /* 0x00c000060314783b */ /* 0x000e280008000200 */
[----:B------:R-:W-:Y:S01]  /*12cc0*/  STL [R1+0x2640], R3 ;  /* 0x0026400301007387 */ /* 0x000fe20000100800 */
[----:B------:R-:W-:Y:S03]  /*12cd0*/  HMMA.16816.F32 R16, R16, R4, RZ ;  /* 0x000000041010723c */ /* 0x000fe600000018ff */
[----:B0-----:R-:W-:Y:S04]  /*12ce0*/  STL.64 [R1+0x120], R20 ;  /* 0x0001201401007387 */ /* 0x001fe80000100a00 */
[----:B------:R-:W-:Y:S04]  /*12cf0*/  STL.64 [R1+0x128], R22 ;  /* 0x0001281601007387 */ /* 0x000fe80000100a00 */
[----:B------:R-:W0:-:S13]  /*12d00*/  LDSM.16.MT88.4 R20, [R29+UR6+0x10800] ;  /* 0x010800061d14783b */ /* 0x000e1a0008004200 */
[----:B------:R-:W-:Y:S01]  /*12d10*/  IMAD.MOV.U32 R7, RZ, RZ, R16 ;  /* 0x000000ffff077224 */ /* 0x000fe200078e0010 */
[----:B------:R-:W-:Y:S02]  /*12d20*/  MOV R6, R17 ;  /* 0x0000001100067202 */ /* 0x000fe40000000f00 */
[----:B------:R-:W-:Y:S02]  /*12d30*/  MOV R5, R18 ;  /* 0x0000001200057202 */ /* 0x000fe40000000f00 */
[----:B------:R-:W-:Y:S01]  /*12d40*/  MOV R4, R19 ;  /* 0x0000001300047202 */ /* 0x000fe20000000f00 */
[----:B0-----:R0:W-:Y:S04]  /*12d50*/  STL.64 [R1+0x27e0], R22 ;  /* 0x0027e01601007387 */ /* 0x0011e80000100a00 */
[----:B------:R-:W-:Y:S04]  /*12d60*/  STL.64 [R1+0x27d8], R20 ;  /* 0x0027d81401007387 */ /* 0x000fe80000100a00 */
[----:B0-----:R-:W4:Y:S04]  /*12d70*/  LDL.LU.64 R22, [R1+0x8] ;  /* 0x0000080001167983 */ /* 0x001f280000300a00 */
[----:B------:R0:W-:Y:S04]  /*12d80*/  STL.64 [R1+0x28a0], R6 ;  /* 0x0028a00601007387 */ /* 0x0001e80000100a00 */
[----:B------:R-:W-:Y:S04]  /*12d90*/  STL.64 [R1+0x2898], R4 ;  /* 0x0028980401007387 */ /* 0x000fe80000100a00 */
[----:B0-----:R-:W2:Y:S01]  /*12da0*/  LDL.LU.64 R6, [R1+0x18] ;  /* 0x0000180001067983 */ /* 0x001ea20000300a00 */
[----:B------:R-:W-:-:S03]  /*12db0*/  MOV R18, R2 ;  /* 0x0000000200127202 */ /* 0x000fc60000000f00 */
[----:B------:R-:W3:Y:S01]  /*12dc0*/  LDL.LU R16, [R1+0x40] ;  /* 0x0000400001107983 */ /* 0x000ee20000300800 */
[----:B------:R-:W-:-:S03]  /*12dd0*/  IMAD.MOV.U32 R19, RZ, RZ, R0 ;  /* 0x000000ffff137224 */ /* 0x000fc600078e0000 */
[----:B------:R-:W3:Y:S01]  /*12de0*/  LDL.LU R17, [R1+0x44] ;  /* 0x0000440001117983 */ /* 0x000ee20000300800 */
[C---:B----4-:R-:W-:Y:S06]  /*12df0*/  HMMA.16816.F32 R8, R12.reuse, R22, R8 ;  /* 0x000000160c08723c */ /* 0x050fec0000001808 */
[----:B--2---:R-:W-:-:S15]  /*12e00*/  HMMA.16816.F32 R24, R12, R6, R24 ;  /* 0x000000060c18723c */ /* 0x004fde0000001818 */
[----:B------:R-:W-:-:S03]  /*12e10*/  NOP ;  /* 0x0000000000007918 */ /* 0x000fc60000000000 */
[----:B------:R-:W-:Y:S01]  /*12e20*/  MOV R2, R10 ;  /* 0x0000000a00027202 */ /* 0x000fe20000000f00 */
[----:B------:R-:W-:Y:S01]  /*12e30*/  IMAD.MOV.U32 R21, RZ, RZ, R8 ;  /* 0x000000ffff157224 */ /* 0x000fe200078e0008 */
[----:B------:R-:W-:Y:S02]  /*12e40*/  MOV R0, R11 ;  /* 0x0000000b00007202 */ /* 0x000fe40000000f00 */
[----:B------:R-:W-:Y:S01]  /*12e50*/  MOV R20, R9 ;  /* 0x0000000900147202 */ /* 0x000fe20000000f00 */
[----:B------:R-:W-:Y:S04]  /*12e60*/  STL.64 [R1+0xb0], R24 ;  /* 0x0000b01801007387 */ /* 0x000fe80000100a00 */
[----:B------:R0:W-:Y:S04]  /*12e70*/  STL.64 [R1+0xb8], R26 ;  /* 0x0000b81a01007387 */ /* 0x0001e80000100a00 */
[----:B0-----:R-:W2:Y:S04]  /*12e80*/  LDL.LU.64 R26, [R1+0x28b8] ;  /* 0x0028b800011a7983 */ /* 0x001ea80000300a00 */
[----:B------:R-:W2:Y:S04]  /*12e90*/  LDL.LU.64 R10, [R1+0x28b0] ;  /* 0x0028b000010a7983 */ /* 0x000ea80000300a00 */
[----:B------:R-:W2:Y:S01]  /*12ea0*/  LDL.LU.64 R8, [R1+0x28a8] ;  /* 0x0028a80001087983 */ /* 0x000ea20000300a00 */
[----:B------:R-:W-:-:S02]  /*12eb0*/  MOV R4, R22 ;  /* 0x0000001600047202 */ /* 0x000fc40000000f00 */
[----:B------:R-:W-:Y:S01]  /*12ec0*/  MOV R24, R6 ;  /* 0x0000000600187202 */ /* 0x000fe20000000f00 */
[----:B------:R0:W-:Y:S01]  /*12ed0*/  STL [R1+0x2834], R20 ;  /* 0x0028341401007387 */ /* 0x0001e20000100800 */
[----:B------:R-:W-:Y:S02]  /*12ee0*/  MOV R3, R7 ;  /* 0x0000000700037202 */ /* 0x000fe40000000f00 */
[----:B0-----:R-:W-:Y:S01]  /*12ef0*/  MOV R20, R4 ;  /* 0x0000000400147202 */ /* 0x001fe20000000f00 */
[----:B------:R-:W-:Y:S01]  /*12f00*/  STL [R1+0x2830], R21 ;  /* 0x0028301501007387 */ /* 0x000fe20000100800 */
[----:B------:R-:W-:-:S03]  /*12f10*/  MOV R25, R23 ;  /* 0x0000001700197202 */ /* 0x000fc60000000f00 */
[----:B------:R-:W3:Y:S01]  /*12f20*/  LDL.LU.64 R22, [R1+0x28] ;  /* 0x0000280001167983 */ /* 0x000ee20000300a00 */
[----:B--2---:R-:W-:-:S15]  /*12f30*/  HMMA.16816.F32 R4, R12, R26, R8 ;  /* 0x0000001a0c04723c */ /* 0x004fde0000001808 */
[----:B------:R-:W-:-:S09]  /*12f40*/  NOP ;  /* 0x0000000000007918 */ /* 0x000fd20000000000 */
[----:B------:R-:W-:Y:S02]  /*12f50*/  MOV R10, R6 ;  /* 0x00000006000a7202 */ /* 0x000fe40000000f00 */
[----:B------:R-:W-:Y:S01]  /*12f60*/  MOV R11, R7 ;  /* 0x00000007000b7202 */ /* 0x000fe20000000f00 */
[----:B------:R-:W-:Y:S01]  /*12f70*/  IMAD.MOV.U32 R8, RZ, RZ, R4 ;  /* 0x000000ffff087224 */ /* 0x000fe200078e0004 */
[----:B------:R-:W2:Y:S01]  /*12f80*/  LDL.LU.64 R6, [R1+0x28a0] ;  /* 0x0028a00001067983 */ /* 0x000ea20000300a00 */
[----:B------:R-:W-:-:S03]  /*12f90*/  MOV R9, R5 ;  /* 0x0000000500097202 */ /* 0x000fc60000000f00 */
[----:B------:R-:W4:Y:S04]  /*12fa0*/  LDL.LU.64 R4, [R1+0x2898] ;  /* 0x0028980001047983 */ /* 0x000f280000300a00 */
[----:B------:R-:W-:Y:S04]  /*12fb0*/  STL.64 [R1+0x2840], R10 ;  /* 0x0028400a01007387 */ /* 0x000fe80000100a00 */
[----:B------:R2:W-:Y:S01]  /*12fc0*/  STL.64 [R1+0x2838], R8 ;  /* 0x0028380801007387 */ /* 0x0005e20000100a00 */
[----:B---3--:R-:W-:Y:S01]  /*12fd0*/  HMMA.16816.F32 R12, R12, R22, R16 ;  /* 0x000000160c0c723c */ /* 0x008fe20000001810 */
[----:B--2---:R-:W-:Y:S01]  /*12fe0*/  MOV R8, R7 ;  /* 0x0000000700087202 */ /* 0x004fe20000000f00 */
[----:B------:R-:W-:Y:S01]  /*12ff0*/  IMAD.MOV.U32 R9, RZ, RZ, R6 ;  /* 0x000000ffff097224 */ /* 0x000fe200078e0006 */
[----:B------:R-:W2:Y:S01]  /*13000*/  LDL.LU R7, [R1+0x2894] ;  /* 0x0028940001077983 */ /* 0x000ea20000300800 */
[----:B----4-:R-:W-:-:S03]  /*13010*/  MOV R10, R5 ;  /* 0x00000005000a7202 */ /* 0x010fc60000000f00 */
[----:B------:R-:W3:Y:S01]  /*13020*/  LDL.LU R6, [R1+0x2890] ;  /* 0x0028900001067983 */ /* 0x000ee20000300800 */
[----:B------:R-:W-:-:S03]  /*13030*/  MOV R11, R4 ;  /* 0x00000004000b7202 */ /* 0x000fc60000000f00 */
[----:B------:R-:W4:Y:S04]  /*13040*/  LDL.LU R5, [R1+0x288c] ;  /* 0x00288c0001057983 */ /* 0x000f280000300800 */
[----:B------:R-:W3:Y:S04]  /*13050*/  LDL.LU R4, [R1+0x2888] ;  /* 0x0028880001047983 */ /* 0x000ee80000300800 */
[----:B------:R0:W-:Y:S04]  /*13060*/  STL.64 [R1+0x2850], R10 ;  /* 0x0028500a01007387 */ /* 0x0001e80000100a00 */
[----:B------:R-:W-:Y:S01]  /*13070*/  STL.64 [R1+0x2848], R8 ;  /* 0x0028480801007387 */ /* 0x000fe20000100a00 */
[----:B0-----:R-:W-:-:S02]  /*13080*/  MOV R10, R20 ;  /* 0x00000014000a7202 */ /* 0x001fc40000000f00 */
[----:B------:R-:W-:Y:S01]  /*13090*/  MOV R11, R25 ;  /* 0x00000019000b7202 */ /* 0x000fe20000000f00 */
[----:B------:R-:W-:-:S04]  /*130a0*/  IMAD.MOV.U32 R25, RZ, RZ, R13 ;  /* 0x000000ffff197224 */ /* 0x000fc800078e000d */
[----:B------:R0:W-:Y:S01]  /*130b0*/  STL.64 [R1+0x2860], R10 ;  /* 0x0028600a01007387 */ /* 0x0001e20000100a00 */
[----:B------:R-:W-:Y:S02]  /*130c0*/  MOV R17, R22 ;  /* 0x0000001600117202 */ /* 0x000fe40000000f00 */
[----:B------:R-:W-:Y:S01]  /*130d0*/  MOV R16, R23 ;  /* 0x0000001700107202 */ /* 0x000fe20000000f00 */
[----:B------:R-:W-:Y:S01]  /*130e0*/  STL.64 [R1+0x2870], R26 ;  /* 0x0028701a01007387 */ /* 0x000fe20000100a00 */
[----:B0-----:R-:W-:Y:S01]  /*130f0*/  IMAD.MOV.U32 R10, RZ, RZ, R24 ;  /* 0x000000ffff0a7224 */ /* 0x001fe200078e0018 */
[----:B------:R-:W-:-:S05]  /*13100*/  MOV R24, R12 ;  /* 0x0000000c00187202 */ /* 0x000fca0000000f00 */
[----:B------:R0:W-:Y:S04]  /*13110*/  STL.64 [R1+0x2868], R24 ;  /* 0x0028681801007387 */ /* 0x0001e80000100a00 */
[----:B0-----:R-:W4:Y:S04]  /*13120*/  LDL.LU R24, [R1+0x30] ;  /* 0x0000300001187983 */ /* 0x001f280000300800 */
[----:B------:R-:W4:Y:S04]  /*13130*/  LDL.LU R25, [R1+0x34] ;  /* 0x0000340001197983 */ /* 0x000f280000300800 */
[----:B------:R-:W4:Y:S01]  /*13140*/  LDL.LU R26, [R1+0x38] ;  /* 0x00003800011a7983 */ /* 0x000f220000300800 */
[----:B--2---:R-:W-:-:S02]  /*13150*/  MOV R18, R7 ;  /* 0x0000000700127202 */ /* 0x004fc40000000f00 */
[----:B---3--:R-:W-:Y:S02]  /*13160*/  MOV R27, R4 ;  /* 0x00000004001b7202 */ /* 0x008fe40000000f00 */
[----:B------:R-:W2:Y:S04]  /*13170*/  LDL.LU R4, [R1+0x2884] ;  /* 0x0028840001047983 */ /* 0x000ea80000300800 */
[----:B------:R4:W-:Y:S02]  /*13180*/  STL.64 [R1+0x2858], R16 ;  /* 0x0028581001007387 */ /* 0x0009e40000100a00 */
[----:B----4-:R-:W-:Y:S01]  /*13190*/  MOV R16, R5 ;  /* 0x0000000500107202 */ /* 0x010fe20000000f00 */
[----:B------:R-:W-:Y:S01]  /*131a0*/  IMAD.MOV.U32 R17, RZ, RZ, R6 ;  /* 0x000000ffff117224 */ /* 0x000fe200078e0006 */
[----:B------:R-:W2:Y:S04]  /*131b0*/  LDL.LU R5, [R1+0x2880] ;  /* 0x0028800001057983 */ /* 0x000ea80000300800 */
[----:B------:R-:W2:Y:S04]  /*131c0*/  LDL.LU R6, [R1+0x287c] ;  /* 0x00287c0001067983 */ /* 0x000ea80000300800 */
[----:B------:R-:W2:Y:S01]  /*131d0*/  LDL.LU R7, [R1+0x2878] ;  /* 0x0028780001077983 */ /* 0x000ea20000300800 */
[----:B------:R-:W-:-:S03]  /*131e0*/  MOV R11, R3 ;  /* 0x00000003000b7202 */ /* 0x000fc60000000f00 */
[----:B------:R-:W3:Y:S01]  /*131f0*/  LDL.LU R19, [R1+0x8c] ;  /* 0x00008c0001137983 */ /* 0x000ee20000300800 */
[----:B------:R-:W-:-:S03]  /*13200*/  MOV R20, R14 ;  /* 0x0000000e00147202 */ /* 0x000fc60000000f00 */
[----:B------:R-:W4:Y:S01]  /*13210*/  LDL.LU R12, [R1+0x90] ;  /* 0x00009000010c7983 */ /* 0x000f220000300800 */
[----:B------:R-:W-:-:S03]  /*13220*/  MOV R21, R15 ;  /* 0x0000000f00157202 */ /* 0x000fc60000000f00 */
[----:B------:R-:W4:Y:S04]  /*13230*/  LDL.LU R13, [R1+0x94] ;  /* 0x00009400010d7983 */ /* 0x000f280000300800 */
[----:B------:R-:W4:Y:S04]  /*13240*/  LDL.LU R14, [R1+0x98] ;  /* 0x00009800010e7983 */ /* 0x000f280000300800 */
[----:B------:R-:W4:Y:S01]  /*13250*/  LDL.LU R15, [R1+0x9c] ;  /* 0x00009c00010f7983 */ /* 0x000f220000300800 */
[----:B--2---:R-:W-:Y:S03]  /*13260*/  HMMA.16816.F32 R8, R4, R10, R24 ;  /* 0x0000000a0408723c */ /* 0x004fe60000001818 */
[----:B------:R-:W4:Y:S04]  /*13270*/  LDL.LU.64 R26, [R1+0x2870] ;  /* 0x00287000011a7983 */ /* 0x000f280000300a00 */
[----:B------:R-:W2:-:S15]  /*13280*/  LDL.LU.64 R24, [R1+0x2868] ;  /* 0x0028680001187983 */ /* 0x000e9e0000300a00 */
[----:B------:R-:W-:-:S01]  /*13290*/  NOP ;  /* 0x0000000000007918 */ /* 0x000fc20000000000 */
[----:B------:R3:W-:Y:S01]  /*132a0*/  STL.64 [R1+0x30], R8 ;  /* 0x0000300801007387 */ /* 0x0007e20000100a00 */
[----:B------:R-:W-:Y:S02]  /*132b0*/  MOV R23, R10 ;  /* 0x0000000a00177202 */ /* 0x000fe40000000f00 */
[----:B------:R-:W-:Y:S02]  /*132c0*/  MOV R22, R11 ;  /* 0x0000000b00167202 */ /* 0x000fe40000000f00 */
[----:B------:R-:W3:Y:S02]  /*132d0*/  LDL.LU.64 R10, [R1+0x2860] ;  /* 0x00286000010a7983 */ /* 0x000ee40000300a00 */
[----:B---3--:R-:W-:Y:S02]  /*132e0*/  HMMA.16816.F32 R8, R4, R10, R16 ;  /* 0x0000000a0408723c */ /* 0x008fe40000001810 */
[----:B------:R-:W3:-:S15]  /*132f0*/  LDL.LU.64 R16, [R1+0x2858] ;  /* 0x0028580001107983 */ /* 0x000ede0000300a00 */
[----:B------:R-:W-:-:S06]  /*13300*/  NOP ;  /* 0x0000000000007918 */ /* 0x000fcc0000000000 */
[----:B------:R-:W-:Y:S04]  /*13310*/  STL.64 [R1+0x10], R8 ;  /* 0x0000100801007387 */ /* 0x000fe80000100a00 */
[----:B------:R0:W-:Y:S04]  /*13320*/  STL.64 [R1+0x18], R10 ;  /* 0x0000180a01007387 */ /* 0x0001e80000100a00 */
[----:B0-----:R-:W2:Y:S04]  /*13330*/  LDL.LU.64 R10, [R1+0x2850] ;  /* 0x00285000010a7983 */ /* 0x001ea80000300a00 */
[----:B------:R-:W2:Y:S04]  /*13340*/  LDL.LU.64 R8, [R1+0x2848] ;  /* 0x0028480001087983 */ /* 0x000ea80000300a00 */
[----:B------:R-:W3:Y:S01]  /*13350*/  LDL R3, [R1+0x140] ;  /* 0x0001400001037983 */ /* 0x000ee20000100800 */
[----:B----4-:R-:W-:Y:S03]  /*13360*/  HMMA.16816.F32 R12, R4, R26, R12 ;  /* 0x0000001a040c723c */ /* 0x010fe6000000180c */
[----:B---3--:R-:W-:-:S15]  /*13370*/  STL [R1+0x27c0], R3 ;  /* 0x0027c00301007387 */ /* 0x008fde0000100800 */
[----:B------:R-:W-:-:S05]  /*13380*/  NOP ;  /* 0x0000000000007918 */ /* 0x000fca0000000000 */
[----:B------:R-:W-:Y:S04]  /*13390*/  STL.64 [R1], R12 ;  /* 0x0000000c01007387 */ /* 0x000fe80000100a00 */
[----:B------:R-:W-:Y:S04]  /*133a0*/  STL.64 [R1+0x8], R14 ;  /* 0x0000080e01007387 */ /* 0x000fe80000100a00 */
[----:B------:R-:W0:Y:S04]  /*133b0*/  LDSM.16.MT88.4 R12, [R28+UR6+0x10c00] ;  /* 0x010c00061c0c783b */ /* 0x000e280008004200 */
[----:B------:R-:W-:Y:S04]  /*133c0*/  STL [R1+0x27c4], R28 ;  /* 0x0027c41c01007387 */ /* 0x000fe80000100800 */
[----:B0-----:R0:W-:Y:S02]  /*133d0*/  STL.64 [R1+0x2798], R14 ;  /* 0x0027980e01007387 */ /* 0x0011e40000100a00 */
[----:B0-----:R-:W-:Y:S01]  /*133e0*/  MOV R14, R17 ;  /* 0x00000011000e7202 */ /* 0x001fe20000000f00 */
[----:B------:R-:W-:-:S02]  /*133f0*/  IMAD.MOV.U32 R15, RZ, RZ, R16 ;  /* 0x000000ffff0f7224 */ /* 0x000fc400078e0010 */
[----:B------:R-:W0:Y:S04]  /*13400*/  LDSM.16.MT88.4 R16, [R29+UR6+0x10c00] ;  /* 0x010c00061d10783b */ /* 0x000e280008004200 */
[----:B------:R2:W-:Y:S04]  /*13410*/  STL.64 [R1+0x2790], R12 ;  /* 0x0027900c01007387 */ /* 0x0005e80000100a00 */
[----:B------:R-:W-:Y:S01]  /*13420*/  STL [R1+0x27a0], R29 ;  /* 0x0027a01d01007387 */ /* 0x000fe20000100800 */
[----:B--2---:R-:W-:Y:S03]  /*13430*/  HMMA.16816.F32 R12, R4, R14, R8 ;  /* 0x0000000e040c723c */ /* 0x004fe60000001808 */
[----:B0-----:R0:W-:Y:S04]  /*13440*/  STL [R1+0x2744], R16 ;  /* 0x0027441001007387 */ /* 0x0011e80000100800 */
[----:B------:R1:W-:Y:S04]  /*13450*/  STL [R1+0x2740], R17 ;  /* 0x0027401101007387 */ /* 0x0003e80000100800 */
[----:B------:R-:W-:Y:S04]  /*13460*/  STL [R1+0x273c], R18 ;  /* 0x00273c1201007387 */ /* 0x000fe80000100800 */
[----:B------:R-:W-:Y:S04]  /*13470*/  STL [R1+0x2738], R19 ;  /* 0x0027381301007387 */ /* 0x000fe80000100800 */
[----:B0-----:R-:W2:Y:S04]  /*13480*/  LDL.LU R16, [R1+0xd0] ;  /* 0x0000d00001107983 */ /* 0x001ea80000300800 */
[----:B-1----:R-:W2:Y:S04]  /*13490*/  LDL.LU R17, [R1+0xd4] ;  /* 0x0000d40001117983 */ /* 0x002ea80000300800 */
[----:B------:R-:W3:Y:S04]  /*134a0*/  LDL.LU.64 R10, [R1+0x2840] ;  /* 0x00284000010a7983 */ /* 0x000ee80000300a00 */
[----:B------:R-:W4:Y:S04]  /*134b0*/  LDL.LU.64 R8, [R1+0x2838] ;  /* 0x0028380001087983 */ /* 0x000f280000300a00 */
[----:B------:R-:W2:Y:S01]  /*134c0*/  LDL.LU.64 R4, [R1+0xe0] ;  /* 0x0000e00001047983 */ /* 0x000ea20000300a00 */
[----:B------:R-:W-:-:S02]  /*134d0*/  MOV R26, R20 ;  /* 0x00000014001a7202 */ /* 0x000fc40000000f00 */
[----:B------:R-:W-:Y:S01]  /*134e0*/  MOV R27, R21 ;  /* 0x00000015001b7202 */ /* 0x000fe20000000f00 */
[----:B--2---:R0:W-:Y:S04]  /*134f0*/  STL.64 [R1+0x2818], R4 ;  /* 0x0028180401007387 */ /* 0x0041e80000100a00 */
[----:B0-----:R-:W2:Y:S04]  /*13500*/  LDL.LU R4, [R1+0xb0] ;  /* 0x0000b00001047983 */ /* 0x001ea80000300800 */
[----:B------:R-:W2:Y:S04]  /*13510*/  LDL.LU R5, [R1+0xb4] ;  /* 0x0000b40001057983 */ /* 0x000ea80000300800 */
[----:B------:R-:W2:Y:S04]  /*13520*/  LDL.LU R6, [R1+0xb8] ;  /* 0x0000b80001067983 */ /* 0x000ea80000300800 */
[----:B------:R-:W2:Y:S04]  /*13530*/  LDL.LU R7, [R1+0xbc] ;  /* 0x0000bc0001077983 */ /* 0x000ea80000300800 */
[----:B------:R-:W2:Y:S04]  /*13540*/  LDL.LU R20, [R1+0x2834] ;  /* 0x0028340001147983 */ /* 0x000ea80000300800 */
[----:B------:R-:W2:Y:S04]  /*13550*/  LDL.LU R21, [R1+0x2830] ;  /* 0x0028300001157983 */ /* 0x000ea80000300800 */
[----:B------:R3:W-:Y:S04]  /*13560*/  STL.64 [R1+0x27f0], R26 ;  /* 0x0027f01a01007387 */ /* 0x0007e80000100a00 */
[----:B------:R4:W-:Y:S01]  /*13570*/  STL.64 [R1+0x27e8], R24 ;  /* 0x0027e81801007387 */ /* 0x0009e20000100a00 */
[----:B---3--:R-:W-:Y:S01]  /*13580*/  IMAD.MOV.U32 R26, RZ, RZ, R10 ;  /* 0x000000ffff1a7224 */ /* 0x008fe200078e000a */
[----:B------:R-:W-:-:S02]  /*13590*/  MOV R27, R11 ;  /* 0x0000000b001b7202 */ /* 0x000fc40000000f00 */
[----:B----4-:R-:W-:Y:S02]  /*135a0*/  MOV R24, R8 ;  /* 0x0000000800187202 */ /* 0x010fe40000000f00 */
[----:B------:R-:W3:Y:S01]  /*135b0*/  LDL.LU R8, [R1+0x282c] ;  /* 0x00282c0001087983 */ /* 0x000ee20000300800 */
[----:B------:R-:W-:-:S03]  /*135c0*/  MOV R25, R9 ;  /* 0x0000000900197202 */ /* 0x000fc60000000f00 */
[----:B------:R-:W3:Y:S04]  /*135d0*/  LDL.LU R9, [R1+0x2828] ;  /* 0x0028280001097983 */ /* 0x000ee80000300800 */
[----:B------:R-:W3:Y:S04]  /*135e0*/  LDL.LU R10, [R1+0x2824] ;  /* 0x00282400010a7983 */ /* 0x000ee80000300800 */
[----:B------:R-:W3:Y:S04]  /*135f0*/  LDL.LU R11, [R1+0x2820] ;  /* 0x00282000010b7983 */ /* 0x000ee80000300800 */
[----:B------:R-:W-:Y:S04]  /*13600*/  STL.64 [R1+0x2810], R26 ;  /* 0x0028101a01007387 */ /* 0x000fe80000100a00 */
[----:B------:R2:W-:Y:S02]  /*13610*/  STL.64 [R1+0x2808], R24 ;  /* 0x0028081801007387 */ /* 0x0005e40000100a00 */
[----:B--2---:R-:W-:-:S02]  /*13620*/  MOV R25, R20 ;  /* 0x0000001400197202 */ /* 0x004fc40000000f00 */
[----:B------:R-:W-:Y:S02]  /*13630*/  MOV R24, R21 ;  /* 0x0000001500187202 */ /* 0x000fe40000000f00 */
[----:B------:R-:W2:Y:S04]  /*13640*/  LDL.LU.64 R20, [R1+0x120] ;  /* 0x0001200001147983 */ /* 0x000ea80000300a00 */
[----:B------:R-:W-:Y:S01]  /*13650*/  STL.64 [R1+0x2800], R22 ;  /* 0x0028001601007387 */ /* 0x000fe20000100a00 */
[----:B---3--:R-:W-:Y:S03]  /*13660*/  HMMA.16816.F32 R4, R8, R16, R4 ;  /* 0x000000100804723c */ /* 0x008fe60000001804 */
[----:B--2---:R0:W-:Y:S04]  /*13670*/  STL.64 [R1+0x27f8], R20 ;  /* 0x0027f81401007387 */ /* 0x0041e80000100a00 */
[----:B0-----:R-:W2:Y:S04]  /*13680*/  LDL.LU.64 R20, [R1+0x100] ;  /* 0x0001000001147983 */ /* 0x001ea80000300a00 */
[----:B------:R-:W-:Y:S04]  /*13690*/  STL [R1+0x27ac], R13 ;  /* 0x0027ac0d01007387 */ /* 0x000fe80000100800 */
[----:B------:R-:W-:Y:S04]  /*136a0*/  STL [R1+0x27a8], R14 ;  /* 0x0027a80e01007387 */ /* 0x000fe80000100800 */
[----:B------:R-:W-:Y:S04]  /*136b0*/  STL [R1+0x27a4], R15 ;  /* 0x0027a40f01007387 */ /* 0x000fe80000100800 */
[----:B------:R0:W-:Y:S04]  /*136c0*/  STL.64 [R1+0x60], R4 ;  /* 0x0000600401007387 */ /* 0x0001e80000100a00 */
[----:B------:R1:W-:Y:S04]  /*136d0*/  STL.64 [R1+0x68], R6 ;  /* 0x0000680601007387 */ /* 0x0003e80000100a00 */
[----:B0-----:R-:W3:Y:S01]  /*136e0*/  LDL.LU.64 R4, [R1+0x2818] ;  /* 0x0028180001047983 */ /* 0x001ee20000300a00 */
[----:B------:R-:W-:Y:S01]  /*136f0*/  MOV R26, R2 ;  /* 0x00000002001a7202 */ /* 0x000fe20000000f00 */
[----:B------:R-:W-:-:S07]  /*13700*/  IMAD.MOV.U32 R27, RZ, RZ, R0 ;  /* 0x000000ffff1b7224 */ /* 0x000fce00078e0000 */
[----:B---3--:R-:W-:Y:S06]  /*13710*/  HMMA.16816.F32 R24, R8, R4, R24 ;  /* 0x000000040818723c */ /* 0x008fec0000001818 */
[----:B------:R-:W-:Y:S02]  /*13720*/  MOV R28, R4 ;  /* 0x00000004001c7202 */ /* 0x000fe40000000f00 */
[----:B------:R-:W-:-:S15]  /*13730*/  MOV R3, R5 ;  /* 0x0000000500037202 */ /* 0x000fde0000000f00 */
[----:B------:R-:W-:-:S01]  /*13740*/  NOP ;  /* 0x0000000000007918 */ /* 0x000fc20000000000 */
[----:B------:R-:W-:Y:S01]  /*13750*/  IMAD.MOV.U32 R2, RZ, RZ, R26 ;  /* 0x000000ffff027224 */ /* 0x000fe200078e001a */
[----:B------:R-:W-:Y:S02]  /*13760*/  MOV R0, R27 ;  /* 0x0000001b00007202 */ /* 0x000fe40000000f00 */
[----:B------:R-:W-:Y:S01]  /*13770*/  MOV R5, R24 ;  /* 0x0000001800057202 */ /* 0x000fe20000000f00 */
[----:B------:R-:W3:Y:S01]  /*13780*/  LDL.LU.64 R26, [R1+0x2810] ;  /* 0x00281000011a7983 */ /* 0x000ee20000300a00 */
[----:B------:R-:W-:-:S03]  /*13790*/  MOV R4, R25 ;  /* 0x0000001900047202 */ /* 0x000fc60000000f00 */
[----:B------:R-:W3:Y:S01]  /*137a0*/  LDL.LU.64 R24, [R1+0x2808] ;  /* 0x0028080001187983 */ /* 0x000ee20000300a00 */
[----:B--2---:R-:W-:Y:S02]  /*137b0*/  MOV R19, R20 ;  /* 0x0000001400137202 */ /* 0x004fe40000000f00 */
[----:B------:R-:W-:Y:S01]  /*137c0*/  MOV R18, R21 ;  /* 0x0000001500127202 */ /* 0x000fe20000000f00 */
[----:B------:R-:W2:Y:S01]  /*137d0*/  LDL.LU.64 R22, [R1+0x2800] ;  /* 0x0028000001167983 */ /* 0x000ea20000300a00 */
[----:B---3--:R-:W-:Y:S03]  /*137e0*/  HMMA.16816.F32 R24, R8, R20, R24 ;  /* 0x000000140818723c */ /* 0x008fe60000001818 */
[----:B------:R-:W3:-:S15]  /*137f0*/  LDL.LU.64 R20, [R1+0x27f8] ;  /* 0x0027f80001147983 */ /* 0x000ede0000300a00 */
[----:B------:R-:W-:-:S06]  /*13800*/  NOP ;  /* 0x0000000000007918 */ /* 0x000fcc0000000000 */
[----:B-1----:R-:W-:Y:S02]  /*13810*/  MOV R7, R26 ;  /* 0x0000001a00077202 */ /* 0x002fe40000000f00 */
[----:B------:R-:W-:Y:S01]  /*13820*/  MOV R6, R27 ;  /* 0x0000001b00067202 */ /* 0x000fe20000000f00 */
[----:B------:R-:W-:Y:S01]  /*13830*/  IMAD.MOV.U32 R29, RZ, RZ, R25 ;  /* 0x000000ffff1d7224 */ /* 0x000fe200078e0019 */
[----:B------:R-:W-:Y:S01]  /*13840*/  MOV R15, R24 ;  /* 0x00000018000f7202 */ /* 0x000fe20000000f00 */
[----:B------:R-:W4:Y:S04]  /*13850*/  LDL.LU.64 R26, [R1+0x27f0] ;  /* 0x0027f000011a7983 */ /* 0x000f280000300a00 */
[----:B------:R-:W4:Y:S04]  /*13860*/  LDL.LU.64 R24, [R1+0x27e8] ;  /* 0x0027e80001187983 */ /* 0x000f280000300a00 */
[----:B------:R-:W-:Y:S04]  /*13870*/  STL.64 [R1+0x27b8], R6 ;  /* 0x0027b80601007387 */ /* 0x000fe80000100a00 */
[----:B------:R0:W-:Y:S04]  /*13880*/  STL.64 [R1+0x27b0], R4 ;  /* 0x0027b00401007387 */ /* 0x0001e80000100a00 */
[----:B0-----:R-:W2:Y:S04]  /*13890*/  LDL.LU R4, [R1+0x10] ;  /* 0x0000100001047983 */ /* 0x001ea80000300800 */
[----:B------:R-:W2:Y:S04]  /*138a0*/  LDL.LU R5, [R1+0x14] ;  /* 0x0000140001057983 */ /* 0x000ea80000300800 */
[----:B------:R-:W2:Y:S04]  /*138b0*/  LDL.LU R6, [R1+0x18] ;  /* 0x0000180001067983 */ /* 0x000ea80000300800 */
[----:B------:R-:W2:Y:S01]  /*138c0*/  LDL.LU R7, [R1+0x1c] ;  /* 0x00001c0001077983 */ /* 0x000ea20000300800 */
[----:B---3--:R-:W-:Y:S01]  /*138d0*/  IMAD.MOV.U32 R13, RZ, RZ, R20 ;  /* 0x000000ffff0d7224 */ /* 0x008fe200078e0014 */
[----:B------:R-:W-:Y:S01]  /*138e0*/  MOV R14, R21 ;  /* 0x00000015000e7202 */ /* 0x000fe20000000f00 */
[----:B----4-:R-:W-:Y:S01]  /*138f0*/  HMMA.16816.F32 R24, R8, R20, R24 ;  /* 0x000000140818723c */ /* 0x010fe20000001818 */
[----:B--2---:R0:W-:Y:S04]  /*13900*/  STL.64 [R1+0x27d0], R6 ;  /* 0x0027d00601007387 */ /* 0x0041e80000100a00 */
[----:B------:R1:W-:Y:S01]  /*13910*/  STL.64 [R1+0x27c8], R4 ;  /* 0x0027c80401007387 */ /* 0x0003e20000100a00 */
[----:B0-----:R-:W-:-:S02]  /*13920*/  MOV R6, R23 ;  /* 0x0000001700067202 */ /* 0x001fc40000000f00 */
[----:B------:R-:W-:Y:S01]  /*13930*/  MOV R7, R22 ;  /* 0x0000001600077202 */ /* 0x000fe20000000f00 */
[----:B-1----:R-:W2:Y:S04]  /*13940*/  LDL.LU R4, [R1+0x30] ;  /* 0x0000300001047983 */ /* 0x002ea80000300800 */
[----:B------:R-:W2:Y:S04]  /*13950*/  LDL.LU R5, [R1+0x34] ;  /* 0x0000340001057983 */ /* 0x000ea80000300800 */
[----:B------:R-:W2:Y:S04]  /*13960*/  LDL.LU.64 R22, [R1+0x27e0] ;  /* 0x0027e00001167983 */ /* 0x000ea80000300a00 */
[----:B------:R-:W2:Y:S04]  /*13970*/  LDL.LU.64 R20, [R1+0x27d8] ;  /* 0x0027d80001147983 */ /* 0x000ea80000300a00 */
[----:B------:R-:W-:Y:S04]  /*13980*/  STL [R1+0x2748], R27 ;  /* 0x0027481b01007387 */ /* 0x000fe80000100800 */
[----:B------:R-:W-:Y:S01]  /*13990*/  STL [R1+0x2788], R26 ;  /* 0x0027881a01007387 */ /* 0x000fe20000100800 */
[----:B------:R-:W-:-:S03]  /*139a0*/  MOV R8, R19 ;  /* 0x0000001300087202 */ /* 0x000fc60000000f00 */
[----:B------:R0:W-:Y:S01]  /*139b0*/  STL.64 [R1+0x2780], R24 ;  /* 0x0027801801007387 */ /* 0x0001e20000100a00 */
[----:B------:R-:W-:-:S03]  /*139c0*/  MOV R9, R18 ;  /* 0x0000001200097202 */ /* 0x000fc60000000f00 */
[----:B0-----:R-:W3:Y:S04]  /*139d0*/  LDL.LU R24, [R1] ;  /* 0x0000000001187983 */ /* 0x001ee80000300800 */
[----:B------:R-:W3:Y:S04]  /*139e0*/  LDL.LU R25, [R1+0x4] ;  /* 0x0000040001197983 */ /* 0x000ee80000300800 */
[----:B------:R-:W3:Y:S04]  /*139f0*/  LDL.LU R26, [R1+0x8] ;  /* 0x00000800011a7983 */ /* 0x000ee80000300800 */
[----:B------:R-:W3:Y:S01]  /*13a00*/  LDL.LU R27, [R1+0xc] ;  /* 0x00000c00011b7983 */ /* 0x000ee20000300800 */
[----:B--2---:R-:W-:-:S15]  /*13a10*/  HMMA.16816.F32 R4, R20, R16, R4 ;  /* 0x000000101404723c */ /* 0x004fde0000001804 */
[----:B------:R-:W-:-:S09]  /*13a20*/  NOP ;  /* 0x0000000000007918 */ /* 0x000fd20000000000 */
[----:B------:R-:W-:Y:S01]  /*13a30*/  MOV R18, R6 ;  /* 0x0000000600127202 */ /* 0x000fe20000000f00 */
[----:B------:R-:W-:Y:S01]  /*13a40*/  IMAD.MOV.U32 R17, RZ, RZ, R5 ;  /* 0x000000ffff117224 */ /* 0x000fe200078e0005 */
[----:B------:R-:W-:Y:S02]  /*13a50*/  MOV R19, R7 ;  /* 0x0000000700137202 */ /* 0x000fe40000000f00 */
[----:B------:R-:W-:Y:S01]  /*13a60*/  MOV R16, R4 ;  /* 0x0000000400107202 */ /* 0x000fe20000000f00 */
[----:B------:R-:W2:Y:S04]  /*13a70*/  LDL.LU.64 R6, [R1+0x27d0] ;  /* 0x0027d00001067983 */ /* 0x000ea80000300a00 */
[----:B------:R-:W2:Y:S04]  /*13a80*/  LDL.LU.64 R4, [R1+0x27c8] ;  /* 0x0027c80001047983 */ /* 0x000ea80000300a00 */
[----:B------:R-:W-:Y:S04]  /*13a90*/  STL.64 [R1+0x2758], R18 ;  /* 0x0027581201007387 */ /* 0x000fe80000100a00 */
[----:B------:R0:W-:Y:S02]  /*13aa0*/  STL.64 [R1+0x2750], R16 ;  /* 0x0027501001007387 */ /* 0x0001e40000100a00 */
[----:B0-----:R-:W-:-:S02]  /*13ab0*/  MOV R16, R28 ;  /* 0x0000001c00107202 */ /* 0x001fc40000000f00 */
[----:B------:R-:W4:Y:S01]  /*13ac0*/  LDL.LU R28, [R1+0x27c4] ;  /* 0x0027c400011c7983 */ /* 0x000f220000300800 */
[----:B------:R-:W-:-:S03]  /*13ad0*/  MOV R17, R3 ;  /* 0x0000000300117202 */ /* 0x000fc60000000f00 */
[----:B------:R-:W4:Y:S01]  /*13ae0*/  LDL.LU R3, [R1+0x27c0] ;  /* 0x0027c00001037983 */ /* 0x000f220000300800 */
[C---:B---3--:R-:W-:Y:S06]  /*13af0*/  HMMA.16816.F32 R8, R20.reuse, R8, R24 ;  /* 0x000000081408723c */ /* 0x048fec0000001818 */
[----:B--2---:R-:W-:Y:S01]  /*13b00*/  HMMA.16816.F32 R16, R20, R16, R4 ;  /* 0x000000101410723c */ /* 0x004fe20000001804 */
[----:B------:R-:W2:Y:S04]  /*13b10*/  LDL.LU.64 R6, [R1+0x27b8] ;  /* 0x0027b80001067983 */ /* 0x000ea80000300a00 */
[----:B------:R-:W3:Y:S04]  /*13b20*/  LDL.LU.64 R4, [R1+0x27b0] ;  /* 0x0027b00001047983 */ /* 0x000ee80000300a00 */
[----:B------:R-:W3:-:S14]  /*13b30*/  LDL.LU R24, [R1+0x60] ;  /* 0x0000600001187983 */ /* 0x000edc0000300800 */
[----:B------:R-:W-:Y:S04]  /*13b40*/  STL.64 [R1+0x10], R16 ;  /* 0x0000101001007387 */ /* 0x000fe80000100a00 */
[----:B------:R-:W-:Y:S04]  /*13b50*/  STL.64 [R1+0x18], R18 ;  /* 0x0000181201007387 */ /* 0x000fe80000100a00 */
[----:B------:R-:W-:Y:S04]  /*13b60*/  STL.64 [R1], R8 ;  /* 0x0000000801007387 */ /* 0x000fe80000100a00 */
[----:B------:R-:W-:Y:S04]  /*13b70*/  STL.64 [R1+0x8], R10 ;  /* 0x0000080a01007387 */ /* 0x000fe80000100a00 */
[----:B----4-:R-:W0:Y:S04]  /*13b80*/  LDSM.16.MT88.4 R8, [R28+UR6+0x11000] ;  /* 0x011000061c08783b */ /* 0x010e280008004200 */
[----:B------:R-:W1:Y:S04]  /*13b90*/  LDSM.16.M88.4 R16, [R3+UR6+0x80] ;  /* 0x000080060310783b */ /* 0x000e680008000200 */
[----:B------:R-:W4:Y:S04]  /*13ba0*/  LDL.LU R25, [R1+0x64] ;  /* 0x0000640001197983 */ /* 0x000f280000300800 */
[----:B------:R-:W4:Y:S04]  /*13bb0*/  LDL.LU R26, [R1+0x68] ;  /* 0x00006800011a7983 */ /* 0x000f280000300800 */
[----:B------:R-:W4:Y:S04]  /*13bc0*/  LDL.LU R27, [R1+0x6c] ;  /* 0x00006c00011b7983 */ /* 0x000f280000300800 */
[----:B------:R-:W-:Y:S04]  /*13bd0*/  STL [R1+0x270c], R28 ;  /* 0x00270c1c01007387 */ /* 0x000fe80000100800 */
[----:B0-----:R-:W-:Y:S04]  /*13be0*/  STL.64 [R1+0x26f8], R10 ;  /* 0x0026f80a01007387 */ /* 0x001fe80000100a00 */
[----:B------:R0:W-:Y:S02]  /*13bf0*/  STL.64 [R1+0x26f0], R8 ;  /* 0x0026f00801007387 */ /* 0x0001e40000100a00 */
[----:B0-----:R-:W-:Y:S01]  /*13c00*/  IMAD.MOV.U32 R8, RZ, RZ, R13 ;  /* 0x000000ffff087224 */ /* 0x001fe200078e000d */
[----:B------:R-:W-:Y:S01]  /*13c10*/  MOV R9, R14 ;  /* 0x0000000e00097202 */ /* 0x000fe20000000f00 */
[----:B------:R-:W4:Y:S04]  /*13c20*/  LDL.LU R13, [R1+0x27ac] ;  /* 0x0027ac00010d7983 */ /* 0x000f280000300800 */
[----:B------:R-:W4:Y:S04]  /*13c30*/  LDL.LU R14, [R1+0x27a8] ;  /* 0x0027a800010e7983 */ /* 0x000f280000300800 */
[----:B------:R-:W4:Y:S04]  /*13c40*/  LDL.LU R10, [R1+0x128] ;  /* 0x00012800010a7983 */ /* 0x000f280000300800 */
[----:B------:R-:W4:Y:S04]  /*13c50*/  LDL.LU R11, [R1+0x12c] ;  /* 0x00012c00010b7983 */ /* 0x000f280000300800 */
[----:B-1----:R-:W-:Y:S04]  /*13c60*/  STL.64 [R1+0x90], R16 ;  /* 0x0000901001007387 */ /* 0x002fe80000100a00 */
[----:B------:R-:W-:Y:S04]  /*13c70*/  STL.64 [R1+0x98], R18 ;  /* 0x0000981201007387 */ /* 0x000fe80000100a00 */
[----:B------:R-:W0:Y:S04]  /*13c80*/  LDSM.16.M88.4 R16, [R3+UR6+0x4080] ;  /* 0x004080060310783b */ /* 0x000e280008000200 */
[----:B0-----:R0:W-:Y:S04]  /*13c90*/  STL.64 [R1+0xf0], R16 ;  /* 0x0000f01001007387 */ /* 0x0011e80000100a00 */
[----:B------:R2:W-:Y:S01]  /*13ca0*/  STL.64 [R1+0xf8], R18 ;  /* 0x0000f81201007387 */ /* 0x0005e20000100a00 */
[----:B0-----:R-:W-:-:S03]  /*13cb0*/  MOV R16, R15 ;  /* 0x0000000f00107202 */ /* 0x001fc60000000f00 */
[----:B------:R-:W4:Y:S01]  /*13cc0*/  LDL.LU R15, [R1+0x27a4] ;  /* 0x0027a400010f7983 */ /* 0x000f220000300800 */
[----:B------:R-:W-:-:S03]  /*13cd0*/  MOV R17, R29 ;  /* 0x0000001d00117202 */ /* 0x000fc60000000f00 */
[----:B------:R-:W4:Y:S01]  /*13ce0*/  LDL.LU R29, [R1+0x27a0] ;  /* 0x0027a000011d7983 */ /* 0x000f220000300800 */
[----:B--2---:R-:W-:Y:S01]  /*13cf0*/  MOV R18, R7 ;  /* 0x0000000700127202 */ /* 0x004fe20000000f00 */
[----:B------:R-:W-:-:S05]  /*13d00*/  IMAD.MOV.U32 R19, RZ, RZ, R6 ;  /* 0x000000ffff137224 */ /* 0x000fca00078e0006 */
[----:B------:R-:W-:Y:S04]  /*13d10*/  STL.64 [R1+0x2778], R18 ;  /* 0x0027781201007387 */ /* 0x000fe80000100a00 */
[----:B------:R3:W-:Y:S02]  /*13d20*/  STL.64 [R1+0x2770], R16 ;  /* 0x0027701001007387 */ /* 0x0007e40000100a00 */
[----:B---3--:R-:W-:Y:S02]  /*13d30*/  MOV R16, R5 ;  /* 0x0000000500107202 */ /* 0x008fe40000000f00 */
[----:B------:R-:W-:Y:S02]  /*13d40*/  MOV R17, R4 ;  /* 0x0000000400117202 */ /* 0x000fe40000000f00 */
[----:B------:R-:W0:Y:S01]  /*13d50*/  LDSM.16.M88.4 R4, [R3+UR6+0x8080] ;  /* 0x008080060304783b */ /* 0x000e220008000200 */
[----:B------:R-:W-:-:S02]  /*13d60*/  MOV R18, R2 ;  /* 0x0000000200127202 */ /* 0x000fc40000000f00 */
[----:B------:R-:W-:Y:S01]  /*13d70*/  MOV R19, R0 ;  /* 0x0000000000137202 */ /* 0x000fe20000000f00 */
[----:B0-----:R-:W-:Y:S01]  /*13d80*/  IMAD.MOV.U32 R2, RZ, RZ, R4 ;  /* 0x000000ffff027224 */ /* 0x001fe200078e0004 */
[----:B------:R-:W-:Y:S01]  /*13d90*/  STL.64 [R1+0x118], R6 ;  /* 0x0001180601007387 */ /* 0x000fe20000100a00 */
[----:B------:R-:W-:-:S03]  /*13da0*/  MOV R0, R5 ;  /* 0x0000000500007202 */ /* 0x000fc60000000f00 */
[----:B------:R-:W0:Y:S04]  /*13db0*/  LDSM.16.M88.4 R4, [R3+UR6+0xc080] ;  /* 0x00c080060304783b */ /* 0x000e280008000200 */
[----:B------:R-:W-:Y:S04]  /*13dc0*/  STL [R1+0x2710], R0 ;  /* 0x0027100001007387 */ /* 0x000fe80000100800 */
[----:B------:R-:W-:Y:S04]  /*13dd0*/  STL [R1+0x2708], R2 ;  /* 0x0027080201007387 */ /* 0x000fe80000100800 */
[----:B0-----:R-:W-:Y:S04]  /*13de0*/  STL.64 [R1+0x130], R4 ;  /* 0x0001300401007387 */ /* 0x001fe80000100a00 */
[----:B------:R-:W-:Y:S04]  /*13df0*/  STL.64 [R1+0x138], R6 ;  /* 0x0001380601007387 */ /* 0x000fe80000100a00 */
[----:B----4-:R-:W0:Y:S04]  /*13e00*/  LDSM.16.MT88.4 R4, [R29+UR6+0x11000] ;  /* 0x011000061d04783b */ /* 0x010e280008004200 */
[----:B------:R-:W-:Y:S01]  /*13e10*/  STL [R1+0x2714], R29 ;  /* 0x0027141d01007387 */ /* 0x000fe20000100800 */
[----:B------:R-:W-:Y:S03]  /*13e20*/  HMMA.16816.F32 R20, R20, R8, R12 ;  /* 0x000000081414723c */ /* 0x000fe6000000180c */
[----:B0-----:R-:W-:Y:S04]  /*13e30*/  STL [R1+0x2694], R4 ;  /* 0x0026940401007387 */ /* 0x001fe80000100800 */
[----:B------:R-:W-:Y:S04]  /*13e40*/  STL [R1+0x2690], R5 ;  /* 0x0026900501007387 */ /* 0x000fe80000100800 */
[----:B------:R0:W-:Y:S04]  /*13e50*/  STL [R1+0x268c], R6 ;  /* 0x00268c0601007387 */ /* 0x0001e80000100800 */
[----:B------:R1:W-:Y:S04]  /*13e60*/  STL [R1+0x2688], R7 ;  /* 0x0026880701007387 */ /* 0x0003e80000100800 */
[----:B0-----:R-:W2:Y:S04]  /*13e70*/  LDL.LU R6, [R1+0xd8] ;  /* 0x0000d80001067983 */ /* 0x001ea80000300800 */
[----:B-1----:R-:W2:Y:S04]  /*13e80*/  LDL.LU R7, [R1+0xdc] ;  /* 0x0000dc0001077983 */ /* 0x002ea80000300800 */
[----:B------:R-:W2:Y:S04]  /*13e90*/  LDL.LU.64 R14, [R1+0x2798] ;  /* 0x00279800010e7983 */ /* 0x000ea80000300a00 */
[----:B------:R-:W2:Y:S04]  /*13ea0*/  LDL.LU.64 R12, [R1+0x2790] ;  /* 0x00279000010c7983 */ /* 0x000ea80000300a00 */
[----:B------:R0:W-:Y:S04]  /*13eb0*/  STL.64 [R1+0x30], R20 ;  /* 0x0000301401007387 */ /* 0x0001e80000100a00 */
[----:B------:R-:W-:Y:S01]  /*13ec0*/  STL.64 [R1+0x38], R22 ;  /* 0x0000381601007387 */ /* 0x000fe20000100a00 */
[----:B--2---:R-:W-:-:S15]  /*13ed0*/  HMMA.16816.F32 R24, R12, R6, R24 ;  /* 0x000000060c18723c */ /* 0x004fde0000001818 */
[----:B------:R-:W-:-:S09]  /*13ee0*/  NOP ;  /* 0x0000000000007918 */ /* 0x000fd20000000000 */
[----:B------:R-:W-:Y:S02]  /*13ef0*/  MOV R9, R25 ;  /* 0x0000001900097202 */ /* 0x000fe40000000f00 */
[----:B------:R-:W-:Y:S02]  /*13f00*/  MOV R8, R26 ;  /* 0x0000001a00087202 */ /* 0x000fe40000000f00 */
[----:B0-----:R-:W-:Y:S01]  /*13f10*/  MOV R20, R24 ;  /* 0x0000001800147202 */ /* 0x001fe20000000f00 */
[----:B------:R-:W2:Y:S04]  /*13f20*/  LDL.LU R26, [R1+0x2788] ;  /* 0x00278800011a7983 */ /* 0x000ea80000300800 */
[----:B------:R-:W2:Y:S04]  /*13f30*/  LDL.LU.64 R24, [R1+0x2780] ;  /* 0x0027800001187983 */ /* 0x000ea80000300a00 */
[----:B------:R0:W-:Y:S04]  /*13f40*/  STL.64 [R1+0x2768], R10 ;  /* 0x0027680a01007387 */ /* 0x0001e80000100a00 */
[----:B------:R1:W-:Y:S04]  /*13f50*/  STL.64 [R1+0x2760], R8 ;  /* 0x0027600801007387 */ /* 0x0003e80000100a00 */
[----:B0-----:R-:W3:Y:S04]  /*13f60*/  LDL.LU.64 R10, [R1+0x108] ;  /* 0x00010800010a7983 */ /* 0x001ee80000300a00 */
[----:B------:R0:W-:Y:S04]  /*13f70*/  STL [R1+0x2718], R20 ;  /* 0x0027181401007387 */ /* 0x0001e80000100800 */
[----:B------:R-:W4:Y:S01]  /*13f80*/  LDL.64 R22, [R1+0xe8] ;  /* 0x0000e80001167983 */ /* 0x000f220000100a00 */
[----:B------:R-:W-:Y:S01]  /*13f90*/  IMAD.MOV.U32 R3, RZ, RZ, R27 ;  /* 0x000000ffff037224 */ /* 0x000fe200078e001b */
[----:B----4-:R-:W-:Y:S06]  /*13fa0*/  HMMA.16816.F32 R16, R12, R22, R16 ;  /* 0x000000160c10723c */ /* 0x010fec0000001810 */
[----:B------:R-:W-:-:S15]  /*13fb0*/  MOV R27, R22 ;  /* 0x00000016001b7202 */ /* 0x000fde0000000f00 */
[----:B------:R-:W-:-:S03]  /*13fc0*/  NOP ;  /* 0x0000000000007918 */ /* 0x000fc60000000000 */
[----:B------:R-:W-:Y:S01]  /*13fd0*/  MOV R22, R18 ;  /* 0x0000001200167202 */ /* 0x000fe20000000f00 */
[----:B------:R-:W-:Y:S01]  /*13fe0*/  IMAD.MOV.U32 R21, RZ, RZ, R19 ;  /* 0x000000ffff157224 */ /* 0x000fe200078e0013 */
[----:B------:R-:W-:Y:S01]  /*13ff0*/  MOV R2, R16 ;  /* 0x0000001000027202 */ /* 0x000fe20000000f00 */
[----:B------:R-:W4:Y:S01]  /*14000*/  LDL.LU.64 R18, [R1+0x2778] ;  /* 0x0027780001127983 */ /* 0x000f220000300a00 */
[----:B------:R-:W-:-:S03]  /*14010*/  MOV R23, R17 ;  /* 0x0000001100177202 */ /* 0x000fc60000000f00 */
[----:B------:R-:W4:Y:S01]  /*14020*/  LDL.LU.64 R16, [R1+0x2770] ;  /* 0x0027700001107983 */ /* 0x000f220000300a00 */
[----:B---3--:R-:W-:Y:S02]  /*14030*/  MOV R5, R10 ;  /* 0x0000000a00057202 */ /* 0x008fe40000000f00 */
[----:B------:R-:W-:Y:S01]  /*14040*/  MOV R4, R11 ;  /* 0x0000000b00047202 */ /* 0x000fe20000000f00 */
[----:B----4-:R-:W-:Y:S01]  /*14050*/  HMMA.16816.F32 R16, R12, R10, R16 ;  /* 0x0000000a0c10723c */ /* 0x010fe20000001810 */
[----:B------:R-:W2:Y:S04]  /*14060*/  LDL.LU.64 R10, [R1+0x2768] ;  /* 0x00276800010a7983 */ /* 0x000ea80000300a00 */
[----:B-1----:R-:W3:-:S15]  /*14070*/  LDL.LU.64 R8, [R1+0x2760] ;  /* 0x0027600001087983 */ /* 0x002ede0000300a00 */
[----:B------:R-:W-:-:S04]  /*14080*/  NOP ;  /* 0x0000000000007918 */ /* 0x000fc80000000000 */
[----:B0-----:R-:W-:Y:S01]  /*14090*/  MOV R20, R16 ;  /* 0x0000001000147202 */ /* 0x001fe20000000f00 */
[----:B------:R-:W-:Y:S01]  /*140a0*/  IMAD.MOV.U32 R0, RZ, RZ, R18 ;  /* 0x000000ffff007224 */ /* 0x000fe200078e0012 */
[----:B------:R-:W-:Y:S02]  /*140b0*/  MOV R28, R19 ;  /* 0x00000013001c7202 */ /* 0x000fe40000000f00 */
[----:B------:R-:W-:Y:S01]  /*140c0*/  MOV R29, R17 ;  /* 0x00000011001d7202 */ /* 0x000fe20000000f00 */
[----:B------:R-:W4:Y:S04]  /*140d0*/  LDL.LU.64 R18, [R1+0x2758] ;  /* 0x0027580001127983 */ /* 0x000f280000300a00 */
[----:B------:R-:W2:Y:S04]  /*140e0*/  LDL.LU.64 R16, [R1+0x2750] ;  /* 0x0027500001107983 */ /* 0x000ea80000300a00 */
[----:B------:R0:W-:Y:S04]  /*140f0*/  STL.64 [R1+0x2728], R22 ;  /* 0x0027281601007387 */ /* 0x0001e80000100a00 */
[----:B------:R2:W-:Y:S01]  /*14100*/  STL.64 [R1+0x2720], R20 ;  /* 0x0027201401007387 */ /* 0x0005e20000100a00 */
[----:B0-----:R-:W-:-:S03]  /*14110*/  MOV R22, R27 ;  /* 0x0000001b00167202 */ /* 0x001fc60000000f00 */
[----:B------:R-:W3:Y:S04]  /*14120*/  LDL.LU R27, [R1+0x2748] ;  /* 0x00274800011b7983 */ /* 0x000ee80000300800 */
[----:B------:R-:W4:Y:S01]  /*14130*/  LDL.LU R23, [R1+0xec] ;  /* 0x0000ec0001177983 */ /* 0x000f220000300800 */
[----:B--2---:R-:W-:Y:S02]  /*14140*/  MOV R20, R16 ;  /* 0x0000001000147202 */ /* 0x004fe40000000f00 */
[----:B------:R-:W-:Y:S01]  /*14150*/  MOV R21, R17 ;  /* 0x0000001100157202 */ /* 0x000fe20000000f00 */
[----:B----4-:R0:W-:Y:S04]  /*14160*/  STL.64 [R1+0x2730], R22 ;  /* 0x0027301601007387 */ /* 0x0101e80000100a00 */
[----:B------:R-:W2:Y:S04]  /*14170*/  LDL.LU R16, [R1+0x2744] ;  /* 0x0027440001107983 */ /* 0x000ea80000300800 */
[----:B------:R-:W2:Y:S01]  /*14180*/  LDL.LU R17, [R1+0x2740] ;  /* 0x0027400001117983 */ /* 0x000ea20000300800 */
[----:B0-----:R-:W-:Y:S01]  /*14190*/  IMAD.MOV.U32 R22, RZ, RZ, R18 ;  /* 0x000000ffff167224 */ /* 0x001fe200078e0012 */
[----:B------:R-:W-:-:S02]  /*141a0*/  MOV R23, R19 ;  /* 0x0000001300177202 */ /* 0x000fc40000000f00 */
[----:B------:R-:W2:Y:S04]  /*141b0*/  LDL.LU R18, [R1+0x273c] ;  /* 0x00273c0001127983 */ /* 0x000ea80000300800 */
[----:B------:R-:W2:Y:S01]  /*141c0*/  LDL.LU R19, [R1+0x2738] ;  /* 0x0027380001137983 */ /* 0x000ea20000300800 */
[----:B---3--:R-:W-:-:S15]  /*141d0*/  HMMA.16816.F32 R24, R12, R10, R24 ;  /* 0x0000000a0c18723c */ /* 0x008fde0000001818 */
[----:B------:R-:W-:-:S08]  /*141e0*/  NOP ;  /* 0x0000000000007918 */ /* 0x000fd00000000000 */
[----:B------:R0:W-:Y:S04]  /*141f0*/  STL [R1+0x26a4], R24 ;  /* 0x0026a41801007387 */ /* 0x0001e80000100800 */
[----:B------:R1:W-:Y:S04]  /*14200*/  STL [R1+0x26a0], R25 ;  /* 0x0026a01901007387 */ /* 0x0003e80000100800 */
[----:B------:R3:W-:Y:S04]  /*14210*/  STL [R1+0x269c], R26 ;  /* 0x00269c1a01007387 */ /* 0x0007e80000100800 */
[----:B------:R4:W-:Y:S04]  /*14220*/  STL [R1+0x2698], R27 ;  /* 0x0026981b01007387 */ /* 0x0009e80000100800 */
[----:B0-----:R-:W2:Y:S04]  /*14230*/  LDL.LU R24, [R1+0x10] ;  /* 0x0000100001187983 */ /* 0x001ea80000300800 */
[----:B-1----:R-:W2:Y:S04]  /*14240*/  LDL.LU R25, [R1+0x14] ;  /* 0x0000140001197983 */ /* 0x002ea80000300800 */
[----:B---3--:R-:W3:Y:S04]  /*14250*/  LDL.LU R26, [R1+0x18] ;  /* 0x00001800011a7983 */ /* 0x008ee80000300800 */
[----:B----4-:R-:W3:Y:S01]  /*14260*/  LDL.LU R27, [R1+0x1c] ;  /* 0x00001c00011b7983 */ /* 0x010ee20000300800 */
[----:B--2---:R-:W-:-:S15]  /*14270*/  HMMA.16816.F32 R20, R16, R6, R20 ;  /* 0x000000061014723c */ /* 0x004fde0000001814 */
[----:B------:R-:W-:-:S09]  /*14280*/  NOP ;  /* 0x0000000000007918 */ /* 0x000fd20000000000 */
[----:B------:R-:W-:Y:S02]  /*14290*/  MOV R6, R22 ;  /* 0x0000001600067202 */ /* 0x000fe40000000f00 */
[----:B------:R-:W-:Y:S02]  /*142a0*/  MOV R7, R23 ;  /* 0x0000001700077202 */ /* 0x000fe40000000f00 */
[----:B------:R-:W3:Y:S01]  /*142b0*/  LDL.LU.64 R22, [R1+0x2730] ;  /* 0x0027300001167983 */ /* 0x000ee20000300a00 */
[----:B------:R-:W-:Y:S01]  /*142c0*/  MOV R14, R5 ;  /* 0x00000005000e7202 */ /* 0x000fe20000000f00 */
[----:B------:R-:W-:Y:S01]  /*142d0*/  IMAD.MOV.U32 R5, RZ, RZ, R21 ;  /* 0x000000ffff057224 */ /* 0x000fe200078e0015 */
[----:B------:R-:W-:Y:S02]  /*142e0*/  MOV R15, R4 ;  /* 0x00000004000f7202 */ /* 0x000fe40000000f00 */
[----:B------:R-:W-:Y:S01]  /*142f0*/  MOV R4, R20 ;  /* 0x0000001400047202 */ /* 0x000fe20000000f00 */
[----:B------:R-:W-:Y:S04]  /*14300*/  STL.64 [R1+0x26b0], R6 ;  /* 0x0026b00601007387 */ /* 0x000fe80000100a00 */
[----:B------:R0:W-:Y:S04]  /*14310*/  STL.64 [R1+0x26a8], R4 ;  /* 0x0026a80401007387 */ /* 0x0001e80000100a00 */
[----:B0-----:R-:W2:Y:S04]  /*14320*/  LDL.LU R4, [R1] ;  /* 0x0000000001047983 */ /* 0x001ea80000300800 */
[----:B------:R-:W2:Y:S04]  /*14330*/  LDL.LU R5, [R1+0x4] ;  /* 0x0000040001057983 */ /* 0x000ea80000300800 */
[----:B------:R-:W2:Y:S04]  /*14340*/  LDL.LU R6, [R1+0x8] ;  /* 0x0000080001067983 */ /* 0x000ea80000300800 */
[----:B------:R-:W2:Y:S01]  /*14350*/  LDL.LU R7, [R1+0xc] ;  /* 0x00000c0001077983 */ /* 0x000ea20000300800 */
[----:B---3--:R-:W-:-:S15]  /*14360*/  HMMA.16816.F32 R20, R16, R22, R24 ;  /* 0x000000161014723c */ /* 0x008fde0000001818 */
[----:B------:R-:W-:-:S08]  /*14370*/  NOP ;  /* 0x0000000000007918 */ /* 0x000fd00000000000 */
[----:B------:R0:W-:Y:S01]  /*14380*/  STL.64 [R1+0x10], R20 ;  /* 0x0000101401007387 */ /* 0x0001e20000100a00 */
[----:B------:R-:W-:Y:S02]  /*14390*/  MOV R24, R22 ;  /* 0x0000001600187202 */ /* 0x000fe40000000f00 */
[----:B------:R-:W-:Y:S02]  /*143a0*/  MOV R25, R23 ;  /* 0x0000001700197202 */ /* 0x000fe40000000f00 */
[----:B------:R-:W3:Y:S04]  /*143b0*/  LDL.LU.64 R22, [R1+0x2728] ;  /* 0x0027280001167983 */ /* 0x000ee80000300a00 */
[----:B0-----:R-:W4:Y:S01]  /*143c0*/  LDL.LU.64 R20, [R1+0x2720] ;  /* 0x0027200001147983 */ /* 0x001f220000300a00 */
[----:B--2---:R-:W-:Y:S03]  /*143d0*/  HMMA.16816.F32 R12, R16, R14, R4 ;  /* 0x0000000e100c723c */ /* 0x004fe60000001804 */
[----:B------:R0:W-:Y:S04]  /*143e0*/  STL.64 [R1+0x2700], R24 ;  /* 0x0027001801007387 */ /* 0x0001e80000100a00 */
[----:B------:R-:W-:Y:S01]  /*143f0*/  MOV R5, R29 ;  /* 0x0000001d00057202 */ /* 0x000fe20000000f00 */
[----:B0-----:R-:W2:Y:S04]  /*14400*/  LDL.LU R24, [R1+0x30] ;  /* 0x0000300001187983 */ /* 0x001ea80000300800 */
[----:B------:R-:W2:Y:S04]  /*14410*/  LDL.LU R25, [R1+0x34] ;  /* 0x0000340001197983 */ /* 0x000ea80000300800 */
[----:B------:R-:W2:Y:S04]  /*14420*/  LDL.LU R26, [R1+0x38] ;  /* 0x00003800011a7983 */ /* 0x000ea80000300800 */
[----:B------:R-:W2:Y:S01]  /*14430*/  LDL.LU R27, [R1+0x3c] ;  /* 0x00003c00011b7983 */ /* 0x000ea20000300800 */
[----:B------:R-:W-:-:S02]  /*14440*/  MOV R6, R0 ;  /* 0x0000000000067202 */ /* 0x000fc40000000f00 */
[----:B------:R-:W-:Y:S01]  /*14450*/  MOV R7, R28 ;  /* 0x0000001c00077202 */ /* 0x000fe20000000f00 */
[----:B----4-:R-:W-:Y:S02]  /*14460*/  IMAD.MOV.U32 R4, RZ, RZ, R20 ;  /* 0x000000ffff047224 */ /* 0x010fe400078e0014 */
[----:B------:R-:W4:Y:S04]  /*14470*/  LDL.LU R20, [R1+0x2718] ;  /* 0x0027180001147983 */ /* 0x000f280000300800 */
[----:B------:R-:W-:Y:S04]  /*14480*/  STL.64 [R1], R12 ;  /* 0x0000000c01007387 */ /* 0x000fe80000100a00 */
[----:B------:R-:W-:Y:S04]  /*14490*/  STL.64 [R1+0x8], R14 ;  /* 0x0000080e01007387 */ /* 0x000fe80000100a00 */
[----:B------:R-:W2:Y:S04]  /*144a0*/  LDL.LU R29, [R1+0x2714] ;  /* 0x00271400011d7983 */ /* 0x000ea80000300800 */
[----:B------:R-:W2:Y:S04]  /*144b0*/  LDL.LU R0, [R1+0x2710] ;  /* 0x0027100001007983 */ /* 0x000ea80000300800 */
[----:B------:R-:W2:Y:S04]  /*144c0*/  LDL.LU R28, [R1+0x270c] ;  /* 0x00270c00011c7983 */ /* 0x000ea80000300800 */
[----:B------:R3:W-:Y:S04]  /*144d0*/  STL.64 [R1+0x26c0], R6 ;  /* 0x0026c00601007387 */ /* 0x0007e80000100a00 */
[----:B------:R0:W-:Y:S01]  /*144e0*/  STL.64 [R1+0x26b8], R4 ;  /* 0x0026b80401007387 */ /* 0x0001e20000100a00 */
[----:B---3--:R-:W-:-:S02]  /*144f0*/  MOV R6, R22 ;  /* 0x0000001600067202 */ /* 0x008fc40000000f00 */
[----:B------:R-:W-:Y:S02]  /*14500*/  MOV R7, R21 ;  /* 0x0000001500077202 */ /* 0x000fe40000000f00 */
[----:B0-----:R-:W-:Y:S01]  /*14510*/  MOV R4, R2 ;  /* 0x0000000200047202 */ /* 0x001fe20000000f00 */
[----:B------:R-:W-:Y:S01]  /*14520*/  IMAD.MOV.U32 R5, RZ, RZ, R23 ;  /* 0x000000ffff057224 */ /* 0x000fe200078e0017 */
[----:B------:R-:W3:Y:S04]  /*14530*/  LDL.LU R2, [R1+0x2708] ;  /* 0x0027080001027983 */ /* 0x000ee80000300800 */
[----:B------:R-:W-:Y:S04]  /*14540*/  STL.64 [R1+0x26e0], R6 ;  /* 0x0026e00601007387 */ /* 0x000fe80000100a00 */
[----:B------:R4:W-:Y:S02]  /*14550*/  STL.64 [R1+0x26d8], R4 ;  /* 0x0026d80401007387 */ /* 0x0009e40000100a00 */
[----:B----4-:R-:W-:-:S02]  /*14560*/  MOV R4, R20 ;  /* 0x0000001400047202 */ /* 0x010fc40000000f00 */
[----:B--2---:R-:W-:Y:S04]  /*14570*/  LDSM.16.MT88.4 R20, [R29+UR6+0x11400] ;  /* 0x011400061d14783b */ /* 0x004fe80008004200 */
[----:B------:R-:W0:Y:S04]  /*14580*/  LDSM.16.MT88.4 R12, [R28+UR6+0x11400] ;  /* 0x011400061c0c783b */ /* 0x000e280008004200 */
[----:B0-----:R-:W-:Y:S04]  /*14590*/  STL [R1+0x262c], R14 ;  /* 0x00262c0e01007387 */ /* 0x001fe80000100800 */
[----:B------:R-:W-:Y:S04]  /*145a0*/  STL [R1+0x2628], R15 ;  /* 0x0026280f01007387 */ /* 0x000fe80000100800 */
[----:B------:R0:W-:Y:S04]  /*145b0*/  STL.64 [R1+0x26e8], R12 ;  /* 0x0026e80c01007387 */ /* 0x0001e80000100a00 */
[----:B0-----:R-:W2:Y:S04]  /*145c0*/  LDL.LU.64 R12, [R1+0x90] ;  /* 0x00009000010c7983 */ /* 0x001ea80000300a00 */
[----:B------:R-:W-:Y:S04]  /*145d0*/  STL [R1+0x2644], R28 ;  /* 0x0026441c01007387 */ /* 0x000fe80000100800 */
[----:B------:R-:W-:Y:S04]  /*145e0*/  STL.64 [R1+0x25e8], R22 ;  /* 0x0025e81601007387 */ /* 0x000fe80000100a00 */
[----:B------:R0:W-:Y:S04]  /*145f0*/  STL.64 [R1+0x25e0], R20 ;  /* 0x0025e01401007387 */ /* 0x0001e80000100a00 */
[----:B0-----:R-:W4:Y:S04]  /*14600*/  LDL.LU.64 R20, [R1+0x130] ;  /* 0x0001300001147983 */ /* 0x001f280000300a00 */
[----:B------:R-:W3:Y:S01]  /*14610*/  LDL.LU.64 R22, [R1+0x138] ;  /* 0x0001380001167983 */ /* 0x000ee20000300a00 */
[----:B------:R-:W-:Y:S01]  /*14620*/  MOV R5, R9 ;  /* 0x0000000900057202 */ /* 0x000fe20000000f00 */
[----:B------:R-:W-:-:S02]  /*14630*/  IMAD.MOV.U32 R6, RZ, RZ, R8 ;  /* 0x000000ffff067224 */ /* 0x000fc400078e0008 */
[----:B------:R-:W-:-:S15]  /*14640*/  HMMA.16816.F32 R8, R16, R10, R24 ;  /* 0x0000000a1008723c */ /* 0x000fde0000001818 */
[----:B------:R-:W-:-:S09]  /*14650*/  NOP ;  /* 0x0000000000007918 */ /* 0x000fd20000000000 */
[----:B------:R-:W-:Y:S01]  /*14660*/  MOV R17, R10 ;  /* 0x0000000a00117202 */ /* 0x000fe20000000f00 */
[----:B------:R-:W-:Y:S01]  /*14670*/  IMAD.MOV.U32 R16, RZ, RZ, R11 ;  /* 0x000000ffff107224 */ /* 0x000fe200078e000b */
[----:B------:R-:W-:Y:S02]  /*14680*/  MOV R19, R8 ;  /* 0x0000000800137202 */ /* 0x000fe40000000f00 */
[----:B------:R-:W-:Y:S01]  /*14690*/  MOV R18, R9 ;  /* 0x0000000900127202 */ /* 0x000fe20000000f00 */
[----:B---3--:R-:W-:Y:S04]  /*146a0*/  STL [R1+0x25f4], R22 ;  /* 0x0025f41601007387 */ /* 0x008fe80000100800 */
[----:B------:R-:W-:Y:S04]  /*146b0*/  STL [R1+0x25f0], R23 ;  /* 0x0025f01701007387 */ /* 0x000fe80000100800 */
[----:B------:R-:W3:Y:S04]  /*146c0*/  LDL.LU.64 R24, [R1+0x2700] ;  /* 0x0027000001187983 */ /* 0x000ee80000300a00 */
[----:B------:R-:W4:Y:S04]  /*146d0*/  LDL.LU.64 R10, [R1+0x26f8] ;  /* 0x0026f800010a7983 */ /* 0x000f280000300a00 */
[----:B------:R-:W4:Y:S01]  /*146e0*/  LDL.LU.64 R8, [R1+0x26f0] ;  /* 0x0026f00001087983 */ /* 0x000f220000300a00 */
[----:B------:R-:W-:-:S03]  /*146f0*/  MOV R7, R3 ;  /* 0x0000000300077202 */ /* 0x000fc60000000f00 */
[----:B------:R-:W-:Y:S01]  /*14700*/  STL [R1+0x2648], R19 ;  /* 0x0026481301007387 */ /* 0x000fe20000100800 */
[----:B--2---:R-:W-:-:S03]  /*14710*/  MOV R26, R12 ;  /* 0x0000000c001a7202 */ /* 0x004fc60000000f00 */
[----:B------:R-:W-:Y:S01]  /*14720*/  STL [R1+0x26d0], R18 ;  /* 0x0026d01201007387 */ /* 0x000fe20000100800 */
[----:B------:R-:W-:-:S03]  /*14730*/  MOV R27, R13 ;  /* 0x0000000d001b7202 */ /* 0x000fc60000000f00 */
[----:B------:R0:W-:Y:S04]  /*14740*/  STL.64 [R1+0x26c8], R16 ;  /* 0x0026c81001007387 */ /* 0x0001e80000100a00 */
[----:B0-----:R-:W2:Y:S01]  /*14750*/  LDL.LU.64 R16, [R1+0xf0] ;  /* 0x0000f00001107983 */ /* 0x001ea20000300a00 */
[----:B----4-:R-:W-:Y:S03]  /*14760*/  HMMA.16816.F32 R4, R8, R12, R4 ;  /* 0x0000000c0804723c */ /* 0x010fe60000001804 */
[----:B------:R-:W4:-:S15]  /*14770*/  LDL.LU.64 R12, [R1+0x26e8] ;  /* 0x0026e800010c7983 */ /* 0x000f1e0000300a00 */
[----:B------:R-:W-:-:S05]  /*14780*/  NOP ;  /* 0x0000000000007918 */ /* 0x000fca0000000000 */
[----:B------:R0:W-:Y:S01]  /*14790*/  STL.64 [R1+0x48], R6 ;  /* 0x0000480601007387 */ /* 0x0001e20000100a00 */
[----:B------:R-:W-:Y:S02]  /*147a0*/  MOV R14, R4 ;  /* 0x00000004000e7202 */ /* 0x000fe40000000f00 */
[----:B------:R-:W-:Y:S01]  /*147b0*/  MOV R15, R5 ;  /* 0x00000005000f7202 */ /* 0x000fe20000000f00 */
[----:B0-----:R-:W3:Y:S04]  /*147c0*/  LDL.LU.64 R6, [R1+0x26e0] ;  /* 0x0026e00001067983 */ /* 0x001ee80000300a00 */
[----:B------:R-:W3:Y:S01]  /*147d0*/  LDL.LU.64 R4, [R1+0x26d8] ;  /* 0x0026d80001047983 */ /* 0x000ee20000300a00 */
[----:B--2---:R-:W-:-:S03]  /*147e0*/  MOV R23, R16 ;  /* 0x0000001000177202 */ /* 0x004fc60000000f00 */
[----:B------:R-:W-:Y:S01]  /*147f0*/  STL.64 [R1+0x2638], R14 ;  /* 0x0026380e01007387 */ /* 0x000fe20000100a00 */
[----:B------:R-:W-:-:S03]  /*14800*/  MOV R22, R17 ;  /* 0x0000001100167202 */ /* 0x000fc60000000f00 */
[----:B----4-:R0:W-:Y:S04]  /*14810*/  STL.64 [R1+0x2630], R12 ;  /* 0x0026300c01007387 */ /* 0x0101e80000100a00 */
[----:B------:R-:W2:Y:S01]  /*14820*/  LDL.LU R18, [R1+0x26d0] ;  /* 0x0026d00001127983 */ /* 0x000ea20000300800 */
[----:B0-----:R-:W-:Y:S01]  /*14830*/  IMAD.MOV.U32 R12, RZ, RZ, R2 ;  /* 0x000000ffff0c7224 */ /* 0x001fe200078e0002 */
[----:B------:R-:W-:Y:S01]  /*14840*/  MOV R13, R0 ;  /* 0x00000000000d7202 */ /* 0x000fe20000000f00 */
[----:B---3--:R-:W-:Y:S01]  /*14850*/  HMMA.16816.F32 R4, R8, R16, R4 ;  /* 0x000000100804723c */ /* 0x008fe20000001804 */
[----:B------:R-:W3:-:S15]  /*14860*/  LDL.LU.64 R16, [R1+0x26c8] ;  /* 0x0026c80001107983 */ /* 0x000ede0000300a00 */
[----:B------:R-:W-:-:S08]  /*14870*/  NOP ;  /* 0x0000000000007918 */ /* 0x000fd00000000000 */
[----:B------:R-:W-:Y:S01]  /*14880*/  MOV R2, R6 ;  /* 0x0000000600027202 */ /* 0x000fe20000000f00 */
[----:B------:R-:W-:Y:S01]  /*14890*/  IMAD.MOV.U32 R14, RZ, RZ, R5 ;  /* 0x000000ffff0e7224 */ /* 0x000fe200078e0005 */
[----:B------:R-:W-:Y:S02]  /*148a0*/  MOV R0, R7 ;  /* 0x0000000700007202 */ /* 0x000fe40000000f00 */
[----:B------:R-:W-:Y:S01]  /*148b0*/  MOV R15, R4 ;  /* 0x00000004000f7202 */ /* 0x000fe20000000f00 */
[----:B------:R-:W4:Y:S04]  /*148c0*/  LDL.LU.64 R6, [R1+0x26c0] ;  /* 0x0026c00001067983 */ /* 0x000f280000300a00 */
[----:B------:R-:W4:Y:S02]  /*148d0*/  LDL.LU.64 R4, [R1+0x26b8] ;  /* 0x0026b80001047983 */ /* 0x000f240000300a00 */
[----:B----4-:R-:W-:-:S15]  /*148e0*/  HMMA.16816.F32 R4, R8, R12, R4 ;  /* 0x0000000c0804723c */ /* 0x010fde0000001804 */
[----:B------:R-:W-:-:S09]  /*148f0*/  NOP ;  /* 0x0000000000007918 */ /* 0x000fd20000000000 */
[----:B------:R-:W-:Y:S01]  /*14900*/  MOV R19, R4 ;  /* 0x0000000400137202 */ /* 0x000fe20000000f00 */
[----:B------:R-:W-:Y:S01]  /*14910*/  IMAD.MOV.U32 R3, RZ, RZ, R6 ;  /* 0x000000ffff037224 */ /* 0x000fe200078e0006 */
[----:B------:R-:W-:Y:S02]  /*14920*/  MOV R29, R7 ;  /* 0x00000007001d7202 */ /* 0x000fe40000000f00 */
[----:B------:R-:W-:Y:S01]  /*14930*/  MOV R28, R5 ;  /* 0x00000005001c7202 */ /* 0x000fe20000000f00 */
[----:B------:R-:W4:Y:S04]  /*14940*/  LDL.LU.64 R6, [R1+0x26b0] ;  /* 0x0026b00001067983 */ /* 0x000f280000300a00 */
[----:B------:R-:W4:Y:S04]  /*14950*/  LDL.LU.64 R4, [R1+0x26a8] ;  /* 0x0026a80001047983 */ /* 0x000f280000300a00 */
[----:B--2---:R-:W-:Y:S04]  /*14960*/  STL.64 [R1+0x2668], R18 ;  /* 0x0026681201007387 */ /* 0x004fe80000100a00 */
[----:B---3--:R0:W-:Y:S04]  /*14970*/  STL.64 [R1+0x2660], R16 ;  /* 0x0026601001007387 */ /* 0x0081e80000100a00 */
[----:B0-----:R-:W2:Y:S04]  /*14980*/  LDL.LU R16, [R1+0x10] ;  /* 0x0000100001107983 */ /* 0x001ea80000300800 */
[----:B------:R-:W2:Y:S01]  /*14990*/  LDL.LU R17, [R1+0x14] ;  /* 0x0000140001117983 */ /* 0x000ea20000300800 */
[----:B------:R-:W-:-:S02]  /*149a0*/  MOV R18, R24 ;  /* 0x0000001800127202 */ /* 0x000fc40000000f00 */
[----:B------:R-:W-:Y:S01]  /*149b0*/  MOV R19, R25 ;  /* 0x0000001900137202 */ /* 0x000fe20000000f00 */
[----:B------:R-:W3:Y:S04]  /*149c0*/  LDL.LU R24, [R1+0x26a4] ;  /* 0x0026a40001187983 */ /* 0x000ee80000300800 */
[----:B------:R-:W3:Y:S04]  /*149d0*/  LDL.LU R25, [R1+0x26a0] ;  /* 0x0026a00001197983 */ /* 0x000ee80000300800 */
[----:B------:R-:W-:Y:S04]  /*149e0*/  STL.64 [R1+0x2678], R18 ;  /* 0x0026781201007387 */ /* 0x000fe80000100a00 */
[----:B--2---:R0:W-:Y:S02]  /*149f0*/  STL.64 [R1+0x2670], R16 ;  /* 0x0026701001007387 */ /* 0x0041e40000100a00 */
[----:B0-----:R-:W-:Y:S01]  /*14a00*/  MOV R16, R26 ;  /* 0x0000001a00107202 */ /* 0x001fe20000000f00 */
[----:B------:R-:W-:Y:S01]  /*14a10*/  IMAD.MOV.U32 R17, RZ, RZ, R27 ;  /* 0x000000ffff117224 */ /* 0x000fe200078e001b */
[----:B------:R-:W3:Y:S04]  /*14a20*/  LDL.LU R26, [R1+0x269c] ;  /* 0x00269c00011a7983 */ /* 0x000ee80000300800 */
[----:B------:R-:W3:Y:S04]  /*14a30*/  LDL.LU R27, [R1+0x2698] ;  /* 0x00269800011b7983 */ /* 0x000ee80000300800 */
[----:B------:R-:W-:Y:S04]  /*14a40*/  STL.64 [R1+0x2658], R14 ;  /* 0x0026580e01007387 */ /* 0x000fe80000100a00 */
[----:B------:R0:W-:Y:S02]  /*14a50*/  STL.64 [R1+0x2650], R12 ;  /* 0x0026500c01007387 */ /* 0x0001e40000100a00 */
[----:B0-----:R-:W-:-:S02]  /*14a60*/  MOV R12, R23 ;  /* 0x00000017000c7202 */ /* 0x001fc40000000f00 */
[----:B------:R-:W-:Y:S01]  /*14a70*/  MOV R13, R22 ;  /* 0x00000016000d7202 */ /* 0x000fe20000000f00 */
[----:B----4-:R-:W-:-:S04]  /*14a80*/  IMAD.MOV.U32 R14, RZ, RZ, R6 ;  /* 0x000000ffff0e7224 */ /* 0x010fc800078e0006 */
[----:B------:R0:W-:Y:S01]  /*14a90*/  STL.64 [R1+0x2680], R12 ;  /* 0x0026800c01007387 */ /* 0x0001e20000100a00 */
[----:B------:R-:W-:Y:S02]  /*14aa0*/  MOV R15, R7 ;  /* 0x00000007000f7202 */ /* 0x000fe40000000f00 */
[----:B0-----:R-:W-:Y:S02]  /*14ab0*/  MOV R12, R4 ;  /* 0x00000004000c7202 */ /* 0x001fe40000000f00 */
[----:B------:R-:W2:Y:S01]  /*14ac0*/  LDL.LU R4, [R1+0x2694] ;  /* 0x0026940001047983 */ /* 0x000ea20000300800 */
[----:B------:R-:W-:-:S03]  /*14ad0*/  MOV R13, R5 ;  /* 0x00000005000d7202 */ /* 0x000fc60000000f00 */
[----:B------:R-:W2:Y:S04]  /*14ae0*/  LDL.LU R5, [R1+0x2690] ;  /* 0x0026900001057983 */ /* 0x000ea80000300800 */
[----:B------:R-:W2:Y:S04]  /*14af0*/  LDL.LU R6, [R1+0x268c] ;  /* 0x00268c0001067983 */ /* 0x000ea80000300800 */
[----:B------:R-:W2:Y:S01]  /*14b00*/  LDL.LU R7, [R1+0x2688] ;  /* 0x0026880001077983 */ /* 0x000ea20000300800 */
[----:B---3--:R-:W-:Y:S03]  /*14b10*/  HMMA.16816.F32 R24, R8, R20, R24 ;  /* 0x000000140818723c */ /* 0x008fe60000001818 */
[----:B------:R-:W3:Y:S04]  /*14b20*/  LDL.LU R8, [R1] ;  /* 0x0000000001087983 */ /* 0x000ee80000300800 */
[----:B------:R-:W3:Y:S04]  /*14b30*/  LDL.LU R9, [R1+0x4] ;  /* 0x0000040001097983 */ /* 0x000ee80000300800 */
[----:B------:R-:W3:Y:S04]  /*14b40*/  LDL.LU R10, [R1+0x8] ;  /* 0x00000800010a7983 */ /* 0x000ee80000300800 */
[----:B------:R-:W3:Y:S08]  /*14b50*/  LDL.LU R11, [R1+0xc] ;  /* 0x00000c00010b7983 */ /* 0x000ef00000300800 */
[----:B------:R-:W-:Y:S04]  /*14b60*/  STL [R1+0x25fc], R26 ;  /* 0x0025fc1a01007387 */ /* 0x000fe80000100800 */
[----:B------:R-:W-:Y:S01]  /*14b70*/  STL [R1+0x25f8], R27 ;  /* 0x0025f81b01007387 */ /* 0x000fe20000100800 */
[----:B--2---:R-:W-:Y:S03]  /*14b80*/  HMMA.16816.F32 R16, R4, R16, R12 ;  /* 0x000000100410723c */ /* 0x004fe6000000180c */
[----:B------:R-:W2:-:S15]  /*14b90*/  LDL.LU.64 R12, [R1+0x2680] ;  /* 0x00268000010c7983 */ /* 0x000e9e0000300a00 */
[----:B------:R-:W-:-:S05]  /*14ba0*/  NOP ;  /* 0x0000000000007918 */ /* 0x000fca0000000000 */
[----:B------:R-:W-:Y:S04]  /*14bb0*/  STL.64 [R1+0x20], R16 ;  /* 0x0000201001007387 */ /* 0x000fe80000100a00 */
[----:B------:R0:W-:Y:S04]  /*14bc0*/  STL.64 [R1+0x28], R18 ;  /* 0x0000281201007387 */ /* 0x0001e80000100a00 */
[----:B0-----:R-:W2:Y:S04]  /*14bd0*/  LDL.LU.64 R18, [R1+0x2678] ;  /* 0x0026780001127983 */ /* 0x001ea80000300a00 */
[----:B------:R-:W2:Y:S02]  /*14be0*/  LDL.LU.64 R16, [R1+0x2670] ;  /* 0x0026700001107983 */ /* 0x000ea40000300a00 */
[----:B--2---:R-:W-:Y:S02]  /*14bf0*/  HMMA.16816.F32 R12, R4, R12, R16 ;  /* 0x0000000c040c723c */ /* 0x004fe40000001810 */
[----:B------:R-:W2:Y:S04]  /*14c00*/  LDL.LU.64 R18, [R1+0x2668] ;  /* 0x0026680001127983 */ /* 0x000ea80000300a00 */
[----:B------:R-:W4:-:S15]  /*14c10*/  LDL.LU.64 R16, [R1+0x2660] ;  /* 0x0026600001107983 */ /* 0x000f1e0000300a00 */
[----:B------:R-:W-:-:S03]  /*14c20*/  NOP ;  /* 0x0000000000007918 */ /* 0x000fc60000000000 */
[----:B------:R-:W-:Y:S01]  /*14c30*/  MOV R22, R14 ;  /* 0x0000000e00167202 */ /* 0x000fe20000000f00 */
[----:B------:R-:W-:Y:S01]  /*14c40*/  IMAD.MOV.U32 R23, RZ, RZ, R15 ;  /* 0x000000ffff177224 */ /* 0x000fe200078e000f */
[----:B------:R-:W-:Y:S01]  /*14c50*/  MOV R26, R12 ;  /* 0x0000000c001a7202 */ /* 0x000fe20000000f00 */
[----:B------:R-:W4:Y:S01]  /*14c60*/  LDL.LU.64 R14, [R1+0x2658] ;  /* 0x00265800010e7983 */ /* 0x000f220000300a00 */
[----:B------:R-:W-:-:S03]  /*14c70*/  MOV R27, R13 ;  /* 0x0000000d001b7202 */ /* 0x000fc60000000f00 */
[----:B------:R-:W3:Y:S04]  /*14c80*/  LDL.LU.64 R12, [R1+0x2650] ;  /* 0x00265000010c7983 */ /* 0x000ee80000300a00 */
[----:B------:R-:W-:Y:S04]  /*14c90*/  STL.64 [R1+0x2608], R26 ;  /* 0x0026081a01007387 */ /* 0x000fe80000100a00 */
[----:B------:R0:W-:Y:S02]  /*14ca0*/  STL.64 [R1+0x2600], R24 ;  /* 0x0026001801007387 */ /* 0x0001e40000100a00 */
[----:B0-----:R-:W-:-:S02]  /*14cb0*/  MOV R25, R28 ;  /* 0x0000001c00197202 */ /* 0x001fc40000000f00 */
[----:B------:R-:W-:Y:S02]  /*14cc0*/  MOV R26, R3 ;  /* 0x00000003001a7202 */ /* 0x000fe40000000f00 */
[----:B--2---:R-:W-:Y:S02]  /*14cd0*/  MOV R24, R19 ;  /* 0x0000001300187202 */ /* 0x004fe40000000f00 */
[----:B------:R-:W2:Y:S04]  /*14ce0*/  LDL.LU R19, [R1+0x2648] ;  /* 0x0026480001137983 */ /* 0x000ea80000300800 */
[----:B------:R-:W2:Y:S04]  /*14cf0*/  LDL.LU R28, [R1+0x2644] ;  /* 0x00264400011c7983 */ /* 0x000ea80000300800 */
[----:B------:R-:W2:Y:S01]  /*14d00*/  LDL.LU R3, [R1+0x2640] ;  /* 0x0026400001037983 */ /* 0x000ea20000300800 */
[----:B------:R-:W-:Y:S01]  /*14d10*/  MOV R27, R29 ;  /* 0x0000001d001b7202 */ /* 0x000fe20000000f00 */
[----:B---3--:R-:W-:Y:S04]  /*14d20*/  HMMA.16816.F32 R8, R4, R12, R8 ;  /* 0x0000000c0408723c */ /* 0x008fe80000001808 */
[----:B------:R0:W-:Y:S04]  /*14d30*/  STL.64 [R1+0x2620], R26 ;  /* 0x0026201a01007387 */ /* 0x0001e80000100a00 */
[----:B------:R4:W-:Y:S01]  /*14d40*/  STL.64 [R1+0x2618], R24 ;  /* 0x0026181801007387 */ /* 0x0009e20000100a00 */
[----:B0-----:R-:W-:-:S02]  /*14d50*/  MOV R26, R2 ;  /* 0x00000002001a7202 */ /* 0x001fc40000000f00 */
[----:B------:R-:W-:-:S12]  /*14d60*/  MOV R27, R0 ;  /* 0x00000000001b7202 */ /* 0x000fd80000000f00 */
[----:B------:R-:W-:Y:S01]  /*14d70*/  STL [R1], R8 ;  /* 0x0000000801007387 */ /* 0x000fe20000100800 */
[----:B------:R-:W-:Y:S01]  /*14d80*/  MOV R29, R9 ;  /* 0x00000009001d7202 */ /* 0x000fe20000000f00 */
[----:B------:R-:W-:Y:S01]  /*14d90*/  IMAD.MOV.U32 R2, RZ, RZ, R10 ;  /* 0x000000ffff027224 */ /* 0x000fe200078e000a */
[----:B------:R-:W-:Y:S01]  /*14da0*/  MOV R0, R11 ;  /* 0x0000000b00007202 */ /* 0x000fe20000000f00 */
[----:B----4-:R-:W-:Y:S01]  /*14db0*/  IMAD.MOV.U32 R24, RZ, RZ, R15 ;  /* 0x000000ffff187224 */ /* 0x010fe200078e000f */
[----:B------:R-:W-:Y:S01]  /*14dc0*/  MOV R25, R14 ;  /* 0x0000000e00197202 */ /* 0x000fe20000000f00 */
[----:B--2---:R-:W0:Y:S04]  /*14dd0*/  LDSM.16.MT88.4 R8, [R28+UR6+0x11800] ;  /* 0x011800061c08783b */ /* 0x004e280008004200 */
[----:B------:R-:W-:Y:S04]  /*14de0*/  LDSM.16.M88.4 R12, [R3+UR6+0x4080] ;  /* 0x00408006030c783b */ /* 0x000fe80008000200 */
[----:B0-----:R0:W-:Y:S04]  /*14df0*/  STL.64 [R1+0x2598], R10 ;  /* 0x0025980a01007387 */ /* 0x0011e80000100a00 */
[----:B------:R1:W-:Y:S01]  /*14e00*/  STL.64 [R1+0x2590], R8 ;  /* 0x0025900801007387 */ /* 0x0003e20000100a00 */
[----:B0-----:R-:W-:Y:S01]  /*14e10*/  MOV R10, R17 ;  /* 0x00000011000a7202 */ /* 0x001fe20000000f00 */
[----:B------:R-:W-:Y:S01]  /*14e20*/  IMAD.MOV.U32 R11, RZ, RZ, R16 ;  /* 0x000000ffff0b7224 */ /* 0x000fe200078e0010 */
[----:B-1----:R-:W-:-:S02]  /*14e30*/  MOV R8, R19 ;  /* 0x0000001300087202 */ /* 0x002fc40000000f00 */
[----:B------:R-:W-:Y:S02]  /*14e40*/  MOV R9, R18 ;  /* 0x0000001200097202 */ /* 0x000fe40000000f00 */
[----:B------:R-:W0:Y:S04]  /*14e50*/  LDSM.16.M88.4 R16, [R3+UR6+0x80] ;  /* 0x000080060310783b */ /* 0x000e280008000200 */
[----:B0-----:R-:W-:Y:S04]  /*14e60*/  STL.64 [R1+0xa0], R16 ;  /* 0x0000a01001007387 */ /* 0x001fe80000100a00 */
[----:B------:R-:W-:Y:S04]  /*14e70*/  STL.64 [R1+0xa8], R18 ;  /* 0x0000a81201007387 */ /* 0x000fe80000100a00 */
[----:B------:R-:W-:Y:S04]  /*14e80*/  STL.64 [R1+0xb0], R12 ;  /* 0x0000b00c01007387 */ /* 0x000fe80000100a00 */
[----:B------:R-:W-:Y:S04]  /*14e90*/  STL.64 [R1+0xb8], R14 ;  /* 0x0000b80e01007387 */ /* 0x000fe80000100a00 */
[----:B------:R-:W0:Y:S04]  /*14ea0*/  LDSM.16.M88.4 R12, [R3+UR6+0x8080] ;  /* 0x00808006030c783b */ /* 0x000e280008000200 */
[----:B0-----:R-:W-:Y:S04]  /*14eb0*/  STL.64 [R1+0xc0], R12 ;  /* 0x0000c00c01007387 */ /* 0x001fe80000100a00 */
[----:B------:R-:W-:Y:S04]  /*14ec0*/  STL.64 [R1+0xc8], R14 ;  /* 0x0000c80e01007387 */ /* 0x000fe80000100a00 */
[----:B------:R-:W0:Y:S04]  /*14ed0*/  LDSM.16.M88.4 R12, [R3+UR6+0xc080] ;  /* 0x00c08006030c783b */ /* 0x000e280008000200 */
[----:B0-----:R-:W-:Y:S04]  /*14ee0*/  STL.64 [R1+0xd0], R12 ;  /* 0x0000d00c01007387 */ /* 0x001fe80000100a00 */
[----:B------:R0:W-:Y:S04]  /*14ef0*/  STL.64 [R1+0xd8], R14 ;  /* 0x0000d80e01007387 */ /* 0x0001e80000100a00 */
[----:B0-----:R-:W2:Y:S01]  /*14f00*/  LDL.LU.64 R14, [R1+0x2638] ;  /* 0x00263800010e7983 */ /* 0x001ea20000300a00 */
[----:B------:R-:W-:Y:S01]  /*14f10*/  LOP3.LUT R19, R28, 0x20, RZ, 0x3c, !PT ;  /* 0x000000201c137812 */ /* 0x000fe200078e3cff */
[----:B------:R-:W-:Y:S02]  /*14f20*/  HMMA.16816.F32 R8, R4, R20, R8 ;  /* 0x000000140408723c */ /* 0x000fe40000001808 */
[----:B------:R-:W3:Y:S04]  /*14f30*/  LDL.LU.64 R12, [R1+0x2630] ;  /* 0x00263000010c7983 */ /* 0x000ee80000300a00 */
[----:B------:R-:W0:Y:S04]  /*14f40*/  LDSM.16.MT88.4 R16, [R19+UR6+0x11800] ;  /* 0x011800061310783b */ /* 0x000e280008004200 */
[----:B------:R-:W-:Y:S04]  /*14f50*/  STL [R1+0x23f0], R3 ;  /* 0x0023f00301007387 */ /* 0x000fe80000100800 */
[----:B0-----:R0:W-:Y:S04]  /*14f60*/  STL [R1+0x255c], R18 ;  /* 0x00255c1201007387 */ /* 0x0011e80000100800 */
[----:B------:R1:W-:Y:S04]  /*14f70*/  STL [R1+0x2558], R19 ;  /* 0x0025581301007387 */ /* 0x0003e80000100800 */
[----:B------:R-:W-:Y:S04]  /*14f80*/  STL.64 [R1+0x25b0], R16 ;  /* 0x0025b01001007387 */ /* 0x000fe80000100a00 */
[----:B0-----:R-:W3:Y:S04]  /*14f90*/  LDL.LU R18, [R1+0xf8] ;  /* 0x0000f80001127983 */ /* 0x001ee80000300800 */
[----:B-1----:R-:W3:Y:S01]  /*14fa0*/  LDL.LU R19, [R1+0xfc] ;  /* 0x0000fc0001137983 */ /* 0x002ee20000300800 */
[----:B--2---:R-:W-:-:S03]  /*14fb0*/  MOV R4, R14 ;  /* 0x0000000e00047202 */ /* 0x004fc60000000f00 */
[----:B------:R-:W3:Y:S01]  /*14fc0*/  LDL.LU R14, [R1+0x262c] ;  /* 0x00262c00010e7983 */ /* 0x000ee20000300800 */
[----:B------:R-:W-:-:S03]  /*14fd0*/  MOV R5, R15 ;  /* 0x0000000f00057202 */ /* 0x000fc60000000f00 */
[----:B------:R-:W3:Y:S04]  /*14fe0*/  LDL.LU R15, [R1+0x2628] ;  /* 0x00262800010f7983 */ /* 0x000ee80000300800 */
[----:B------:R-:W2:Y:S04]  /*14ff0*/  LDL.LU R6, [R1+0x48] ;  /* 0x0000480001067983 */ /* 0x000ea80000300800 */
[----:B------:R-:W2:Y:S04]  /*15000*/  LDL.LU R7, [R1+0x4c] ;  /* 0x00004c0001077983 */ /* 0x000ea80000300800 */
[----:B------:R0:W-:Y:S04]  /*15010*/  STL.64 [R1+0x2610], R22 ;  /* 0x0026101601007387 */ /* 0x0001e80000100a00 */
[----:B0-----:R-:W4:Y:S04]  /*15020*/  LDL.LU.64 R22, [R1+0x118] ;  /* 0x0001180001167983 */ /* 0x001f280000300a00 */
[----:B------:R-:W-:Y:S04]  /*15030*/  STL [R1+0x25ac], R8 ;  /* 0x0025ac0801007387 */ /* 0x000fe80000100800 */
[----:B------:R-:W-:Y:S04]  /*15040*/  STL [R1+0x25a8], R9 ;  /* 0x0025a80901007387 */ /* 0x000fe80000100800 */
[----:B------:R-:W-:Y:S04]  /*15050*/  STL [R1+0x25a4], R10 ;  /* 0x0025a40a01007387 */ /* 0x000fe80000100800 */
[----:B------:R0:W-:Y:S04]  /*15060*/  STL [R1+0x25a0], R11 ;  /* 0x0025a00b01007387 */ /* 0x0001e80000100800 */
[----:B0-----:R-:W2:Y:S01]  /*15070*/  LDL.LU.64 R10, [R1+0x98] ;  /* 0x00009800010a7983 */ /* 0x001ea20000300a00 */
[----:B---3--:R-:W-:-:S15]  /*15080*/  HMMA.16816.F32 R24, R12, R18, R24 ;  /* 0x000000120c18723c */ /* 0x008fde0000001818 */
[----:B------:R-:W-:-:S09]  /*15090*/  NOP ;  /* 0x0000000000007918 */ /* 0x000fd20000000000 */
[----:B------:R-:W-:Y:S01]  /*150a0*/  IMAD.MOV.U32 R8, RZ, RZ, R25 ;  /* 0x000000ffff087224 */ /* 0x000fe200078e0019 */
[----:B--2---:R-:W-:-:S15]  /*150b0*/  HMMA.16816.F32 R4, R12, R10, R4 ;  /* 0x0000000a0c04723c */ /* 0x004fde0000001804 */
[----:B------:R-:W-:-:S08]  /*150c0*/  NOP ;  /* 0x0000000000007918 */ /* 0x000fd00000000000 */
[----:B------:R-:W-:Y:S04]  /*150d0*/  STL.64 [R1+0x40], R4 ;  /* 0x0000400401007387 */ /* 0x000fe80000100a00 */
[----:B------:R0:W-:Y:S04]  /*150e0*/  STL.64 [R1+0x48], R6 ;  /* 0x0000480601007387 */ /* 0x0001e80000100a00 */
[----:B------:R1:W-:Y:S01]  /*150f0*/  STL [R1+0x50], R24 ;  /* 0x0000501801007387 */ /* 0x0003e20000100800 */
[----:B0-----:R-:W-:Y:S02]  /*15100*/  MOV R7, R26 ;  /* 0x0000001a00077202 */ /* 0x001fe40000000f00 */
[----:B------:R-:W-:-:S02]  /*15110*/  MOV R6, R27 ;  /* 0x0000001b00067202 */ /* 0x000fc40000000f00 */
[----:B------:R-:W2:Y:S04]  /*15120*/  LDL.LU.64 R26, [R1+0x2620] ;  /* 0x00262000011a7983 */ /* 0x000ea80000300a00 */
[----:B-1----:R-:W2:Y:S01]  /*15130*/  LDL.LU.64 R24, [R1+0x2618] ;  /* 0x0026180001187983 */ /* 0x002ea20000300a00 */
[----:B------:R-:W-:Y:S01]  /*15140*/  MOV R3, R11 ;  /* 0x0000000b00037202 */ /* 0x000fe20000000f00 */
[----:B----4-:R-:W-:Y:S02]  /*15150*/  IMAD.MOV.U32 R16, RZ, RZ, R22 ;  /* 0x000000ffff107224 */ /* 0x010fe400078e0016 */
[----:B------:R0:W-:Y:S02]  /*15160*/  STL.64 [R1+0x25c8], R18 ;  /* 0x0025c81201007387 */ /* 0x0001e40000100a00 */
[----:B0-----:R-:W-:-:S02]  /*15170*/  MOV R19, R3 ;  /* 0x0000000300137202 */ /* 0x001fc40000000f00 */
[----:B------:R-:W-:Y:S01]  /*15180*/  MOV R3, R23 ;  /* 0x0000001700037202 */ /* 0x000fe20000000f00 */
[----:B--2---:R-:W-:Y:S01]  /*15190*/  HMMA.16816.F32 R24, R12, R22, R24 ;  /* 0x000000160c18723c */ /* 0x004fe20000001818 */
[----:B------:R-:W2:-:S15]  /*151a0*/  LDL.LU.64 R22, [R1+0x2610] ;  /* 0x0026100001167983 */ /* 0x000e9e0000300a00 */
[----:B------:R-:W-:-:S07]  /*151b0*/  NOP ;  /* 0x0000000000007918 */ /* 0x000fce0000000000 */
[----:B------:R0:W-:Y:S01]  /*151c0*/  STL [R1+0x6c], R27 ;  /* 0x00006c1b01007387 */ /* 0x0001e20000100800 */
[----:B------:R-:W-:-:S03]  /*151d0*/  MOV R11, R26 ;  /* 0x0000001a000b7202 */ /* 0x000fc60000000f00 */
[----:B0-----:R-:W3:Y:S01]  /*151e0*/  LDL.LU.64 R26, [R1+0x2608] ;  /* 0x00260800011a7983 */ /* 0x001ee20000300a00 */
[----:B------:R-:W-:Y:S02]  /*151f0*/  MOV R4, R10 ;  /* 0x0000000a00047202 */ /* 0x000fe40000000f00 */
[----:B------:R-:W-:Y:S02]  /*15200*/  MOV R10, R25 ;  /* 0x00000019000a7202 */ /* 0x000fe40000000f00 */
[----:B------:R-:W-:Y:S02]  /*15210*/  MOV R9, R24 ;  /* 0x0000001800097202 */ /* 0x000fe40000000f00 */
[----:B------:R-:W4:Y:S04]  /*15220*/  LDL.LU.64 R24, [R1+0x2600] ;  /* 0x0026000001187983 */ /* 0x000f280000300a00 */
[----:B------:R2:W-:Y:S04]  /*15230*/  STL.64 [R1+0x25c0], R10 ;  /* 0x0025c00a01007387 */ /* 0x0005e80000100a00 */
[----:B------:R3:W-:Y:S01]  /*15240*/  STL.64 [R1+0x25b8], R8 ;  /* 0x0025b80801007387 */ /* 0x0007e20000100a00 */
[----:B--2---:R-:W-:-:S02]  /*15250*/  MOV R10, R22 ;  /* 0x00000016000a7202 */ /* 0x004fc40000000f00 */
[----:B------:R-:W-:Y:S01]  /*15260*/  MOV R11, R23 ;  /* 0x00000017000b7202 */ /* 0x000fe20000000f00 */
[----:B---3--:R-:W-:Y:S01]  /*15270*/  IMAD.MOV.U32 R8, RZ, RZ, R26 ;  /* 0x000000ffff087224 */ /* 0x008fe200078e001a */
[----:B------:R-:W-:Y:S01]  /*15280*/  MOV R9, R27 ;  /* 0x0000001b00097202 */ /* 0x000fe20000000f00 */
[----:B------:R-:W4:Y:S04]  /*15290*/  LDL.LU R26, [R1+0x25fc] ;  /* 0x0025fc00011a7983 */ /* 0x000f280000300800 */
[----:B------:R-:W4:Y:S04]  /*152a0*/  LDL.LU R27, [R1+0x25f8] ;  /* 0x0025f800011b7983 */ /* 0x000f280000300800 */
[----:B------:R-:W2:Y:S04]  /*152b0*/  LDL.LU R22, [R1+0x25f4] ;  /* 0x0025f40001167983 */ /* 0x000ea80000300800 */
[----:B------:R-:W4:Y:S04]  /*152c0*/  LDL.LU R23, [R1+0x25f0] ;  /* 0x0025f00001177983 */ /* 0x000f280000300800 */
[----:B------:R-:W-:Y:S01]  /*152d0*/  STL.64 [R1+0x25d8], R10 ;  /* 0x0025d80a01007387 */ /* 0x000fe20000100a00 */
[----:B------:R-:W-:-:S03]  /*152e0*/  MOV R18, R4 ;  /* 0x0000000400127202 */ /* 0x000fc60000000f00 */
[----:B------:R0:W-:Y:S04]  /*152f0*/  STL.64 [R1+0x25d0], R8 ;  /* 0x0025d00801007387 */ /* 0x0001e80000100a00 */
[----:B0-----:R-:W3:Y:S04]  /*15300*/  LDL.LU R8, [R1+0x20] ;  /* 0x0000200001087983 */ /* 0x001ee80000300800 */
[----:B------:R-:W3:Y:S04]  /*15310*/  LDL.LU R9, [R1+0x24] ;  /* 0x0000240001097983 */ /* 0x000ee80000300800 */
[----:B------:R-:W3:Y:S04]  /*15320*/  LDL.LU R10, [R1+0x28] ;  /* 0x00002800010a7983 */ /* 0x000ee80000300800 */
[----:B------:R-:W3:Y:S01]  /*15330*/  LDL.LU R11, [R1+0x2c] ;  /* 0x00002c00010b7983 */ /* 0x000ee20000300800 */
[----:B--2---:R-:W-:Y:S01]  /*15340*/  MOV R5, R22 ;  /* 0x0000001600057202 */ /* 0x004fe20000000f00 */
[----:B----4-:R-:W-:Y:S06]  /*15350*/  HMMA.16816.F32 R24, R12, R22, R24 ;  /* 0x000000160c18723c */ /* 0x010fec0000001818 */
[----:B------:R-:W-:-:S02]  /*15360*/  IMAD.MOV.U32 R4, RZ, RZ, R23 ;  /* 0x000000ffff047224 */ /* 0x000fc400078e0017 */
[----:B------:R-:W3:Y:S04]  /*15370*/  LDL.LU.64 R22, [R1+0x25e8] ;  /* 0x0025e80001167983 */ /* 0x000ee80000300a00 */
[----:B------:R-:W3:Y:S01]  /*15380*/  LDL.LU.64 R20, [R1+0x25e0] ;  /* 0x0025e00001147983 */ /* 0x000ee20000300a00 */
[----:B------:R-:W-:Y:S02]  /*15390*/  MOV R14, R16 ;  /* 0x00000010000e7202 */ /* 0x000fe40000000f00 */
[----:B------:R-:W-:-:S08]  /*153a0*/  MOV R15, R3 ;  /* 0x00000003000f7202 */ /* 0x000fd00000000f00 */
[----:B------:R-:W-:Y:S04]  /*153b0*/  STL.64 [R1+0x2578], R26 ;  /* 0x0025781a01007387 */ /* 0x000fe80000100a00 */
[----:B------:R0:W-:Y:S04]  /*153c0*/  STL.64 [R1+0x2570], R24 ;  /* 0x0025701801007387 */ /* 0x0001e80000100a00 */
[----:B0-----:R-:W2:Y:S01]  /*153d0*/  LDL.LU R24, [R1] ;  /* 0x0000000001187983 */ /* 0x001ea20000300800 */
[----:B---3--:R-:W-:Y:S03]  /*153e0*/  HMMA.16816.F32 R16, R20, R18, R8 ;  /* 0x000000121410723c */ /* 0x008fe60000001808 */
[----:B------:R-:W3:Y:S04]  /*153f0*/  LDL.LU.64 R10, [R1+0x25d8] ;  /* 0x0025d800010a7983 */ /* 0x000ee80000300a00 */
[----:B------:R-:W3:-:S15]  /*15400*/  LDL.LU.64 R8, [R1+0x25d0] ;  /* 0x0025d00001087983 */ /* 0x000ede0000300a00 */
[----:B------:R-:W-:-:S01]  /*15410*/  NOP ;  /* 0x0000000000007918 */ /* 0x000fc20000000000 */
[----:B------:R-:W-:Y:S01]  /*15420*/  STL.64 [R1+0x20], R16 ;  /* 0x0000201001007387 */ /* 0x000fe20000100a00 */
[----:B------:R-:W-:-:S03]  /*15430*/  MOV R3, R19 ;  /* 0x0000001300037202 */ /* 0x000fc60000000f00 */
[----:B------:R0:W-:Y:S04]  /*15440*/  STL [R1+0x28], R18 ;  /* 0x0000281201007387 */ /* 0x0001e80000100800 */
[----:B0-----:R-:W3:Y:S01]  /*15450*/  LDL.LU.64 R18, [R1+0x25c8] ;  /* 0x0025c80001127983 */ /* 0x001ee20000300a00 */
[----:B------:R-:W-:Y:S01]  /*15460*/  MOV R25, R29 ;  /* 0x0000001d00197202 */ /* 0x000fe20000000f00 */
[----:B------:R-:W-:Y:S01]  /*15470*/  IMAD.MOV.U32 R27, RZ, RZ, R0 ;  /* 0x000000ffff1b7224 */ /* 0x000fe200078e0000 */
[----:B------:R-:W-:-:S07]  /*15480*/  MOV R26, R2 ;  /* 0x00000002001a7202 */ /* 0x000fce0000000f00 */
[C---:B--2---:R-:W-:Y:S06]  /*15490*/  HMMA.16816.F32 R12, R20.reuse, R14, R24 ;  /* 0x0000000e140c723c */ /* 0x044fec0000001818 */
[----:B---3--:R-:W-:Y:S01]  /*154a0*/  HMMA.16816.F32 R16, R20, R18, R8 ;  /* 0x000000121410723c */ /* 0x008fe20000001808 */
[----:B------:R-:W2:Y:S04]  /*154b0*/  LDL.LU.64 R10, [R1+0x25c0] ;  /* 0x0025c000010a7983 */ /* 0x000ea80000300a00 */
[----:B------:R-:W3:-:S15]  /*154c0*/  LDL.LU.64 R8, [R1+0x25b8] ;  /* 0x0025b80001087983 */ /* 0x000ede0000300a00 */
[----:B------:R-:W-:-:S03]  /*154d0*/  NOP ;  /* 0x0000000000007918 */ /* 0x000fc60000000000 */
[----:B------:R0:W-:Y:S01]  /*154e0*/  STL [R1+0x10], R16 ;  /* 0x0000101001007387 */ /* 0x0001e20000100800 */
[----:B------:R-:W-:-:S03]  /*154f0*/  MOV R29, R17 ;  /* 0x00000011001d7202 */ /* 0x000fc60000000f00 */
[----:B0-----:R-:W4:Y:S04]  /*15500*/  LDL.LU.64 R16, [R1+0x25b0] ;  /* 0x0025b00001107983 */ /* 0x001f280000300a00 */
[----:B------:R-:W-:Y:S04]  /*15510*/  STL.64 [R1+0x8], R14 ;  /* 0x0000080e01007387 */ /* 0x000fe80000100a00 */
[----:B------:R-:W2:Y:S04]  /*15520*/  LDL R24, [R1+0xc0] ;  /* 0x0000c00001187983 */ /* 0x000ea80000100800 */
[----:B------:R-:W2:Y:S01]  /*15530*/  LDL R25, [R1+0xc4] ;  /* 0x0000c40001197983 */ /* 0x000ea20000100800 */
[----:B------:R-:W-:Y:S01]  /*15540*/  MOV R2, R18 ;  /* 0x0000001200027202 */ /* 0x000fe20000000f00 */
[----:B------:R-:W-:Y:S01]  /*15550*/  IMAD.MOV.U32 R18, RZ, RZ, R12 ;  /* 0x000000ffff127224 */ /* 0x000fe200078e000c */
[----:B------:R-:W-:-:S02]  /*15560*/  MOV R0, R19 ;  /* 0x0000001300007202 */ /* 0x000fc40000000f00 */
[----:B------:R-:W-:Y:S02]  /*15570*/  MOV R19, R13 ;  /* 0x0000000d00137202 */ /* 0x000fe40000000f00 */
[----:B------:R-:W0:Y:S04]  /*15580*/  LDSM.16.MT88.4 R12, [R28+UR6+0x11c00] ;  /* 0x011c00061c0c783b */ /* 0x000e280008004200 */
[----:B--2---:R1:W-:Y:S04]  /*15590*/  STL.64 [R1+0x2588], R24 ;  /* 0x0025881801007387 */ /* 0x0043e80000100a00 */
[----:B-1----:R-:W2:Y:S01]  /*155a0*/  LDL.LU R24, [R1+0x50] ;  /* 0x0000500001187983 */ /* 0x002ea20000300800 */
[----:B---3--:R-:W-:-:S03]  /*155b0*/  MOV R25, R8 ;  /* 0x0000000800197202 */ /* 0x008fc60000000f00 */
[----:B------:R-:W3:Y:S04]  /*155c0*/  LDL.LU R8, [R1+0x25ac] ;  /* 0x0025ac0001087983 */ /* 0x000ee80000300800 */
[----:B------:R-:W-:Y:S04]  /*155d0*/  STL.64 [R1+0x2568], R18 ;  /* 0x0025681201007387 */ /* 0x000fe80000100a00 */
[----:B----4-:R1:W-:Y:S04]  /*155e0*/  STL.64 [R1+0x2560], R16 ;  /* 0x0025601001007387 */ /* 0x0103e80000100a00 */
[----:B0-----:R0:W-:Y:S04]  /*155f0*/  STL.64 [R1+0x2520], R14 ;  /* 0x0025200e01007387 */ /* 0x0011e80000100a00 */
[----:B------:R-:W-:Y:S04]  /*15600*/  STL.64 [R1+0x2518], R12 ;  /* 0x0025180c01007387 */ /* 0x000fe80000100a00 */
[----:B-1----:R-:W4:Y:S01]  /*15610*/  LDL.LU.64 R16, [R1+0xd0] ;  /* 0x0000d00001107983 */ /* 0x002f220000300a00 */
[----:B------:R-:W-:-:S02]  /*15620*/  MOV R18, R11 ;  /* 0x0000000b00127202 */ /* 0x000fc40000000f00 */
[----:B------:R-:W-:Y:S02]  /*15630*/  MOV R26, R7 ;  /* 0x00000007001a7202 */ /* 0x000fe40000000f00 */
[----:B------:R-:W-:Y:S01]  /*15640*/  LOP3.LUT R7, R28, 0x20, RZ, 0x3c, !PT ;  /* 0x000000201c077812 */ /* 0x000fe200078e3cff */
[----:B0-----:R-:W-:Y:S01]  /*15650*/  IMAD.MOV.U32 R14, RZ, RZ, R5 ;  /* 0x000000ffff0e7224 */ /* 0x001fe200078e0005 */
[----:B------:R-:W-:Y:S02]  /*15660*/  MOV R27, R6 ;  /* 0x00000006001b7202 */ /* 0x000fe40000000f00 */
[----:B------:R-:W-:Y:S02]  /*15670*/  MOV R15, R4 ;  /* 0x00000004000f7202 */ /* 0x000fe40000000f00 */
[----:B------:R-:W0:Y:S04]  /*15680*/  LDSM.16.MT88.4 R4, [R7+UR6+0x11c00] ;  /* 0x011c00060704783b */ /* 0x000e280008004200 */
[----:B----4-:R1:W-:Y:S02]  /*15690*/  STL.64 [R1+0x2580], R16 ;  /* 0x0025801001007387 */ /* 0x0103e40000100a00 */
[----:B-1----:R-:W-:-:S02]  /*156a0*/  MOV R16, R9 ;  /* 0x0000000900107202 */ /* 0x002fc40000000f00 */
[----:B------:R-:W3:Y:S01]  /*156b0*/  LDL.LU R9, [R1+0x25a8] ;  /* 0x0025a80001097983 */ /* 0x000ee20000300800 */
[----:B------:R-:W-:-:S03]  /*156c0*/  MOV R17, R10 ;  /* 0x0000000a00117202 */ /* 0x000fc60000000f00 */
[----:B------:R-:W3:Y:S04]  /*156d0*/  LDL.LU R10, [R1+0x25a4] ;  /* 0x0025a400010a7983 */ /* 0x000ee80000300800 */
[----:B------:R-:W3:Y:S04]  /*156e0*/  LDL.LU R11, [R1+0x25a0] ;  /* 0x0025a000010b7983 */ /* 0x000ee80000300800 */
[----:B------:R-:W4:Y:S04]  /*156f0*/  LDL.LU R19, [R1+0x6c] ;  /* 0x00006c0001137983 */ /* 0x000f280000300800 */
[----:B0-----:R0:W-:Y:S04]  /*15700*/  STL [R1+0x24dc], R4 ;  /* 0x0024dc0401007387 */ /* 0x0011e80000100800 */
[----:B------:R1:W-:Y:S04]  /*15710*/  STL [R1+0x24d8], R5 ;  /* 0x0024d80501007387 */ /* 0x0003e80000100800 */
[----:B------:R-:W-:Y:S04]  /*15720*/  STL [R1+0x24d4], R6 ;  /* 0x0024d40601007387 */ /* 0x000fe80000100800 */
[----:B------:R-:W-:Y:S04]  /*15730*/  STL [R1+0x24d0], R7 ;  /* 0x0024d00701007387 */ /* 0x000fe80000100800 */
[----:B0-----:R-:W2:Y:S04]  /*15740*/  LDL.LU R4, [R1+0xb0] ;  /* 0x0000b00001047983 */ /* 0x001ea80000300800 */
[----:B-1----:R-:W2:Y:S01]  /*15750*/  LDL.LU R5, [R1+0xb4] ;  /* 0x0000b40001057983 */ /* 0x002ea20000300800 */
[----:B---3--:R-:W-:Y:S03]  /*15760*/  HMMA.16816.F32 R12, R20, R14, R8 ;  /* 0x0000000e140c723c */ /* 0x008fe60000001808 */
[----:B------:R-:W2:Y:S04]  /*15770*/  LDL.LU.64 R10, [R1+0x2598] ;  /* 0x00259800010a7983 */ /* 0x000ea80000300a00 */
[----:B------:R-:W2:Y:S04]  /*15780*/  LDL.LU.64 R8, [R1+0x2590] ;  /* 0x0025900001087983 */ /* 0x000ea80000300a00 */
[----:B------:R-:W3:-:S12]  /*15790*/  LDL.LU.64 R20, [R1+0xa0] ;  /* 0x0000a00001147983 */ /* 0x000ed80000300a00 */
[----:B------:R0:W-:Y:S04]  /*157a0*/  STL [R1+0x2534], R12 ;  /* 0x0025340c01007387 */ /* 0x0001e80000100800 */
[----:B------:R1:W-:Y:S04]  /*157b0*/  STL [R1+0x2530], R13 ;  /* 0x0025300d01007387 */ /* 0x0003e80000100800 */
[----:B------:R4:W-:Y:S04]  /*157c0*/  STL [R1+0x252c], R14 ;  /* 0x00252c0e01007387 */ /* 0x0009e80000100800 */
[----:B------:R4:W-:Y:S04]  /*157d0*/  STL [R1+0x2528], R15 ;  /* 0x0025280f01007387 */ /* 0x0009e80000100800 */
[----:B0-----:R-:W3:Y:S04]  /*157e0*/  LDL.LU R12, [R1+0x40] ;  /* 0x00004000010c7983 */ /* 0x001ee80000300800 */
[----:B-1----:R-:W3:Y:S04]  /*157f0*/  LDL.LU R13, [R1+0x44] ;  /* 0x00004400010d7983 */ /* 0x002ee80000300800 */
[----:B----4-:R-:W4:Y:S04]  /*15800*/  LDL.LU R14, [R1+0x48] ;  /* 0x00004800010e7983 */ /* 0x010f280000300800 */
[----:B------:R-:W4:Y:S01]  /*15810*/  LDL.LU R15, [R1+0x4c] ;  /* 0x00004c00010f7983 */ /* 0x000f220000300800 */
[----:B--2---:R-:W-:Y:S01]  /*15820*/  HMMA.16816.F32 R24, R8, R4, R24 ;  /* 0x000000040818723c */ /* 0x004fe20000001818 */
[----:B---3--:R-:W-:-:S05]  /*15830*/  MOV R6, R21 ;  /* 0x0000001500067202 */ /* 0x008fca0000000f00 */
[----:B----4-:R-:W-:-:S15]  /*15840*/  HMMA.16816.F32 R12, R8, R20, R12 ;  /* 0x00000014080c723c */ /* 0x010fde000000180c */
[----:B------:R-:W-:-:S09]  /*15850*/  NOP ;  /* 0x0000000000007918 */ /* 0x000fd20000000000 */
[----:B------:R-:W-:Y:S01]  /*15860*/  MOV R23, R13 ;  /* 0x0000000d00177202 */ /* 0x000fe20000000f00 */
[----:B------:R-:W-:Y:S01]  /*15870*/  STL [R1+0x40], R12 ;  /* 0x0000400c01007387 */ /* 0x000fe20000100800 */
[----:B------:R-:W-:Y:S01]  /*15880*/  MOV R21, R14 ;  /* 0x0000000e00157202 */ /* 0x000fe20000000f00 */
[----:B------:R-:W-:Y:S02]  /*15890*/  IMAD.MOV.U32 R13, RZ, RZ, R24 ;  /* 0x000000ffff0d7224 */ /* 0x000fe400078e0018 */
[----:B------:R-:W-:Y:S01]  /*158a0*/  STL [R1+0x2538], R23 ;  /* 0x0025381701007387 */ /* 0x000fe20000100800 */
[----:B------:R-:W-:-:S03]  /*158b0*/  MOV R14, R25 ;  /* 0x00000019000e7202 */ /* 0x000fc60000000f00 */
[----:B------:R-:W2:Y:S04]  /*158c0*/  LDL R22, [R1+0x140] ;  /* 0x0001400001167983 */ /* 0x000ea80000100800 */
[----:B------:R0:W-:Y:S04]  /*158d0*/  STL [R1+0x5c], R27 ;  /* 0x00005c1b01007387 */ /* 0x0001e80000100800 */
[----:B------:R-:W0:Y:S01]  /*158e0*/  LDL.LU.64 R24, [R1+0x2588] ;  /* 0x0025880001187983 */ /* 0x000e220000300a00 */
[----:B------:R-:W-:Y:S01]  /*158f0*/  IMAD.MOV.U32 R7, RZ, RZ, R20 ;  /* 0x000000ffff077224 */ /* 0x000fe200078e0014 */
[----:B------:R-:W-:-:S02]  /*15900*/  MOV R20, R15 ;  /* 0x0000000f00147202 */ /* 0x000fc40000000f00 */
[----:B------:R-:W-:Y:S01]  /*15910*/  MOV R15, R26 ;  /* 0x0000001a000f7202 */ /* 0x000fe20000000f00 */
[----:B------:R-:W-:Y:S01]  /*15920*/  STL.64 [R1+0x2540], R4 ;  /* 0x0025400401007387 */ /* 0x000fe20000100a00 */
[----:B0-----:R-:W-:Y:S03]  /*15930*/  HMMA.16816.F32 R24, R8, R24, R16 ;  /* 0x000000180818723c */ /* 0x001fe60000001810 */
[----:B------:R-:W3:-:S15]  /*15940*/  LDL.LU.64 R16, [R1+0x2580] ;  /* 0x0025800001107983 */ /* 0x000ede0000300a00 */
[----:B------:R-:W-:-:S05]  /*15950*/  NOP ;  /* 0x0000000000007918 */ /* 0x000fca0000000000 */
[----:B------:R-:W-:Y:S01]  /*15960*/  STL.64 [R1+0x90], R24 ;  /* 0x0000901801007387 */ /* 0x000fe20000100a00 */
[----:B------:R-:W-:-:S03]  /*15970*/  IMAD.MOV.U32 R12, RZ, RZ, R27 ;  /* 0x000000ffff0c7224 */ /* 0x000fc600078e001b */
[----:B------:R0:W-:Y:S04]  /*15980*/  STL [R1+0x98], R26 ;  /* 0x0000981a01007387 */ /* 0x0001e80000100800 */
[----:B0-----:R-:W4:Y:S04]  /*15990*/  LDL.LU.64 R26, [R1+0x2578] ;  /* 0x00257800011a7983 */ /* 0x001f280000300a00 */
[----:B------:R-:W4:Y:S04]  /*159a0*/  LDL.LU.64 R24, [R1+0x2570] ;  /* 0x0025700001187983 */ /* 0x000f280000300a00 */
[----:B------:R-:W-:Y:S04]  /*159b0*/  STL.64 [R1+0x2550], R14 ;  /* 0x0025500e01007387 */ /* 0x000fe80000100a00 */
[----:B------:R0:W-:Y:S04]  /*159c0*/  STL.64 [R1+0x2548], R12 ;  /* 0x0025480c01007387 */ /* 0x0001e80000100a00 */
[----:B0-----:R-:W2:Y:S04]  /*159d0*/  LDL.LU R12, [R1+0x20] ;  /* 0x00002000010c7983 */ /* 0x001ea80000300800 */
[----:B------:R-:W2:Y:S04]  /*159e0*/  LDL.LU R13, [R1+0x24] ;  /* 0x00002400010d7983 */ /* 0x000ea80000300800 */
[----:B------:R-:W2:Y:S04]  /*159f0*/  LDL.LU R14, [R1+0x28] ;  /* 0x00002800010e7983 */ /* 0x000ea80000300800 */
[----:B------:R-:W2:Y:S01]  /*15a00*/  LDL.LU.64 R18, [R1+0x2568] ;  /* 0x0025680001127983 */ /* 0x000ea20000300a00 */
[----:B------:R-:W-:-:S02]  /*15a10*/  MOV R15, R3 ;  /* 0x00000003000f7202 */ /* 0x000fc40000000f00 */
[----:B---3--:R-:W-:Y:S02]  /*15a20*/  MOV R23, R16 ;  /* 0x0000001000177202 */ /* 0x008fe40000000f00 */
[----:B------:R-:W-:Y:S01]  /*15a30*/  MOV R3, R17 ;  /* 0x0000001100037202 */ /* 0x000fe20000000f00 */
[----:B----4-:R-:W-:Y:S01]  /*15a40*/  HMMA.16816.F32 R24, R8, R16, R24 ;  /* 0x000000100818723c */ /* 0x010fe20000001818 */
[----:B------:R-:W3:Y:S06]  /*15a50*/  LDL.LU.64 R16, [R1+0x2560] ;  /* 0x0025600001107983 */ /* 0x000eec0000300a00 */
[----:B--2---:R-:W-:Y:S01]  /*15a60*/  MOV R8, R18 ;  /* 0x0000001200087202 */ /* 0x004fe20000000f00 */
[----:B------:R-:W-:Y:S01]  /*15a70*/  IMAD.MOV.U32 R9, RZ, RZ, R19 ;  /* 0x000000ffff097224 */ /* 0x000fe200078e0013 */
[----:B------:R-:W3:Y:S04]  /*15a80*/  LDL.LU R18, [R1+0x255c] ;  /* 0x00255c0001127983 */ /* 0x000ee80000300800 */
[----:B------:R-:W3:Y:S01]  /*15a90*/  LDL.LU R19, [R1+0x2558] ;  /* 0x0025580001137983 */ /* 0x000ee20000300800 */
[----:B------:R-:W-:-:S02]  /*15aa0*/  MOV R4, R7 ;  /* 0x0000000700047202 */ /* 0x000fc40000000f00 */
[----:B------:R-:W-:Y:S01]  /*15ab0*/  MOV R5, R6 ;  /* 0x0000000600057202 */ /* 0x000fe20000000f00 */
[----:B------:R-:W2:Y:S04]  /*15ac0*/  LDL.LU R10, [R1+0x8] ;  /* 0x00000800010a7983 */ /* 0x000ea80000300800 */
[----:B------:R-:W2:Y:S04]  /*15ad0*/  LDL.LU R11, [R1+0xc] ;  /* 0x00000c00010b7983 */ /* 0x000ea80000300800 */
[----:B------:R-:W-:Y:S04]  /*15ae0*/  STL.64 [R1+0x24e8], R26 ;  /* 0x0024e81a01007387 */ /* 0x000fe80000100a00 */
[----:B------:R0:W-:Y:S04]  /*15af0*/  STL.64 [R1+0x24e0], R24 ;  /* 0x0024e01801007387 */ /* 0x0001e80000100a00 */
[----:B0-----:R-:W4:Y:S01]  /*15b00*/  LDL.LU R24, [R1+0x10] ;  /* 0x0000100001187983 */ /* 0x001f220000300800 */
[----:B---3--:R-:W-:Y:S03]  /*15b10*/  HMMA.16816.F32 R4, R16, R4, R12 ;  /* 0x000000041004723c */ /* 0x008fe6000000180c */
[----:B------:R-:W3:Y:S04]  /*15b20*/  LDL.LU.64 R14, [R1+0x2550] ;  /* 0x00255000010e7983 */ /* 0x000ee80000300a00 */
[----:B------:R-:W3:-:S15]  /*15b30*/  LDL.LU.64 R12, [R1+0x2548] ;  /* 0x00254800010c7983 */ /* 0x000ede0000300a00 */
[----:B------:R-:W-:-:S01]  /*15b40*/  NOP ;  /* 0x0000000000007918 */ /* 0x000fc20000000000 */
[----:B------:R0:W-:Y:S04]  /*15b50*/  STL.64 [R1+0x20], R4 ;  /* 0x0000200401007387 */ /* 0x0001e80000100a00 */
[----:B0-----:R-:W4:Y:S01]  /*15b60*/  LDL.LU.64 R4, [R1+0x2540] ;  /* 0x0025400001047983 */ /* 0x001f220000300a00 */
[----:B------:R-:W-:Y:S02]  /*15b70*/  MOV R25, R29 ;  /* 0x0000001d00197202 */ /* 0x000fe40000000f00 */
[----:B------:R-:W-:Y:S02]  /*15b80*/  MOV R26, R2 ;  /* 0x00000002001a7202 */ /* 0x000fe40000000f00 */
[----:B------:R-:W-:Y:S01]  /*15b90*/  MOV R27, R0 ;  /* 0x00000000001b7202 */ /* 0x000fe20000000f00 */
[----:B------:R-:W-:Y:S01]  /*15ba0*/  IMAD.MOV.U32 R0, RZ, RZ, R7 ;  /* 0x000000ffff007224 */ /* 0x000fe200078e0007 */
[----:B------:R-:W-:-:S05]  /*15bb0*/  MOV R2, R6 ;  /* 0x0000000600027202 */ /* 0x000fca0000000f00 */
[----:B----4-:R-:W-:-:S15]  /*15bc0*/  HMMA.16816.F32 R24, R16, R4, R24 ;  /* 0x000000041018723c */ /* 0x010fde0000001818 */
[----:B------:R-:W-:-:S09]  /*15bd0*/  NOP ;  /* 0x0000000000007918 */ /* 0x000fd20000000000 */
[----:B------:R-:W-:Y:S02]  /*15be0*/  MOV R6, R26 ;  /* 0x0000001a00067202 */ /* 0x000fe40000000f00 */
[----:B------:R-:W-:Y:S02]  /*15bf0*/  MOV R7, R27 ;  /* 0x0000001b00077202 */ /* 0x000fe40000000f00 */
[----:B------:R-:W-:Y:S02]  /*15c00*/  MOV R4, R24 ;  /* 0x0000001800047202 */ /* 0x000fe40000000f00 */
[----:B------:R-:W-:Y:S01]  /*15c10*/  MOV R5, R25 ;  /* 0x0000001900057202 */ /* 0x000fe20000000f00 */
[----:B------:R-:W-:Y:S04]  /*15c20*/  STL.64 [R1+0x24f8], R6 ;  /* 0x0024f80601007387 */ /* 0x000fe80000100a00 */
[----:B------:R0:W-:Y:S04]  /*15c30*/  STL.64 [R1+0x24f0], R4 ;  /* 0x0024f00401007387 */ /* 0x0001e80000100a00 */
[----:B------:R-:W-:Y:S04]  /*15c40*/  LDSM.16.M88.4 R24, [R22+UR6+0x100] ;  /* 0x000100061618783b */ /* 0x000fe80008000200 */
[----:B0-----:R-:W2:Y:S04]  /*15c50*/  LDL.LU.64 R4, [R1+0xc0] ;  /* 0x0000c00001047983 */ /* 0x001ea80000300a00 */
[----:B------:R-:W4:Y:S01]  /*15c60*/  LDL.LU.64 R6, [R1+0xc8] ;  /* 0x0000c80001067983 */ /* 0x000f220000300a00 */
[----:B--2---:R-:W-:-:S15]  /*15c70*/  HMMA.16816.F32 R8, R16, R4, R8 ;  /* 0x000000041008723c */ /* 0x004fde0000001808 */
[----:B------:R-:W-:-:S08]  /*15c80*/  NOP ;  /* 0x0000000000007918 */ /* 0x000fd00000000000 */
[----:B------:R-:W-:Y:S01]  /*15c90*/  STL.64 [R1], R8 ;  /* 0x0000000801007387 */ /* 0x000fe20000100a00 */
[----:B------:R-:W-:-:S03]  /*15ca0*/  IMAD.MOV.U32 R29, RZ, RZ, R11 ;  /* 0x000000ffff1d7224 */ /* 0x000fc600078e000b */
[----:B------:R-:W-:Y:S04]  /*15cb0*/  STL [R1+0x8], R10 ;  /* 0x0000080a01007387 */ /* 0x000fe80000100800 */
[----:B------:R-:W0:Y:S04]  /*15cc0*/  LDSM.16.MT88.4 R8, [R28+UR6+0x12000] ;  /* 0x012000061c08783b */ /* 0x000e280008004200 */
[----:B----4-:R-:W-:Y:S04]  /*15cd0*/  STL.64 [R1+0x2510], R6 ;  /* 0x0025100601007387 */ /* 0x010fe80000100a00 */
[----:B------:R-:W1:Y:S04]  /*15ce0*/  LDSM.16.M88.4 R4, [R22+UR6+0x4100] ;  /* 0x004100061604783b */ /* 0x000e680008000200 */
[----:B0-----:R-:W-:Y:S04]  /*15cf0*/  STL.64 [R1+0x2478], R10 ;  /* 0x0024780a01007387 */ /* 0x001fe80000100a00 */
[----:B------:R0:W-:Y:S02]  /*15d00*/  STL.64 [R1+0x2470], R8 ;  /* 0x0024700801007387 */ /* 0x0001e40000100a00 */
[----:B0-----:R-:W-:-:S02]  /*15d10*/  MOV R8, R23 ;  /* 0x0000001700087202 */ /* 0x001fc40000000f00 */
[----:B------:R-:W2:Y:S04]  /*15d20*/  LDL.LU R23, [R1+0x2538] ;  /* 0x0025380001177983 */ /* 0x000ea80000300800 */
[----:B------:R-:W4:Y:S04]  /*15d30*/  LDL.LU R10, [R1+0xd8] ;  /* 0x0000d800010a7983 */ /* 0x000f280000300800 */
[----:B------:R-:W4:Y:S04]  /*15d40*/  LDL.LU R11, [R1+0xdc] ;  /* 0x0000dc00010b7983 */ /* 0x000f280000300800 */
[----:B-1----:R0:W-:Y:S04]  /*15d50*/  STL.64 [R1+0x100], R4 ;  /* 0x0001000401007387 */ /* 0x0021e80000100a00 */
[----:B------:R-:W-:Y:S04]  /*15d60*/  STL.64 [R1+0xe0], R24 ;  /* 0x0000e01801007387 */ /* 0x000fe80000100a00 */
[----:B------:R-:W-:Y:S04]  /*15d70*/  STL.64 [R1+0xe8], R26 ;  /* 0x0000e81a01007387 */ /* 0x000fe80000100a00 */
[----:B------:R-:W1:Y:S01]  /*15d80*/  LDSM.16.M88.4 R24, [R22+UR6+0x8100] ;  /* 0x008100061618783b */ /* 0x000e620008000200 */
[----:B------:R-:W-:-:S02]  /*15d90*/  MOV R9, R3 ;  /* 0x0000000300097202 */ /* 0x000fc40000000f00 */
[----:B------:R-:W-:Y:S01]  /*15da0*/  MOV R3, R7 ;  /* 0x0000000700037202 */ /* 0x000fe20000000f00 */
[----:B------:R-:W-:Y:S04]  /*15db0*/  STL [R1+0x108], R6 ;  /* 0x0001080601007387 */ /* 0x000fe80000100800 */
[----:B0-----:R-:W4:Y:S04]  /*15dc0*/  LDL.LU R4, [R1+0x40] ;  /* 0x0000400001047983 */ /* 0x001f280000300800 */
[----:B------:R-:W-:Y:S04]  /*15dd0*/  STL [R1+0x2428], R3 ;  /* 0x0024280301007387 */ /* 0x000fe80000100800 */
[----:B-1----:R-:W-:Y:S04]  /*15de0*/  STL.64 [R1+0x110], R24 ;  /* 0x0001101801007387 */ /* 0x002fe80000100a00 */
[----:B------:R-:W-:Y:S04]  /*15df0*/  STL.64 [R1+0x118], R26 ;  /* 0x0001181a01007387 */ /* 0x000fe80000100a00 */
[----:B------:R-:W0:Y:S04]  /*15e00*/  LDSM.16.M88.4 R24, [R22+UR6+0xc100] ;  /* 0x00c100061618783b */ /* 0x000e280008000200 */
[----:B0-----:R0:W-:Y:S04]  /*15e10*/  STL.64 [R1+0x130], R24 ;  /* 0x0001301801007387 */ /* 0x0011e80000100a00 */
[----:B------:R1:W-:Y:S04]  /*15e20*/  STL.64 [R1+0x138], R26 ;  /* 0x0001381a01007387 */ /* 0x0003e80000100a00 */
[----:B0-----:R-:W2:Y:S04]  /*15e30*/  LDL.LU R24, [R1+0x90] ;  /* 0x0000900001187983 */ /* 0x001ea80000300800 */
[----:B------:R-:W2:Y:S04]  /*15e40*/  LDL.LU R25, [R1+0x94] ;  /* 0x0000940001197983 */ /* 0x000ea80000300800 */
[----:B-1----:R-:W4:Y:S01]  /*15e50*/  LDL.LU R26, [R1+0x98] ;  /* 0x00009800011a7983 */ /* 0x002f220000300800 */
[----:B---3--:R-:W-:-:S03]  /*15e60*/  MOV R27, R12 ;  /* 0x0000000c001b7202 */ /* 0x008fc60000000f00 */
[----:B------:R-:W3:Y:S01]  /*15e70*/  LDL.LU R12, [R1+0x2534] ;  /* 0x00253400010c7983 */ /* 0x000ee20000300800 */
[----:B------:R-:W-:Y:S01]  /*15e80*/  IMAD.MOV.U32 R6, RZ, RZ, R21 ;  /* 0x000000ffff067224 */ /* 0x000fe200078e0015 */
[----:B------:R-:W-:Y:S02]  /*15e90*/  MOV R7, R20 ;  /* 0x0000001400077202 */ /* 0x000fe40000000f00 */
[----:B----4-:R0:W-:Y:S04]  /*15ea0*/  STL.64 [R1+0x2508], R26 ;  /* 0x0025081a01007387 */ /* 0x0101e80000100a00 */
[----:B--2---:R1:W-:Y:S01]  /*15eb0*/  STL.64 [R1+0x2500], R24 ;  /* 0x0025001801007387 */ /* 0x0043e20000100a00 */
[----:B0-----:R-:W-:Y:S01]  /*15ec0*/  IMAD.MOV.U32 R26, RZ, RZ, R15 ;  /* 0x000000ffff1a7224 */ /* 0x001fe200078e000f */
[----:B-1----:R-:W-:-:S02]  /*15ed0*/  MOV R24, R13 ;  /* 0x0000000d00187202 */ /* 0x002fc40000000f00 */
[----:B------:R-:W3:Y:S01]  /*15ee0*/  LDL.LU R13, [R1+0x2530] ;  /* 0x00253000010d7983 */ /* 0x000ee20000300800 */
[----:B------:R-:W-:-:S03]  /*15ef0*/  MOV R25, R14 ;  /* 0x0000000e00197202 */ /* 0x000fc60000000f00 */
[----:B------:R-:W3:Y:S04]  /*15f00*/  LDL.LU R14, [R1+0x252c] ;  /* 0x00252c00010e7983 */ /* 0x000ee80000300800 */
[----:B------:R-:W3:Y:S01]  /*15f10*/  LDL.LU R15, [R1+0x2528] ;  /* 0x00252800010f7983 */ /* 0x000ee20000300800 */
[----:B------:R-:W-:Y:S02]  /*15f20*/  MOV R5, R23 ;  /* 0x0000001700057202 */ /* 0x000fe40000000f00 */
[----:B------:R-:W-:Y:S01]  /*15f30*/  LOP3.LUT R23, R28, 0x20, RZ, 0x3c, !PT ;  /* 0x000000201c177812 */ /* 0x000fe200078e3cff */
[----:B------:R-:W2:Y:S05]  /*15f40*/  LDL.LU R27, [R1+0x5c] ;  /* 0x00005c00011b7983 */ /* 0x000eaa0000300800 */
[----:B------:R-:W0:Y:S04]  /*15f50*/  LDSM.16.MT88.4 R20, [R23+UR6+0x12000] ;  /* 0x012000061714783b */ /* 0x000e280008004200 */
[----:B------:R-:W-:Y:S04]  /*15f60*/  STL [R1+0x2490], R28 ;  /* 0x0024901c01007387 */ /* 0x000fe80000100800 */
[----:B0-----:R-:W-:Y:S04]  /*15f70*/  STL [R1+0x2438], R20 ;  /* 0x0024381401007387 */ /* 0x001fe80000100800 */
[----:B------:R-:W-:Y:S04]  /*15f80*/  STL [R1+0x2434], R21 ;  /* 0x0024341501007387 */ /* 0x000fe80000100800 */
[----:B------:R0:W-:Y:S04]  /*15f90*/  STL [R1+0x2430], R22 ;  /* 0x0024301601007387 */ /* 0x0001e80000100800 */
[----:B------:R1:W-:Y:S04]  /*15fa0*/  STL [R1+0x242c], R23 ;  /* 0x00242c1701007387 */ /* 0x0003e80000100800 */
[----:B0-----:R-:W4:Y:S04]  /*15fb0*/  LDL.LU R22, [R1+0xa8] ;  /* 0x0000a80001167983 */ /* 0x001f280000300800 */
[----:B-1----:R-:W4:Y:S01]  /*15fc0*/  LDL.LU R23, [R1+0xac] ;  /* 0x0000ac0001177983 */ /* 0x002f220000300800 */
[----:B---3--:R-:W-:-:S15]  /*15fd0*/  HMMA.16816.F32 R12, R16, R8, R12 ;  /* 0x00000008100c723c */ /* 0x008fde000000180c */
[----:B------:R-:W-:-:S09]  /*15fe0*/  NOP ;  /* 0x0000000000007918 */ /* 0x000fd20000000000 */
[----:B------:R-:W-:Y:S02]  /*15ff0*/  MOV R16, R15 ;  /* 0x0000000f00107202 */ /* 0x000fe40000000f00 */
[----:B------:R-:W-:Y:S02]  /*16000*/  MOV R17, R14 ;  /* 0x0000000e00117202 */ /* 0x000fe40000000f00 */
[----:B------:R-:W-:Y:S01]  /*16010*/  MOV R18, R13 ;  /* 0x0000000d00127202 */ /* 0x000fe20000000f00 */
[----:B------:R-:W4:Y:S01]  /*16020*/  LDL.LU.64 R14, [R1+0x2520] ;  /* 0x00252000010e7983 */ /* 0x000f220000300a00 */
[----:B------:R-:W-:-:S03]  /*16030*/  MOV R19, R12 ;  /* 0x0000000c00137202 */ /* 0x000fc60000000f00 */
[----:B------:R-:W4:Y:S04]  /*16040*/  LDL.LU.64 R12, [R1+0x2518] ;  /* 0x00251800010c7983 */ /* 0x000f280000300a00 */
[----:B------:R-:W-:Y:S04]  /*16050*/  STL [R1+0x24a0], R16 ;  /* 0x0024a01001007387 */ /* 0x000fe80000100800 */
[----:B------:R-:W-:Y:S04]  /*16060*/  STL [R1+0x249c], R17 ;  /* 0x00249c1101007387 */ /* 0x000fe80000100800 */
[----:B------:R-:W-:Y:S04]  /*16070*/  STL [R1+0x2498], R18 ;  /* 0x0024981201007387 */ /* 0x000fe80000100800 */
[----:B------:R0:W-:Y:S04]  /*16080*/  STL [R1+0x2494], R19 ;  /* 0x0024941301007387 */ /* 0x0001e80000100800 */
[----:B0-----:R-:W2:Y:S01]  /*16090*/  LDL.LU.64 R18, [R1+0xb8] ;  /* 0x0000b80001127983 */ /* 0x001ea20000300a00 */
[C---:B----4-:R-:W-:Y:S06]  /*160a0*/  HMMA.16816.F32 R4, R12.reuse, R22, R4 ;  /* 0x000000160c04723c */ /* 0x050fec0000001804 */
[----:B--2---:R-:W-:-:S15]  /*160b0*/  HMMA.16816.F32 R24, R12, R18, R24 ;  /* 0x000000120c18723c */ /* 0x004fde0000001818 */
[----:B------:R-:W-:-:S02]  /*160c0*/  NOP ;  /* 0x0000000000007918 */ /* 0x000fc40000000000 */
[----:B------:R0:W-:Y:S01]  /*160d0*/  STL [R1+0x70], R4 ;  /* 0x0000700401007387 */ /* 0x0001e20000100800 */
[----:B------:R-:W-:-:S03]  /*160e0*/  MOV R3, R19 ;  /* 0x0000001300037202 */ /* 0x000fc60000000f00 */
[----:B------:R1:W-:Y:S01]  /*160f0*/  STL.64 [R1+0x78], R6 ;  /* 0x0000780601007387 */ /* 0x0003e20000100a00 */
[----:B0-----:R-:W-:-:S03]  /*16100*/  MOV R4, R18 ;  /* 0x0000001200047202 */ /* 0x001fc60000000f00 */
[----:B-1----:R-:W2:Y:S01]  /*16110*/  LDL.LU.64 R6, [R1+0x2510] ;  /* 0x0025100001067983 */ /* 0x002ea20000300a00 */
[----:B------:R-:W-:Y:S01]  /*16120*/  IMAD.MOV.U32 R18, RZ, RZ, R26 ;  /* 0x000000ffff127224 */ /* 0x000fe200078e001a */
[----:B------:R-:W-:Y:S02]  /*16130*/  MOV R19, R27 ;  /* 0x0000001b00137202 */ /* 0x000fe40000000f00 */
[----:B------:R-:W-:Y:S01]  /*16140*/  MOV R16, R24 ;  /* 0x0000001800107202 */ /* 0x000fe20000000f00 */
[----:B------:R-:W2:Y:S01]  /*16150*/  LDL.LU.64 R26, [R1+0x2508] ;  /* 0x00250800011a7983 */ /* 0x000ea20000300a00 */
[----:B------:R-:W-:-:S03]  /*16160*/  MOV R17, R25 ;  /* 0x0000001900117202 */ /* 0x000fc60000000f00 */
[----:B------:R-:W2:Y:S04]  /*16170*/  LDL.LU.64 R24, [R1+0x2500] ;  /* 0x0025000001187983 */ /* 0x000ea80000300a00 */
[----:B------:R0:W-:Y:S04]  /*16180*/  STL.64 [R1+0x24b0], R18 ;  /* 0x0024b01201007387 */ /* 0x0001e80000100a00 */
[----:B------:R1:W-:Y:S01]  /*16190*/  STL.64 [R1+0x24a8], R16 ;  /* 0x0024a81001007387 */ /* 0x0003e20000100a00 */
[----:B0-----:R-:W-:Y:S02]  /*161a0*/  MOV R18, R4 ;  /* 0x0000000400127202 */ /* 0x001fe40000000f00 */
[----:B------:R-:W-:Y:S01]  /*161b0*/  MOV R19, R3 ;  /* 0x0000000300137202 */ /* 0x000fe20000000f00 */
[----:B------:R-:W-:-:S04]  /*161c0*/  IMAD.MOV.U32 R28, RZ, RZ, R5 ;  /* 0x000000ffff1c7224 */ /* 0x000fc800078e0005 */
[----:B------:R0:W-:Y:S04]  /*161d0*/  STL.64 [R1+0x24c8], R18 ;  /* 0x0024c81201007387 */ /* 0x0001e80000100a00 */
[----:B-1----:R-:W3:Y:S04]  /*161e0*/  LDL.LU R16, [R1+0x20] ;  /* 0x0000200001107983 */ /* 0x002ee80000300800 */
[----:B------:R-:W3:Y:S01]  /*161f0*/  LDL.LU R17, [R1+0x24] ;  /* 0x0000240001117983 */ /* 0x000ee20000300800 */
[----:B0-----:R-:W-:Y:S01]  /*16200*/  MOV R18, R2 ;  /* 0x0000000200127202 */ /* 0x001fe20000000f00 */
[----:B------:R-:W-:Y:S01]  /*16210*/  IMAD.MOV.U32 R19, RZ, RZ, R0 ;  /* 0x000000ffff137224 */ /* 0x000fe200078e0000 */
[----:B--2---:R-:W-:Y:S06]  /*16220*/  HMMA.16816.F32 R24, R12, R6, R24 ;  /* 0x000000060c18723c */ /* 0x004fec0000001818 */
[----:B------:R-:W-:-:S02]  /*16230*/  MOV R20, R6 ;  /* 0x0000000600147202 */ /* 0x000fc40000000f00 */
[----:B------:R-:W-:Y:S02]  /*16240*/  MOV R3, R7 ;  /* 0x0000000700037202 */ /* 0x000fe40000000f00 */
[----:B------:R-:W2:Y:S04]  /*16250*/  LDL.LU.64 R6, [R1+0x24f8] ;  /* 0x0024f80001067983 */ /* 0x000ea80000300a00 */
[----:B------:R-:W4:Y:S10]  /*16260*/  LDL.LU.64 R4, [R1+0x24f0] ;  /* 0x0024f00001047983 */ /* 0x000f340000300a00 */
[----:B------:R-:W-:Y:S01]  /*16270*/  IMAD.MOV.U32 R2, RZ, RZ, R26 ;  /* 0x000000ffff027224 */ /* 0x000fe200078e001a */
[----:B------:R-:W-:-:S02]  /*16280*/  MOV R0, R27 ;  /* 0x0000001b00007202 */ /* 0x000fc40000000f00 */
[----:B------:R-:W-:Y:S01]  /*16290*/  MOV R9, R24 ;  /* 0x0000001800097202 */ /* 0x000fe20000000f00 */
[----:B------:R-:W3:Y:S01]  /*162a0*/  LDL.LU.64 R26, [R1+0x24e8] ;  /* 0x0024e800011a7983 */ /* 0x000ee20000300a00 */
[----:B------:R-:W-:-:S03]  /*162b0*/  MOV R8, R25 ;  /* 0x0000001900087202 */ /* 0x000fc60000000f00 */
[----:B------:R-:W3:Y:S04]  /*162c0*/  LDL.LU.64 R24, [R1+0x24e0] ;  /* 0x0024e00001187983 */ /* 0x000ee80000300a00 */
[----:B------:R-:W-:Y:S04]  /*162d0*/  STL.64 [R1+0x24c0], R10 ;  /* 0x0024c00a01007387 */ /* 0x000fe80000100a00 */
[----:B------:R4:W-:Y:S02]  /*162e0*/  STL.64 [R1+0x24b8], R8 ;  /* 0x0024b80801007387 */ /* 0x0009e40000100a00 */
[----:B----4-:R-:W-:-:S02]  /*162f0*/  MOV R8, R4 ;  /* 0x0000000400087202 */ /* 0x010fc40000000f00 */
[----:B------:R-:W4:Y:S01]  /*16300*/  LDL.LU R4, [R1+0x24dc] ;  /* 0x0024dc0001047983 */ /* 0x000f220000300800 */
[----:B------:R-:W-:-:S03]  /*16310*/  MOV R9, R5 ;  /* 0x0000000500097202 */ /* 0x000fc60000000f00 */
[----:B------:R-:W4:Y:S01]  /*16320*/  LDL.LU R5, [R1+0x24d8] ;  /* 0x0024d80001057983 */ /* 0x000f220000300800 */
[----:B---3--:R-:W-:Y:S07]  /*16330*/  HMMA.16816.F32 R24, R12, R10, R24 ;  /* 0x0000000a0c18723c */ /* 0x008fee0000001818 */
[----:B--2---:R-:W-:Y:S01]  /*16340*/  MOV R10, R6 ;  /* 0x00000006000a7202 */ /* 0x004fe20000000f00 */
[----:B------:R-:W-:Y:S01]  /*16350*/  IMAD.MOV.U32 R11, RZ, RZ, R7 ;  /* 0x000000ffff0b7224 */ /* 0x000fe200078e0007 */
[----:B------:R-:W4:Y:S04]  /*16360*/  LDL.LU R6, [R1+0x24d4] ;  /* 0x0024d40001067983 */ /* 0x000f280000300800 */
[----:B------:R-:W4:Y:S10]  /*16370*/  LDL.LU R7, [R1+0x24d0] ;  /* 0x0024d00001077983 */ /* 0x000f340000300800 */
[----:B------:R-:W-:Y:S04]  /*16380*/  STL.64 [R1+0x2448], R26 ;  /* 0x0024481a01007387 */ /* 0x000fe80000100a00 */
[----:B------:R0:W-:Y:S04]  /*16390*/  STL.64 [R1+0x2440], R24 ;  /* 0x0024401801007387 */ /* 0x0001e80000100a00 */
[----:B0-----:R-:W2:Y:S04]  /*163a0*/  LDL.LU R24, [R1] ;  /* 0x0000000001187983 */ /* 0x001ea80000300800 */
[----:B------:R-:W2:Y:S04]  /*163b0*/  LDL.LU R25, [R1+0x4] ;  /* 0x0000040001197983 */ /* 0x000ea80000300800 */
[----:B------:R-:W2:Y:S01]  /*163c0*/  LDL.LU R26, [R1+0x8] ;  /* 0x00000800011a7983 */ /* 0x000ea20000300800 */
[----:B----4-:R-:W-:-:S15]  /*163d0*/  HMMA.16816.F32 R16, R4, R22, R16 ;  /* 0x000000160410723c */ /* 0x010fde0000001810 */
[----:B------:R-:W-:-:S08]  /*163e0*/  NOP ;  /* 0x0000000000007918 */ /* 0x000fd00000000000 */
[----:B------:R0:W-:Y:S01]  /*163f0*/  STL [R1+0x50], R16 ;  /* 0x0000501001007387 */ /* 0x0001e20000100800 */
[----:B------:R-:W-:Y:S01]  /*16400*/  IMAD.MOV.U32 R21, RZ, RZ, R18 ;  /* 0x000000ffff157224 */ /* 0x000fe200078e0012 */
[----:B------:R-:W-:Y:S02]  /*16410*/  MOV R22, R19 ;  /* 0x0000001300167202 */ /* 0x000fe40000000f00 */
[----:B------:R-:W0:Y:S01]  /*16420*/  LDL.LU.64 R18, [R1+0x24c8] ;  /* 0x0024c80001127983 */ /* 0x000e220000300a00 */
[----:B------:R-:W-:Y:S02]  /*16430*/  MOV R14, R20 ;  /* 0x00000014000e7202 */ /* 0x000fe40000000f00 */
[----:B------:R-:W-:Y:S02]  /*16440*/  MOV R20, R17 ;  /* 0x0000001100147202 */ /* 0x000fe40000000f00 */
[----:B------:R-:W-:Y:S02]  /*16450*/  MOV R15, R3 ;  /* 0x00000003000f7202 */ /* 0x000fe40000000f00 */
[----:B------:R-:W-:Y:S01]  /*16460*/  MOV R27, R29 ;  /* 0x0000001d001b7202 */ /* 0x000fe20000000f00 */
[----:B0-----:R-:W-:Y:S01]  /*16470*/  HMMA.16816.F32 R16, R4, R18, R8 ;  /* 0x000000120410723c */ /* 0x001fe20000001808 */
[----:B------:R-:W3:Y:S04]  /*16480*/  LDL.LU.64 R10, [R1+0x24c0] ;  /* 0x0024c000010a7983 */ /* 0x000ee80000300a00 */
[----:B------:R-:W4:-:S15]  /*16490*/  LDL.LU.64 R8, [R1+0x24b8] ;  /* 0x0024b80001087983 */ /* 0x000f1e0000300a00 */
[----:B------:R-:W-:-:S03]  /*164a0*/  NOP ;  /* 0x0000000000007918 */ /* 0x000fc60000000000 */
[----:B------:R-:W-:Y:S04]  /*164b0*/  STL.64 [R1+0x40], R16 ;  /* 0x0000401001007387 */ /* 0x000fe80000100a00 */
[----:B------:R0:W-:Y:S04]  /*164c0*/  STL.64 [R1+0x48], R18 ;  /* 0x0000481201007387 */ /* 0x0001e80000100a00 */
[----:B0-----:R-:W3:Y:S04]  /*164d0*/  LDL.LU.64 R18, [R1+0x24b0] ;  /* 0x0024b00001127983 */ /* 0x001ee80000300a00 */
[----:B------:R-:W4:Y:S01]  /*164e0*/  LDL.LU.64 R16, [R1+0x24a8] ;  /* 0x0024a80001107983 */ /* 0x000f220000300a00 */
[----:B--2---:R-:W-:-:S15]  /*164f0*/  HMMA.16816.F32 R12, R4, R14, R24 ;  /* 0x0000000e040c723c */ /* 0x004fde0000001818 */
[----:B------:R-:W-:-:S09]  /*16500*/  NOP ;  /* 0x0000000000007918 */ /* 0x000fd20000000000 */
[----:B------:R-:W-:Y:S01]  /*16510*/  MOV R23, R12 ;  /* 0x0000000c00177202 */ /* 0x000fe20000000f00 */
[----:B------:R-:W-:Y:S04]  /*16520*/  STL [R1+0x34], R13 ;  /* 0x0000340d01007387 */ /* 0x000fe80000100800 */
[----:B------:R3:W-:Y:S04]  /*16530*/  STL.64 [R1+0x2458], R22 ;  /* 0x0024581601007387 */ /* 0x0007e80000100a00 */
[----:B------:R4:W-:Y:S01]  /*16540*/  STL.64 [R1+0x2450], R20 ;  /* 0x0024501401007387 */ /* 0x0009e20000100a00 */
[----:B---3--:R-:W-:-:S02]  /*16550*/  MOV R22, R18 ;  /* 0x0000001200167202 */ /* 0x008fc40000000f00 */
[----:B------:R-:W-:Y:S01]  /*16560*/  MOV R23, R19 ;  /* 0x0000001300177202 */ /* 0x000fe20000000f00 */
[----:B----4-:R-:W-:Y:S01]  /*16570*/  IMAD.MOV.U32 R20, RZ, RZ, R16 ;  /* 0x000000ffff147224 */ /* 0x010fe200078e0010 */
[----:B------:R-:W-:Y:S01]  /*16580*/  MOV R21, R17 ;  /* 0x0000001100157202 */ /* 0x000fe20000000f00 */
[----:B------:R-:W2:Y:S04]  /*16590*/  LDL.LU R16, [R1+0x24a0] ;  /* 0x0024a00001107983 */ /* 0x000ea80000300800 */
[----:B------:R-:W3:Y:S04]  /*165a0*/  LDL.LU R17, [R1+0x249c] ;  /* 0x00249c0001117983 */ /* 0x000ee80000300800 */
[----:B------:R-:W4:Y:S04]  /*165b0*/  LDL.LU R18, [R1+0x2498] ;  /* 0x0024980001127983 */ /* 0x000f280000300800 */
[----:B------:R-:W4:Y:S04]  /*165c0*/  LDL.LU R19, [R1+0x2494] ;  /* 0x0024940001137983 */ /* 0x000f280000300800 */
[----:B------:R-:W-:Y:S04]  /*165d0*/  STL.64 [R1+0x2468], R22 ;  /* 0x0024681601007387 */ /* 0x000fe80000100a00 */
[----:B------:R0:W-:Y:S04]  /*165e0*/  STL.64 [R1+0x2460], R20 ;  /* 0x0024601401007387 */ /* 0x0001e80000100a00 */
[----:B0-----:R-:W2:Y:S01]  /*165f0*/  LDL.LU R20, [R1+0x70] ;  /* 0x0000700001147983 */ /* 0x001ea20000300800 */
[----:B------:R-:W-:-:S03]  /*16600*/  MOV R21, R28 ;  /* 0x0000001c00157202 */ /* 0x000fc60000000f00 */
[----:B------:R-:W3:Y:S04]  /*16610*/  LDL.LU R28, [R1+0x2490] ;  /* 0x00249000011c7983 */ /* 0x000ee80000300800 */
[----:B------:R-:W4:Y:S04]  /*16620*/  LDL.LU R22, [R1+0x78] ;  /* 0x0000780001167983 */ /* 0x000f280000300800 */
[----:B------:R-:W4:Y:S01]  /*16630*/  LDL.LU R23, [R1+0x7c] ;  /* 0x00007c0001177983 */ /* 0x000f220000300800 */
[----:B------:R-:W-:Y:S02]  /*16640*/  MOV R29, R15 ;  /* 0x0000000f001d7202 */ /* 0x000fe40000000f00 */
[----:B------:R-:W-:-:S02]  /*16650*/  MOV R3, R14 ;  /* 0x0000000e00037202 */ /* 0x000fc40000000f00 */
[----:B---3--:R-:W-:-:S06]  /*16660*/  LOP3.LUT R15, R28, 0x20, RZ, 0x3c, !PT ;  /* 0x000000201c0f7812 */ /* 0x008fcc00078e3cff */
[----:B------:R-:W-:Y:S04]  /*16670*/  LDSM.16.MT88.4 R12, [R15+UR6+0x12400] ;  /* 0x012400060f0c783b */ /* 0x000fe80008004200 */
[----:B----4-:R0:W-:Y:S04]  /*16680*/  STL.64 [R1+0x2488], R22 ;  /* 0x0024881601007387 */ /* 0x0101e80000100a00 */
[----:B--2---:R1:W-:Y:S01]  /*16690*/  STL.64 [R1+0x2480], R20 ;  /* 0x0024801401007387 */ /* 0x0043e20000100a00 */
[----:B0-----:R-:W-:Y:S02]  /*166a0*/  MOV R22, R17 ;  /* 0x0000001100167202 */ /* 0x001fe40000000f00 */
[----:B------:R-:W-:Y:S01]  /*166b0*/  MOV R23, R16 ;  /* 0x0000001000177202 */ /* 0x000fe20000000f00 */
[----:B-1----:R-:W-:Y:S01]  /*166c0*/  IMAD.MOV.U32 R20, RZ, RZ, R19 ;  /* 0x000000ffff147224 */ /* 0x002fe200078e0013 */
[----:B------:R-:W-:-:S02]  /*166d0*/  MOV R21, R18 ;  /* 0x0000001200157202 */ /* 0x000fc40000000f00 */
[----:B------:R-:W0:Y:S04]  /*166e0*/  LDSM.16.MT88.4 R16, [R28+UR6+0x12400] ;  /* 0x012400061c10783b */ /* 0x000e280008004200 */
[----:B0-----:R-:W-:Y:S04]  /*166f0*/  STL [R1+0x23cc], R16 ;  /* 0x0023cc1001007387 */ /* 0x001fe80000100800 */
[----:B------:R0:W-:Y:S04]  /*16700*/  STL [R1+0x23c8], R17 ;  /* 0x0023c81101007387 */ /* 0x0001e80000100800 */
[----:B------:R-:W-:Y:S04]  /*16710*/  STL [R1+0x23c4], R18 ;  /* 0x0023c41201007387 */ /* 0x000fe80000100800 */
[----:B------:R-:W-:Y:S04]  /*16720*/  STL [R1+0x23c0], R19 ;  /* 0x0023c01301007387 */ /* 0x000fe80000100800 */
[----:B0-----:R-:W2:Y:S04]  /*16730*/  LDL.LU.64 R16, [R1+0x100] ;  /* 0x0001000001107983 */ /* 0x001ea80000300a00 */
[----:B------:R-:W-:Y:S04]  /*16740*/  STL.64 [R1+0x2388], R14 ;  /* 0x0023880e01007387 */ /* 0x000fe80000100a00 */
[----:B------:R0:W-:Y:S04]  /*16750*/  STL.64 [R1+0x2380], R12 ;  /* 0x0023800c01007387 */ /* 0x0001e80000100a00 */
[----:B0-----:R-:W3:Y:S04]  /*16760*/  LDL.LU.64 R12, [R1+0x130] ;  /* 0x00013000010c7983 */ /* 0x001ee80000300a00 */
[----:B------:R-:W4:Y:S01]  /*16770*/  LDL.LU.64 R14, [R1+0x138] ;  /* 0x00013800010e7983 */ /* 0x000f220000300a00 */
[----:B------:R-:W-:Y:S01]  /*16780*/  HMMA.16816.F32 R4, R4, R10, R20 ;  /* 0x0000000a0404723c */ /* 0x000fe20000001814 */
[----:B------:R-:W-:Y:S01]  /*16790*/  MOV R24, R9 ;  /* 0x0000000900187202 */ /* 0x000fe20000000f00 */
[----:B------:R-:W-:Y:S01]  /*167a0*/  IMAD.MOV.U32 R25, RZ, RZ, R8 ;  /* 0x000000ffff197224 */ /* 0x000fe200078e0008 */
[----:B----4-:R-:W-:Y:S04]  /*167b0*/  STL [R1+0x23d4], R14 ;  /* 0x0023d40e01007387 */ /* 0x010fe80000100800 */
[----:B------:R-:W-:Y:S04]  /*167c0*/  STL [R1+0x23d0], R15 ;  /* 0x0023d00f01007387 */ /* 0x000fe80000100800 */
[----:B------:R-:W4:Y:S04]  /*167d0*/  LDL.LU.64 R22, [R1+0x2488] ;  /* 0x0024880001167983 */ /* 0x000f280000300a00 */
[----:B------:R-:W4:Y:S04]  /*167e0*/  LDL.LU.64 R20, [R1+0x2480] ;  /* 0x0024800001147983 */ /* 0x000f280000300a00 */
[----:B------:R-:W4:Y:S04]  /*167f0*/  LDL.LU.64 R10, [R1+0x2478] ;  /* 0x00247800010a7983 */ /* 0x000f280000300a00 */
[----:B------:R-:W4:Y:S04]  /*16800*/  LDL.LU.64 R8, [R1+0x2470] ;  /* 0x0024700001087983 */ /* 0x000f280000300a00 */
[----:B------:R0:W-:Y:S04]  /*16810*/  STL.64 [R1+0x60], R4 ;  /* 0x0000600401007387 */ /* 0x0001e80000100a00 */
[----:B------:R1:W-:Y:S04]  /*16820*/  STL.64 [R1+0x68], R6 ;  /* 0x0000680601007387 */ /* 0x0003e80000100a00 */
[----:B0-----:R-:W4:Y:S01]  /*16830*/  LDL.LU.64 R4, [R1+0xe0] ;  /* 0x0000e00001047983 */ /* 0x001f220000300a00 */
[----:B------:R-:W-:-:S02]  /*16840*/  MOV R26, R2 ;  /* 0x00000002001a7202 */ /* 0x000fc40000000f00 */
[----:B------:R-:W-:Y:S01]  /*16850*/  MOV R27, R0 ;  /* 0x00000000001b7202 */ /* 0x000fe20000000f00 */
[----:B----4-:R-:W-:Y:S06]  /*16860*/  HMMA.16816.F32 R20, R8, R4, R20 ;  /* 0x000000040814723c */ /* 0x010fec0000001814 */
[----:B------:R-:W-:Y:S02]  /*16870*/  MOV R2, R4 ;  /* 0x0000000400027202 */ /* 0x000fe40000000f00 */
[----:B------:R-:W-:-:S15]  /*16880*/  MOV R0, R5 ;  /* 0x0000000500007202 */ /* 0x000fde0000000f00 */
[----:B------:R-:W-:-:S01]  /*16890*/  NOP ;  /* 0x0000000000007918 */ /* 0x000fc20000000000 */
[----:B------:R-:W-:Y:S01]  /*168a0*/  MOV R5, R22 ;  /* 0x0000001600057202 */ /* 0x000fe20000000f00 */
[----:B-1----:R-:W-:Y:S01]  /*168b0*/  IMAD.MOV.U32 R7, RZ, RZ, R20 ;  /* 0x000000ffff077224 */ /* 0x002fe200078e0014 */
[----:B------:R-:W-:Y:S02]  /*168c0*/  MOV R4, R23 ;  /* 0x0000001700047202 */ /* 0x000fe40000000f00 */
[----:B------:R-:W-:Y:S01]  /*168d0*/  MOV R6, R21 ;  /* 0x0000001500067202 */ /* 0x000fe20000000f00 */
[----:B------:R-:W2:Y:S04]  /*168e0*/  LDL.LU.64 R22, [R1+0x2468] ;  /* 0x0024680001167983 */ /* 0x000ea80000300a00 */
[----:B------:R-:W2:Y:S04]  /*168f0*/  LDL.LU.64 R20, [R1+0x2460] ;  /* 0x0024600001147983 */ /* 0x000ea80000300a00 */
[----:B------:R-:W-:Y:S04]  /*16900*/  STL.64 [R1+0x2400], R6 ;  /* 0x0024000601007387 */ /* 0x000fe80000100a00 */
[----:B------:R0:W-:Y:S04]  /*16910*/  STL.64 [R1+0x23f8], R4 ;  /* 0x0023f80401007387 */ /* 0x0001e80000100a00 */
[----:B0-----:R-:W4:Y:S04]  /*16920*/  LDL.LU R4, [R1+0x40] ;  /* 0x0000400001047983 */ /* 0x001f280000300800 */
[----:B------:R-:W4:Y:S04]  /*16930*/  LDL.LU R5, [R1+0x44] ;  /* 0x0000440001057983 */ /* 0x000f280000300800 */
[----:B------:R-:W3:Y:S04]  /*16940*/  LDL.LU R6, [R1+0x48] ;  /* 0x0000480001067983 */ /* 0x000ee80000300800 */
[----:B------:R-:W3:Y:S01]  /*16950*/  LDL.LU R7, [R1+0x4c] ;  /* 0x00004c0001077983 */ /* 0x000ee20000300800 */
[----:B--2---:R-:W-:-:S15]  /*16960*/  HMMA.16816.F32 R20, R8, R16, R20 ;  /* 0x000000100814723c */ /* 0x004fde0000001814 */
[----:B------:R-:W-:-:S09]  /*16970*/  NOP ;  /* 0x0000000000007918 */ /* 0x000fd20000000000 */
[----:B------:R-:W-:Y:S02]  /*16980*/  MOV R19, R21 ;  /* 0x0000001500137202 */ /* 0x000fe40000000f00 */
[----:B------:R-:W-:Y:S01]  /*16990*/  MOV R18, R20 ;  /* 0x0000001400127202 */ /* 0x000fe20000000f00 */
[----:B---3--:R-:W-:Y:S04]  /*169a0*/  STL.64 [R1+0x2410], R6 ;  /* 0x0024100601007387 */ /* 0x008fe80000100a00 */
[----:B----4-:R0:W-:Y:S04]  /*169b0*/  STL.64 [R1+0x2408], R4 ;  /* 0x0024080401007387 */ /* 0x0101e80000100a00 */
[----:B------:R1:W-:Y:S01]  /*169c0*/  STL.64 [R1+0x88], R22 ;  /* 0x0000881601007387 */ /* 0x0003e20000100a00 */
[----:B0-----:R-:W-:Y:S01]  /*169d0*/  MOV R4, R2 ;  /* 0x0000000200047202 */ /* 0x001fe20000000f00 */
[----:B------:R-:W-:-:S02]  /*169e0*/  IMAD.MOV.U32 R5, RZ, RZ, R0 ;  /* 0x000000ffff057224 */ /* 0x000fc400078e0000 */
[----:B-1----:R-:W2:Y:S01]  /*169f0*/  LDL.LU.64 R22, [R1+0x2458] ;  /* 0x0024580001167983 */ /* 0x002ea20000300a00 */
[----:B------:R-:W-:-:S03]  /*16a00*/  MOV R2, R16 ;  /* 0x0000001000027202 */ /* 0x000fc60000000f00 */
[----:B------:R-:W3:Y:S01]  /*16a10*/  LDL.LU.64 R20, [R1+0x2450] ;  /* 0x0024500001147983 */ /* 0x000ee20000300a00 */
[----:B------:R-:W-:-:S03]  /*16a20*/  MOV R0, R17 ;  /* 0x0000001100007202 */ /* 0x000fc60000000f00 */
[----:B------:R0:W-:Y:S04]  /*16a30*/  STL [R1+0x23dc], R19 ;  /* 0x0023dc1301007387 */ /* 0x0001e80000100800 */
[----:B------:R1:W-:Y:S04]  /*16a40*/  STL [R1+0x23d8], R18 ;  /* 0x0023d81201007387 */ /* 0x0003e80000100800 */
[----:B------:R-:W4:Y:S02]  /*16a50*/  LDL.LU.64 R16, [R1+0x110] ;  /* 0x0001100001107983 */ /* 0x000f240000300a00 */
[----:B----4-:R-:W-:Y:S06]  /*16a60*/  HMMA.16816.F32 R24, R8, R16, R24 ;  /* 0x000000100818723c */ /* 0x010fec0000001818 */
[----:B------:R-:W-:Y:S01]  /*16a70*/  IMAD.MOV.U32 R7, RZ, RZ, R16 ;  /* 0x000000ffff077224 */ /* 0x000fe200078e0010 */
[----:B------:R-:W-:-:S15]  /*16a80*/  MOV R6, R17 ;  /* 0x0000001100067202 */ /* 0x000fde0000000f00 */
[----:B------:R-:W-:-:S02]  /*16a90*/  NOP ;  /* 0x0000000000007918 */ /* 0x000fc40000000000 */
[----:B------:R-:W-:Y:S01]  /*16aa0*/  MOV R16, R26 ;  /* 0x0000001a00107202 */ /* 0x000fe20000000f00 */
[----:B------:R-:W-:Y:S01]  /*16ab0*/  IMAD.MOV.U32 R17, RZ, RZ, R27 ;  /* 0x000000ffff117224 */ /* 0x000fe200078e001b */
[----:B------:R-:W-:Y:S01]  /*16ac0*/  MOV R14, R24 ;  /* 0x00000018000e7202 */ /* 0x000fe20000000f00 */
[----:B------:R-:W4:Y:S01]  /*16ad0*/  LDL.LU.64 R26, [R1+0x2448] ;  /* 0x00244800011a7983 */ /* 0x000f220000300a00 */
[----:B------:R-:W-:-:S03]  /*16ae0*/  MOV R15, R25 ;  /* 0x00000019000f7202 */ /* 0x000fc60000000f00 */
[----:B------:R-:W4:Y:S02]  /*16af0*/  LDL.LU.64 R24, [R1+0x2440] ;  /* 0x0024400001187983 */ /* 0x000f240000300a00 */
[----:B----4-:R-:W-:-:S15]  /*16b00*/  HMMA.16816.F32 R8, R8, R12, R24 ;  /* 0x0000000c0808723c */ /* 0x010fde0000001818 */
[----:B------:R-:W-:-:S09]  /*16b10*/  NOP ;  /* 0x0000000000007918 */ /* 0x000fd20000000000 */
[----:B0-----:R-:W-:Y:S02]  /*16b20*/  MOV R19, R10 ;  /* 0x0000000a00137202 */ /* 0x001fe40000000f00 */
[----:B-1----:R-:W-:Y:S01]  /*16b30*/  MOV R18, R11 ;  /* 0x0000000b00127202 */ /* 0x002fe20000000f00 */
[----:B------:R2:W-:Y:S04]  /*16b40*/  STL.64 [R1+0x20], R8 ;  /* 0x0000200801007387 */ /* 0x0005e80000100a00 */
[----:B------:R3:W-:Y:S04]  /*16b50*/  STL.64 [R1+0x2420], R18 ;  /* 0x0024201201007387 */ /* 0x0007e80000100a00 */
[----:B------:R0:W-:Y:S01]  /*16b60*/  STL.64 [R1+0x2418], R16 ;  /* 0x0024181001007387 */ /* 0x0001e20000100a00 */
[----:B--2---:R-:W-:-:S02]  /*16b70*/  MOV R8, R23 ;  /* 0x0000001700087202 */ /* 0x004fc40000000f00 */
[----:B---3--:R-:W-:Y:S01]  /*16b80*/  MOV R18, R21 ;  /* 0x0000001500127202 */ /* 0x008fe20000000f00 */
[----:B------:R-:W-:Y:S01]  /*16b90*/  IMAD.MOV.U32 R19, RZ, RZ, R22 ;  /* 0x000000ffff137224 */ /* 0x000fe200078e0016 */
[----:B0-----:R-:W2:Y:S01]  /*16ba0*/  LDL.LU R16, [R1+0x50] ;  /* 0x0000500001107983 */ /* 0x001ea20000300800 */
[----:B------:R-:W-:-:S03]  /*16bb0*/  MOV R17, R20 ;  /* 0x0000001400117202 */ /* 0x000fc60000000f00 */
[----:B------:R-:W2:Y:S04]  /*16bc0*/  LDL.LU R20, [R1+0x2438] ;  /* 0x0024380001147983 */ /* 0x000ea80000300800 */
[----:B------:R-:W2:Y:S04]  /*16bd0*/  LDL.LU R21, [R1+0x2434] ;  /* 0x0024340001157983 */ /* 0x000ea80000300800 */
[----:B------:R-:W2:Y:S04]  /*16be0*/  LDL.LU R22, [R1+0x2430] ;  /* 0x0024300001167983 */ /* 0x000ea80000300800 */
[----:B------:R-:W2:Y:S01]  /*16bf0*/  LDL.LU R23, [R1+0x242c] ;  /* 0x00242c0001177983 */ /* 0x000ea20000300800 */
[----:B------:R-:W-:Y:S01]  /*16c00*/  MOV R24, R7 ;  /* 0x0000000700187202 */ /* 0x000fe20000000f00 */
[----:B------:R-:W-:Y:S01]  /*16c10*/  IMAD.MOV.U32 R25, RZ, RZ, R6 ;  /* 0x000000ffff197224 */ /* 0x000fe200078e0006 */
[----:B------:R-:W-:Y:S01]  /*16c20*/  MOV R10, R3 ;  /* 0x00000003000a7202 */ /* 0x000fe20000000f00 */
[----:B------:R-:W3:Y:S04]  /*16c30*/  LDL.LU R9, [R1+0x34] ;  /* 0x0000340001097983 */ /* 0x000ee80000300800 */
[----:B------:R-:W4:Y:S04]  /*16c40*/  LDL.LU R3, [R1+0x2428] ;  /* 0x0024280001037983 */ /* 0x000f280000300800 */
[----:B------:R-:W-:Y:S04]  /*16c50*/  STL.64 [R1+0x23e8], R14 ;  /* 0x0023e80e01007387 */ /* 0x000fe80000100a00 */
[----:B------:R-:W-:Y:S01]  /*16c60*/  STL.64 [R1+0x23e0], R12 ;  /* 0x0023e00c01007387 */ /* 0x000fe20000100a00 */
[----:B--2---:R-:W-:Y:S03]  /*16c70*/  HMMA.16816.F32 R4, R20, R4, R16 ;  /* 0x000000041404723c */ /* 0x004fe60000001810 */
[----:B------:R-:W2:Y:S04]  /*16c80*/  LDL.LU.64 R18, [R1+0x2420] ;  /* 0x0024200001127983 */ /* 0x000ea80000300a00 */
[----:B------:R-:W2:-:S15]  /*16c90*/  LDL.LU.64 R16, [R1+0x2418] ;  /* 0x0024180001107983 */ /* 0x000e9e0000300a00 */
[----:B------:R-:W-:-:S01]  /*16ca0*/  NOP ;  /* 0x0000000000007918 */ /* 0x000fc20000000000 */
[----:B------:R-:W-:Y:S04]  /*16cb0*/  STL.64 [R1+0x10], R4 ;  /* 0x0000100401007387 */ /* 0x000fe80000100a00 */
[----:B------:R0:W-:Y:S04]  /*16cc0*/  STL.64 [R1+0x18], R6 ;  /* 0x0000180601007387 */ /* 0x0001e80000100a00 */
[----:B0-----:R-:W4:Y:S04]  /*16cd0*/  LDL.LU.64 R6, [R1+0x2410] ;  /* 0x0024100001067983 */ /* 0x001f280000300a00 */
[----:B------:R-:W4:Y:S01]  /*16ce0*/  LDL.LU.64 R4, [R1+0x2408] ;  /* 0x0024080001047983 */ /* 0x000f220000300a00 */
[----:B------:R-:W-:-:S02]  /*16cf0*/  MOV R12, R2 ;  /* 0x00000002000c7202 */ /* 0x000fc40000000f00 */
[----:B------:R-:W-:Y:S02]  /*16d00*/  MOV R13, R0 ;  /* 0x00000000000d7202 */ /* 0x000fe40000000f00 */
[----:B------:R-:W-:-:S07]  /*16d10*/  MOV R11, R29 ;  /* 0x0000001d000b7202 */ /* 0x000fce0000000f00 */
[C---:B---3--:R-:W-:Y:S01]  /*16d20*/  HMMA.16816.F32 R24, R20.reuse, R24, R8 ;  /* 0x000000181418723c */ /* 0x048fe20000001808 */
[----:B------:R-:W0:Y:S05]  /*16d30*/  LDSM.16.MT88.4 R8, [R28+UR6+0x12800] ;  /* 0x012800061c08783b */ /* 0x000e2a0008004200 */
[----:B----4-:R-:W-:Y:S01]  /*16d40*/  HMMA.16816.F32 R12, R20, R12, R4 ;  /* 0x0000000c140c723c */ /* 0x010fe20000001804 */
[----:B------:R-:W3:Y:S04]  /*16d50*/  LDL.LU.64 R6, [R1+0x2400] ;  /* 0x0024000001067983 */ /* 0x000ee80000300a00 */
[----:B------:R-:W4:-:S15]  /*16d60*/  LDL.LU.64 R4, [R1+0x23f8] ;  /* 0x0023f80001047983 */ /* 0x000f1e0000300a00 */
[----:B------:R-:W-:-:S03]  /*16d70*/  NOP ;  /* 0x0000000000007918 */ /* 0x000fc60000000000 */
[----:B------:R-:W-:Y:S04]  /*16d80*/  STL [R1], R12 ;  /* 0x0000000c01007387 */ /* 0x000fe80000100800 */
[----:B------:R1:W-:Y:S04]  /*16d90*/  STL.64 [R1+0x2360], R26 ;  /* 0x0023601a01007387 */ /* 0x0003e80000100a00 */
[----:B------:R-:W-:Y:S04]  /*16da0*/  STL.64 [R1+0x2358], R24 ;  /* 0x0023581801007387 */ /* 0x000fe80000100a00 */
[----:B-1----:R-:W2:Y:S01]  /*16db0*/  LDL.LU R26, [R1+0x108] ;  /* 0x00010800011a7983 */ /* 0x002ea20000300800 */
[----:B------:R-:W-:-:S03]  /*16dc0*/  MOV R27, R3 ;  /* 0x00000003001b7202 */ /* 0x000fc60000000f00 */
[----:B------:R-:W3:Y:S01]  /*16dd0*/  LDL.LU R3, [R1+0x23f0] ;  /* 0x0023f00001037983 */ /* 0x000ee20000300800 */
[----:B------:R-:W-:Y:S01]  /*16de0*/  MOV R29, R13 ;  /* 0x0000000d001d7202 */ /* 0x000fe20000000f00 */
[----:B------:R-:W-:Y:S01]  /*16df0*/  IMAD.MOV.U32 R0, RZ, RZ, R15 ;  /* 0x000000ffff007224 */ /* 0x000fe200078e000f */
[----:B------:R-:W-:Y:S01]  /*16e00*/  MOV R2, R14 ;  /* 0x0000000e00027202 */ /* 0x000fe20000000f00 */
[----:B--2---:R-:W-:Y:S04]  /*16e10*/  STL.64 [R1+0x23b8], R26 ;  /* 0x0023b81a01007387 */ /* 0x004fe80000100a00 */
[----:B---3--:R-:W1:Y:S04]  /*16e20*/  LDSM.16.M88.4 R24, [R3+UR6+0x100] ;  /* 0x000100060318783b */ /* 0x008e680008000200 */
[----:B------:R-:W2:Y:S04]  /*16e30*/  LDSM.16.M88.4 R12, [R3+UR6+0x4100] ;  /* 0x00410006030c783b */ /* 0x000ea80008000200 */
[----:B0-----:R-:W-:Y:S04]  /*16e40*/  STL.64 [R1+0x2340], R10 ;  /* 0x0023400a01007387 */ /* 0x001fe80000100a00 */
[----:B------:R0:W-:Y:S04]  /*16e50*/  STL.64 [R1+0x2338], R8 ;  /* 0x0023380801007387 */ /* 0x0001e80000100a00 */
[----:B0-----:R-:W3:Y:S04]  /*16e60*/  LDL.LU R8, [R1+0x60] ;  /* 0x0000600001087983 */ /* 0x001ee80000300800 */
[----:B------:R-:W3:Y:S04]  /*16e70*/  LDL.LU R9, [R1+0x64] ;  /* 0x0000640001097983 */ /* 0x000ee80000300800 */
[----:B------:R-:W3:Y:S04]  /*16e80*/  LDL.LU R10, [R1+0x68] ;  /* 0x00006800010a7983 */ /* 0x000ee80000300800 */
[----:B------:R-:W3:Y:S04]  /*16e90*/  LDL.LU R11, [R1+0x6c] ;  /* 0x00006c00010b7983 */ /* 0x000ee80000300800 */
[----:B-1----:R0:W-:Y:S04]  /*16ea0*/  STL.64 [R1+0xc0], R24 ;  /* 0x0000c01801007387 */ /* 0x0021e80000100a00 */
[----:B------:R4:W-:Y:S04]  /*16eb0*/  STL.64 [R1+0xc8], R26 ;  /* 0x0000c81a01007387 */ /* 0x0009e80000100a00 */
[----:B--2---:R-:W-:Y:S04]  /*16ec0*/  STL.64 [R1+0xd0], R12 ;  /* 0x0000d00c01007387 */ /* 0x004fe80000100a00 */
[----:B------:R-:W-:Y:S04]  /*16ed0*/  STL.64 [R1+0xd8], R14 ;  /* 0x0000d80e01007387 */ /* 0x000fe80000100a00 */
[----:B------:R-:W1:Y:S01]  /*16ee0*/  LDSM.16.M88.4 R12, [R3+UR6+0x8100] ;  /* 0x00810006030c783b */ /* 0x000e620008000200 */
[----:B0-----:R-:W-:-:S02]  /*16ef0*/  MOV R24, R7 ;  /* 0x0000000700187202 */ /* 0x001fc40000000f00 */
[----:B------:R-:W-:Y:S01]  /*16f00*/  LOP3.LUT R7, R28, 0x20, RZ, 0x3c, !PT ;  /* 0x000000201c077812 */ /* 0x000fe200078e3cff */
[----:B----4-:R-:W-:Y:S01]  /*16f10*/  IMAD.MOV.U32 R27, RZ, RZ, R4 ;  /* 0x000000ffff1b7224 */ /* 0x010fe200078e0004 */
[----:B------:R-:W-:Y:S02]  /*16f20*/  MOV R25, R6 ;  /* 0x0000000600197202 */ /* 0x000fe40000000f00 */
[----:B------:R-:W-:Y:S02]  /*16f30*/  MOV R26, R5 ;  /* 0x00000005001a7202 */ /* 0x000fe40000000f00 */
[----:B------:R-:W-:Y:S04]  /*16f40*/  LDSM.16.MT88.4 R4, [R7+UR6+0x12800] ;  /* 0x012800060704783b */ /* 0x000fe80008004200 */
[----:B-1----:R-:W-:Y:S04]  /*16f50*/  STL.64 [R1+0xf0], R12 ;  /* 0x0000f00c01007387 */ /* 0x002fe80000100a00 */
[----:B------:R-:W-:Y:S04]  /*16f60*/  STL.64 [R1+0xf8], R14 ;  /* 0x0000f80e01007387 */ /* 0x000fe80000100a00 */
[----:B------:R-:W0:Y:S04]  /*16f70*/  LDSM.16.M88.4 R12, [R3+UR6+0xc100] ;  /* 0x00c10006030c783b */ /* 0x000e280008000200 */
[----:B0-----:R-:W-:Y:S04]  /*16f80*/  STL.64 [R1+0x120], R12 ;  /* 0x0001200c01007387 */ /* 0x001fe80000100a00 */
[----:B------:R0:W-:Y:S04]  /*16f90*/  STL.64 [R1+0x128], R14 ;  /* 0x0001280e01007387 */ /* 0x0001e80000100a00 */
[----:B0-----:R-:W2:Y:S04]  /*16fa0*/  LDL.LU.64 R14, [R1+0x23e8] ;  /* 0x0023e800010e7983 */ /* 0x001ea80000300a00 */
[----:B------:R-:W3:Y:S04]  /*16fb0*/  LDL.LU.64 R12, [R1+0x23e0] ;  /* 0x0023e000010c7983 */ /* 0x000ee80000300a00 */
[----:B------:R-:W-:Y:S04]  /*16fc0*/  STL [R1+0x21d0], R3 ;  /* 0x0021d00301007387 */ /* 0x000fe80000100800 */
[----:B------:R-:W-:Y:S04]  /*16fd0*/  STL [R1+0x2348], R28 ;  /* 0x0023481c01007387 */ /* 0x000fe80000100800 */
[----:B------:R-:W-:Y:S04]  /*16fe0*/  STL.64 [R1+0x22f0], R6 ;  /* 0x0022f00601007387 */ /* 0x000fe80000100a00 */
[----:B------:R0:W-:Y:S04]  /*16ff0*/  STL.64 [R1+0x22e8], R4 ;  /* 0x0022e80401007387 */ /* 0x0001e80000100a00 */
[----:B0-----:R-:W4:Y:S04]  /*17000*/  LDL.LU R4, [R1+0x20] ;  /* 0x0000200001047983 */ /* 0x001f280000300800 */
[----:B------:R-:W4:Y:S01]  /*17010*/  LDL.LU R5, [R1+0x24] ;  /* 0x0000240001057983 */ /* 0x000f220000300800 */
[----:B------:R-:W-:-:S02]  /*17020*/  MOV R6, R19 ;  /* 0x0000001300067202 */ /* 0x000fc40000000f00 */
[----:B------:R-:W-:Y:S01]  /*17030*/  MOV R7, R18 ;  /* 0x0000001200077202 */ /* 0x000fe20000000f00 */
[----:B------:R-:W2:Y:S04]  /*17040*/  LDL.LU R19, [R1+0x23dc] ;  /* 0x0023dc0001137983 */ /* 0x000ea80000300800 */
[----:B------:R-:W2:Y:S04]  /*17050*/  LDL.LU R18, [R1+0x23d8] ;  /* 0x0023d80001127983 */ /* 0x000ea80000300800 */
[----:B------:R0:W-:Y:S02]  /*17060*/  STL.64 [R1+0x2398], R6 ;  /* 0x0023980601007387 */ /* 0x0001e40000100a00 */
[----:B0-----:R-:W-:Y:S01]  /*17070*/  IMAD.MOV.U32 R6, RZ, RZ, R16 ;  /* 0x000000ffff067224 */ /* 0x001fe200078e0010 */
[----:B------:R-:W-:Y:S01]  /*17080*/  MOV R7, R17 ;  /* 0x0000001100077202 */ /* 0x000fe20000000f00 */
[----:B---3--:R-:W-:Y:S01]  /*17090*/  HMMA.16816.F32 R8, R20, R12, R8 ;  /* 0x0000000c1408723c */ /* 0x008fe20000001808 */
[----:B----4-:R2:W-:Y:S02]  /*170a0*/  STL.64 [R1+0x2390], R4 ;  /* 0x0023900401007387 */ /* 0x0105e40000100a00 */
[----:B--2---:R-:W-:-:S02]  /*170b0*/  MOV R4, R14 ;  /* 0x0000000e00047202 */ /* 0x004fc40000000f00 */
[----:B------:R-:W2:Y:S01]  /*170c0*/  LDL.LU R14, [R1+0x23d4] ;  /* 0x0023d400010e7983 */ /* 0x000ea20000300800 */
[----:B------:R-:W-:-:S03]  /*170d0*/  MOV R5, R15 ;  /* 0x0000000f00057202 */ /* 0x000fc60000000f00 */
[----:B------:R-:W2:Y:S04]  /*170e0*/  LDL.LU R15, [R1+0x23d0] ;  /* 0x0023d000010f7983 */ /* 0x000ea80000300800 */
[----:B------:R-:W3:Y:S04]  /*170f0*/  LDL.LU R16, [R1+0x23cc] ;  /* 0x0023cc0001107983 */ /* 0x000ee80000300800 */
[----:B------:R-:W3:Y:S04]  /*17100*/  LDL.LU R17, [R1+0x23c8] ;  /* 0x0023c80001117983 */ /* 0x000ee80000300800 */
[----:B------:R-:W-:Y:S04]  /*17110*/  STL.64 [R1+0x23b0], R6 ;  /* 0x0023b00601007387 */ /* 0x000fe80000100a00 */
[----:B------:R0:W-:Y:S02]  /*17120*/  STL.64 [R1+0x23a8], R4 ;  /* 0x0023a80401007387 */ /* 0x0001e40000100a00 */
[----:B0-----:R-:W-:-:S02]  /*17130*/  MOV R4, R18 ;  /* 0x0000001200047202 */ /* 0x001fc40000000f00 */
[----:B------:R-:W3:Y:S01]  /*17140*/  LDL.LU R18, [R1+0x23c4] ;  /* 0x0023c40001127983 */ /* 0x000ee20000300800 */
[----:B------:R-:W-:-:S03]  /*17150*/  MOV R5, R19 ;  /* 0x0000001300057202 */ /* 0x000fc60000000f00 */
[----:B------:R-:W3:Y:S04]  /*17160*/  LDL.LU R19, [R1+0x23c0] ;  /* 0x0023c00001137983 */ /* 0x000ee80000300800 */
[----:B------:R-:W4:Y:S04]  /*17170*/  LDL.LU R6, [R1+0x88] ;  /* 0x0000880001067983 */ /* 0x000f280000300800 */
[----:B------:R-:W4:Y:S04]  /*17180*/  LDL.LU R7, [R1+0x8c] ;  /* 0x00008c0001077983 */ /* 0x000f280000300800 */
[----:B------:R-:W3:Y:S04]  /*17190*/  LDL.LU.64 R22, [R1+0xe8] ;  /* 0x0000e80001167983 */ /* 0x000ee80000300a00 */
[----:B--2---:R0:W-:Y:S04]  /*171a0*/  STL.64 [R1+0x23a0], R14 ;  /* 0x0023a00e01007387 */ /* 0x0041e80000100a00 */
[----:B0-----:R-:W2:Y:S04]  /*171b0*/  LDL.LU.64 R14, [R1+0x118] ;  /* 0x00011800010e7983 */ /* 0x001ea80000300a00 */
[----:B------:R0:W-:Y:S04]  /*171c0*/  STL [R1+0x2354], R9 ;  /* 0x0023540901007387 */ /* 0x0001e80000100800 */
[----:B------:R-:W-:Y:S01]  /*171d0*/  STL [R1+0x2350], R10 ;  /* 0x0023500a01007387 */ /* 0x000fe20000100800 */
[----:B---3--:R-:W-:Y:S03]  /*171e0*/  HMMA.16816.F32 R24, R16, R22, R24 ;  /* 0x000000161018723c */ /* 0x008fe60000001818 */
[----:B------:R-:W-:Y:S03]  /*171f0*/  STL [R1+0x234c], R11 ;  /* 0x00234c0b01007387 */ /* 0x000fe60000100800 */
[----:B0-----:R-:W-:Y:S01]  /*17200*/  MOV R9, R22 ;  /* 0x0000001600097202 */ /* 0x001fe20000000f00 */
[----:B------:R-:W-:-:S15]  /*17210*/  IMAD.MOV.U32 R3, RZ, RZ, R23 ;  /* 0x000000ffff037224 */ /* 0x000fde00078e0017 */
[----:B------:R-:W-:-:S01]  /*17220*/  NOP ;  /* 0x0000000000007918 */ /* 0x000fc20000000000 */
[----:B------:R-:W-:Y:S01]  /*17230*/  STL.64 [R1+0x70], R24 ;  /* 0x0000701801007387 */ /* 0x000fe20000100a00 */
[----:B------:R-:W-:Y:S02]  /*17240*/  MOV R23, R26 ;  /* 0x0000001a00177202 */ /* 0x000fe40000000f00 */
[----:B------:R-:W-:Y:S02]  /*17250*/  MOV R22, R27 ;  /* 0x0000001b00167202 */ /* 0x000fe40000000f00 */
[----:B------:R-:W4:Y:S02]  /*17260*/  LDL.LU.64 R26, [R1+0x23b8] ;  /* 0x0023b800011a7983 */ /* 0x000f240000300a00 */
[----:B----4-:R-:W-:-:S15]  /*17270*/  HMMA.16816.F32 R4, R16, R26, R4 ;  /* 0x0000001a1004723c */ /* 0x010fde0000001804 */
[----:B------:R-:W-:-:S08]  /*17280*/  NOP ;  /* 0x0000000000007918 */ /* 0x000fd00000000000 */
[----:B------:R-:W-:Y:S04]  /*17290*/  STL.64 [R1+0x80], R4 ;  /* 0x0000800401007387 */ /* 0x000fe80000100a00 */
[----:B------:R0:W-:Y:S04]  /*172a0*/  STL.64 [R1+0x88], R6 ;  /* 0x0000880601007387 */ /* 0x0001e80000100a00 */
[----:B0-----:R-:W3:Y:S04]  /*172b0*/  LDL.LU.64 R6, [R1+0x23b0] ;  /* 0x0023b00001067983 */ /* 0x001ee80000300a00 */
[----:B------:R-:W3:Y:S01]  /*172c0*/  LDL.LU.64 R4, [R1+0x23a8] ;  /* 0x0023a80001047983 */ /* 0x000ee20000300a00 */
[----:B--2---:R-:W-:-:S03]  /*172d0*/  IMAD.MOV.U32 R24, RZ, RZ, R14 ;  /* 0x000000ffff187224 */ /* 0x004fc600078e000e */
[----:B------:R0:W-:Y:S02]  /*172e0*/  STL.64 [R1+0x2368], R26 ;  /* 0x0023681a01007387 */ /* 0x0001e40000100a00 */
[----:B0-----:R-:W-:Y:S02]  /*172f0*/  MOV R27, R3 ;  /* 0x00000003001b7202 */ /* 0x001fe40000000f00 */
[----:B------:R-:W-:Y:S02]  /*17300*/  MOV R3, R15 ;  /* 0x0000000f00037202 */ /* 0x000fe40000000f00 */
[----:B------:R-:W-:Y:S01]  /*17310*/  MOV R26, R9 ;  /* 0x00000009001a7202 */ /* 0x000fe20000000f00 */
[----:B---3--:R-:W-:Y:S01]  /*17320*/  HMMA.16816.F32 R4, R16, R14, R4 ;  /* 0x0000000e1004723c */ /* 0x008fe20000001804 */
[----:B------:R-:W2:-:S15]  /*17330*/  LDL.LU.64 R14, [R1+0x23a0] ;  /* 0x0023a000010e7983 */ /* 0x000e9e0000300a00 */
[----:B------:R-:W-:-:S08]  /*17340*/  NOP ;  /* 0x0000000000007918 */ /* 0x000fd00000000000 */
[----:B------:R-:W-:Y:S01]  /*17350*/  MOV R11, R6 ;  /* 0x00000006000b7202 */ /* 0x000fe20000000f00 */
[----:B------:R-:W-:Y:S01]  /*17360*/  IMAD.MOV.U32 R28, RZ, RZ, R7 ;  /* 0x000000ffff1c7224 */ /* 0x000fe200078e0007 */
[----:B------:R-:W-:Y:S01]  /*17370*/  MOV R9, R4 ;  /* 0x0000000400097202 */ /* 0x000fe20000000f00 */
[----:B------:R-:W3:Y:S01]  /*17380*/  LDL.LU.64 R6, [R1+0x2398] ;  /* 0x0023980001067983 */ /* 0x000ee20000300a00 */
[----:B------:R-:W-:-:S03]  /*17390*/  MOV R10, R5 ;  /* 0x00000005000a7202 */ /* 0x000fc60000000f00 */
[----:B------:R-:W3:Y:S04]  /*173a0*/  LDL.LU.64 R4, [R1+0x2390] ;  /* 0x0023900001047983 */ /* 0x000ee80000300a00 */
[----:B------:R-:W-:Y:S04]  /*173b0*/  STL.64 [R1+0x2378], R10 ;  /* 0x0023780a01007387 */ /* 0x000fe80000100a00 */
[----:B------:R0:W-:Y:S04]  /*173c0*/  STL.64 [R1+0x2370], R8 ;  /* 0x0023700801007387 */ /* 0x0001e80000100a00 */
[----:B0-----:R-:W4:Y:S04]  /*173d0*/  LDL.LU R8, [R1+0x10] ;  /* 0x0000100001087983 */ /* 0x001f280000300800 */
[----:B------:R-:W4:Y:S04]  /*173e0*/  LDL.LU R9, [R1+0x14] ;  /* 0x0000140001097983 */ /* 0x000f280000300800 */
[----:B------:R-:W4:Y:S04]  /*173f0*/  LDL.LU R10, [R1+0x18] ;  /* 0x00001800010a7983 */ /* 0x000f280000300800 */
[----:B------:R-:W4:Y:S01]  /*17400*/  LDL.LU R11, [R1+0x1c] ;  /* 0x00001c00010b7983 */ /* 0x000f220000300800 */
[----:B--2---:R-:W-:-:S02]  /*17410*/  MOV R21, R14 ;  /* 0x0000000e00157202 */ /* 0x004fc40000000f00 */
[----:B------:R-:W-:Y:S01]  /*17420*/  MOV R20, R15 ;  /* 0x0000000f00147202 */ /* 0x000fe20000000f00 */
[----:B---3--:R-:W-:Y:S01]  /*17430*/  HMMA.16816.F32 R4, R16, R14, R4 ;  /* 0x0000000e1004723c */ /* 0x008fe20000001804 */
[----:B------:R-:W4:Y:S04]  /*17440*/  LDL.LU.64 R14, [R1+0x2388] ;  /* 0x00238800010e7983 */ /* 0x000f280000300a00 */
[----:B------:R-:W4:Y:S02]  /*17450*/  LDL.LU.64 R12, [R1+0x2380] ;  /* 0x00238000010c7983 */ /* 0x000f240000300a00 */
[----:B------:R-:W-:-:S15]  /*17460*/  MOV R18, R24 ;  /* 0x0000001800127202 */ /* 0x000fde0000000f00 */
[----:B------:R-:W-:-:S01]  /*17470*/  NOP ;  /* 0x0000000000007918 */ /* 0x000fc20000000000 */
[----:B------:R0:W-:Y:S04]  /*17480*/  STL.64 [R1+0x2300], R6 ;  /* 0x0023000601007387 */ /* 0x0001e80000100a00 */
[----:B------:R1:W-:Y:S01]  /*17490*/  STL.64 [R1+0x22f8], R4 ;  /* 0x0022f80401007387 */ /* 0x0003e20000100a00 */
[----:B0-----:R-:W-:Y:S02]  /*174a0*/  MOV R6, R2 ;  /* 0x0000000200067202 */ /* 0x001fe40000000f00 */
[----:B------:R-:W-:Y:S01]  /*174b0*/  MOV R7, R0 ;  /* 0x0000000000077202 */ /* 0x000fe20000000f00 */
[----:B-1----:R-:W2:Y:S01]  /*174c0*/  LDL.LU R4, [R1] ;  /* 0x0000000001047983 */ /* 0x002ea20000300800 */
[----:B----4-:R-:W-:Y:S03]  /*174d0*/  HMMA.16816.F32 R24, R12, R26, R8 ;  /* 0x0000001a0c18723c */ /* 0x010fe60000001808 */
[----:B------:R-:W3:Y:S04]  /*174e0*/  LDL.LU.64 R10, [R1+0x2378] ;  /* 0x00237800010a7983 */ /* 0x000ee80000300a00 */
[----:B------:R-:W4:-:S15]  /*174f0*/  LDL.LU.64 R8, [R1+0x2370] ;  /* 0x0023700001087983 */ /* 0x000f1e0000300a00 */
[----:B------:R-:W-:-:S02]  /*17500*/  NOP ;  /* 0x0000000000007918 */ /* 0x000fc40000000000 */
[----:B------:R-:W-:Y:S01]  /*17510*/  IMAD.MOV.U32 R2, RZ, RZ, R26 ;  /* 0x000000ffff027224 */ /* 0x000fe200078e001a */
[----:B------:R-:W-:Y:S02]  /*17520*/  MOV R0, R27 ;  /* 0x0000001b00007202 */ /* 0x000fe40000000f00 */
[----:B------:R-:W2:Y:S01]  /*17530*/  LDL.LU.64 R26, [R1+0x2368] ;  /* 0x00236800011a7983 */ /* 0x000ea20000300a00 */
[----:B------:R-:W-:Y:S01]  /*17540*/  IMAD.MOV.U32 R5, RZ, RZ, R29 ;  /* 0x000000ffff057224 */ /* 0x000fe200078e001d */
[----:B------:R-:W-:Y:S02]  /*17550*/  MOV R19, R3 ;  /* 0x0000000300137202 */ /* 0x000fe40000000f00 */
[----:B------:R-:W-:Y:S02]  /*17560*/  MOV R29, R24 ;  /* 0x00000018001d7202 */ /* 0x000fe40000000f00 */
[----:B------:R-:W-:Y:S02]  /*17570*/  MOV R3, R25 ;  /* 0x0000001900037202 */ /* 0x000fe40000000f00 */
[----:B--2---:R-:W-:-:S15]  /*17580*/  HMMA.16816.F32 R24, R12, R26, R4 ;  /* 0x0000001a0c18723c */ /* 0x004fde0000001804 */
[----:B------:R-:W-:-:S09]  /*17590*/  NOP ;  /* 0x0000000000007918 */ /* 0x000fd20000000000 */
[----:B------:R-:W-:Y:S01]  /*175a0*/  MOV R5, R26 ;  /* 0x0000001a00057202 */ /* 0x000fe20000000f00 */
[----:B------:R-:W-:Y:S01]  /*175b0*/  IMAD.MOV.U32 R4, RZ, RZ, R27 ;  /* 0x000000ffff047224 */ /* 0x000fe200078e001b */
[----:B------:R-:W-:Y:S01]  /*175c0*/  MOV R7, R24 ;  /* 0x0000001800077202 */ /* 0x000fe20000000f00 */
[----:B------:R-:W2:Y:S01]  /*175d0*/  LDL.LU.64 R26, [R1+0x2360] ;  /* 0x00236000011a7983 */ /* 0x000ea20000300a00 */
[----:B------:R-:W-:-:S03]  /*175e0*/  MOV R6, R25 ;  /* 0x0000001900067202 */ /* 0x000fc60000000f00 */
[----:B------:R-:W2:Y:S02]  /*175f0*/  LDL.LU.64 R24, [R1+0x2358] ;  /* 0x0023580001187983 */ /* 0x000ea40000300a00 */
[----:B--2---:R-:W-:-:S15]  /*17600*/  HMMA.16816.F32 R24, R12, R18, R24 ;  /* 0x000000120c18723c */ /* 0x004fde0000001818 */
[----:B------:R-:W-:-:S08]  /*17610*/  NOP ;  /* 0x0000000000007918 */ /* 0x000fd00000000000 */
[----:B------:R0:W-:Y:S04]  /*17620*/  STL.64 [R1+0x22c0], R26 ;  /* 0x0022c01a01007387 */ /* 0x0001e80000100a00 */
[----:B------:R1:W-:Y:S01]  /*17630*/  STL.64 [R1+0x22b8], R24 ;  /* 0x0022b81801007387 */ /* 0x0003e20000100a00 */
[----:B0-----:R-:W-:Y:S02]  /*17640*/  MOV R26, R5 ;  /* 0x00000005001a7202 */ /* 0x001fe40000000f00 */
[----:B------:R-:W-:Y:S02]  /*17650*/  MOV R27, R4 ;  /* 0x00000004001b7202 */ /* 0x000fe40000000f00 */
[----:B-1----:R-:W-:Y:S02]  /*17660*/  MOV R24, R7 ;  /* 0x0000000700187202 */ /* 0x002fe40000000f00 */
[----:B------:R-:W-:Y:S01]  /*17670*/  MOV R25, R6 ;  /* 0x0000000600197202 */ /* 0x000fe20000000f00 */
[----:B------:R-:W-:Y:S01]  /*17680*/  STL.64 [R1+0x22d0], R26 ;  /* 0x0022d01a01007387 */ /* 0x000fe20000100a00 */
[----:B----4-:R-:W-:-:S03]  /*17690*/  IMAD.MOV.U32 R4, RZ, RZ, R9 ;  /* 0x000000ffff047224 */ /* 0x010fc600078e0009 */
[----:B------:R0:W-:Y:S01]  /*176a0*/  STL.64 [R1+0x22c8], R24 ;  /* 0x0022c81801007387 */ /* 0x0001e20000100a00 */
[----:B---3--:R-:W-:Y:S02]  /*176b0*/  MOV R5, R10 ;  /* 0x0000000a00057202 */ /* 0x008fe40000000f00 */
[----:B------:R-:W-:Y:S02]  /*176c0*/  MOV R6, R11 ;  /* 0x0000000b00067202 */ /* 0x000fe40000000f00 */
[----:B------:R-:W-:Y:S01]  /*176d0*/  MOV R7, R28 ;  /* 0x0000001c00077202 */ /* 0x000fe20000000f00 */
[----:B0-----:R-:W2:Y:S04]  /*176e0*/  LDL.LU R24, [R1+0xc0] ;  /* 0x0000c00001187983 */ /* 0x001ea80000300800 */
[----:B------:R-:W2:Y:S04]  /*176f0*/  LDL.LU R25, [R1+0xc4] ;  /* 0x0000c40001197983 */ /* 0x000ea80000300800 */
[----:B------:R-:W3:Y:S04]  /*17700*/  LDL.LU R9, [R1+0x2354] ;  /* 0x0023540001097983 */ /* 0x000ee80000300800 */
[----:B------:R-:W3:Y:S04]  /*17710*/  LDL.LU R10, [R1+0x2350] ;  /* 0x00235000010a7983 */ /* 0x000ee80000300800 */
[----:B------:R-:W3:Y:S04]  /*17720*/  LDL.LU R11, [R1+0x234c] ;  /* 0x00234c00010b7983 */ /* 0x000ee80000300800 */
[----:B------:R-:W4:Y:S04]  /*17730*/  LDL.LU R28, [R1+0x2348] ;  /* 0x00234800011c7983 */ /* 0x000f280000300800 */
[----:B------:R-:W-:Y:S04]  /*17740*/  STL.64 [R1+0x2320], R6 ;  /* 0x0023200601007387 */ /* 0x000fe80000100a00 */
[----:B------:R0:W-:Y:S04]  /*17750*/  STL.64 [R1+0x2318], R4 ;  /* 0x0023180401007387 */ /* 0x0001e80000100a00 */
[----:B0-----:R-:W2:Y:S01]  /*17760*/  LDL.LU.64 R4, [R1+0xd0] ;  /* 0x0000d00001047983 */ /* 0x001ea20000300a00 */
[----:B------:R-:W-:Y:S01]  /*17770*/  MOV R6, R23 ;  /* 0x0000001700067202 */ /* 0x000fe20000000f00 */
[----:B------:R-:W-:-:S02]  /*17780*/  IMAD.MOV.U32 R7, RZ, RZ, R22 ;  /* 0x000000ffff077224 */ /* 0x000fc400078e0016 */
[----:B----4-:R-:W0:Y:S01]  /*17790*/  LDSM.16.MT88.4 R16, [R28+UR6+0x12c00] ;  /* 0x012c00061c10783b */ /* 0x010e220008004200 */
[----:B------:R-:W-:-:S03]  /*177a0*/  LOP3.LUT R23, R28, 0x20, RZ, 0x3c, !PT ;  /* 0x000000201c177812 */ /* 0x000fc600078e3cff */
[----:B--2---:R1:W-:Y:S04]  /*177b0*/  STL.64 [R1+0x2330], R4 ;  /* 0x0023300401007387 */ /* 0x0043e80000100a00 */
[----:B-1----:R-:W2:Y:S04]  /*177c0*/  LDL.LU R4, [R1+0x70] ;  /* 0x0000700001047983 */ /* 0x002ea80000300800 */
[----:B------:R-:W2:Y:S04]  /*177d0*/  LDL.LU R5, [R1+0x74] ;  /* 0x0000740001057983 */ /* 0x000ea80000300800 */
[----:B0-----:R-:W-:Y:S04]  /*177e0*/  STL [R1+0x229c], R16 ;  /* 0x00229c1001007387 */ /* 0x001fe80000100800 */
[----:B------:R-:W-:Y:S04]  /*177f0*/  STL [R1+0x2298], R17 ;  /* 0x0022981101007387 */ /* 0x000fe80000100800 */
[----:B------:R0:W-:Y:S04]  /*17800*/  STL [R1+0x2294], R18 ;  /* 0x0022941201007387 */ /* 0x0001e80000100800 */
[----:B------:R1:W-:Y:S01]  /*17810*/  STL [R1+0x2290], R19 ;  /* 0x0022901301007387 */ /* 0x0003e20000100800 */
[----:B0-----:R-:W-:-:S02]  /*17820*/  MOV R18, R21 ;  /* 0x0000001500127202 */ /* 0x001fc40000000f00 */
[----:B-1----:R-:W-:Y:S02]  /*17830*/  MOV R19, R20 ;  /* 0x0000001400137202 */ /* 0x002fe40000000f00 */
[----:B------:R-:W0:Y:S04]  /*17840*/  LDSM.16.MT88.4 R20, [R23+UR6+0x12c00] ;  /* 0x012c00061714783b */ /* 0x000e280008004200 */
[----:B0-----:R-:W-:Y:S04]  /*17850*/  STL.64 [R1+0x2260], R22 ;  /* 0x0022601601007387 */ /* 0x001fe80000100a00 */
[----:B------:R0:W-:Y:S04]  /*17860*/  STL.64 [R1+0x2258], R20 ;  /* 0x0022581401007387 */ /* 0x0001e80000100a00 */
[----:B0-----:R-:W4:Y:S04]  /*17870*/  LDL.LU.64 R20, [R1+0x120] ;  /* 0x0001200001147983 */ /* 0x001f280000300a00 */
[----:B------:R-:W3:Y:S04]  /*17880*/  LDL.LU.64 R22, [R1+0x128] ;  /* 0x0001280001167983 */ /* 0x000ee80000300a00 */
[----:B---3--:R-:W-:Y:S04]  /*17890*/  STL.64 [R1+0x2310], R22 ;  /* 0x0023101601007387 */ /* 0x008fe80000100a00 */
[----:B----4-:R0:W-:Y:S04]  /*178a0*/  STL.64 [R1+0x2308], R20 ;  /* 0x0023081401007387 */ /* 0x0101e80000100a00 */
[----:B0-----:R-:W3:Y:S01]  /*178b0*/  LDL.LU.64 R20, [R1+0xf0] ;  /* 0x0000f00001147983 */ /* 0x001ee20000300a00 */
[----:B------:R-:W-:Y:S03]  /*178c0*/  HMMA.16816.F32 R16, R12, R18, R8 ;  /* 0x000000120c10723c */ /* 0x000fe60000001808 */
[----:B---3--:R0:W-:Y:S04]  /*178d0*/  STL.64 [R1+0x2328], R20 ;  /* 0x0023281401007387 */ /* 0x0081e80000100a00 */
[----:B0-----:R-:W3:Y:S04]  /*178e0*/  LDL.LU R20, [R1+0x80] ;  /* 0x0000800001147983 */ /* 0x001ee80000300800 */
[----:B------:R-:W3:Y:S04]  /*178f0*/  LDL.LU R21, [R1+0x84] ;  /* 0x0000840001157983 */ /* 0x000ee80000300800 */
[----:B------:R-:W3:Y:S04]  /*17900*/  LDL.LU R22, [R1+0x88] ;  /* 0x0000880001167983 */ /* 0x000ee80000300800 */
[----:B------:R-:W3:Y:S04]  /*17910*/  LDL.LU R23, [R1+0x8c] ;  /* 0x00008c0001177983 */ /* 0x000ee80000300800 */
[----:B------:R-:W2:Y:S04]  /*17920*/  LDL.LU.64 R10, [R1+0x2340] ;  /* 0x00234000010a7983 */ /* 0x000ea80000300a00 */
[----:B------:R-:W2:Y:S04]  /*17930*/  LDL.LU.64 R8, [R1+0x2338] ;  /* 0x0023380001087983 */ /* 0x000ea80000300a00 */
[----:B------:R-:W-:Y:S04]  /*17940*/  STL [R1+0x20], R16 ;  /* 0x0000201001007387 */ /* 0x000fe80000100800 */
[----:B------:R-:W4:Y:S01]  /*17950*/  LDL.LU R14, [R1+0x140] ;  /* 0x00014000010e7983 */ /* 0x000f220000300800 */
[----:B------:R-:W-:Y:S01]  /*17960*/  MOV R15, R17 ;  /* 0x00000011000f7202 */ /* 0x000fe20000000f00 */
[----:B------:R-:W-:Y:S01]  /*17970*/  IMAD.MOV.U32 R12, RZ, RZ, R19 ;  /* 0x000000ffff0c7224 */ /* 0x000fe200078e0013 */
[----:B------:R-:W-:Y:S01]  /*17980*/  MOV R13, R18 ;  /* 0x00000012000d7202 */ /* 0x000fe20000000f00 */
[----:B--2---:R-:W-:Y:S02]  /*17990*/  HMMA.16816.F32 R4, R8, R24, R4 ;  /* 0x000000180804723c */ /* 0x004fe40000001804 */
[----:B----4-:R-:W-:Y:S04]  /*179a0*/  STL.64 [R1+0x22e0], R14 ;  /* 0x0022e00e01007387 */ /* 0x010fe80000100a00 */
[----:B------:R-:W-:-:S15]  /*179b0*/  STL.64 [R1+0x22d8], R12 ;  /* 0x0022d80c01007387 */ /* 0x000fde0000100a00 */
[----:B------:R-:W-:-:S02]  /*179c0*/  NOP ;  /* 0x0000000000007918 */ /* 0x000fc40000000000 */
[----:B------:R0:W-:Y:S01]  /*179d0*/  STL [R1+0x14], R5 ;  /* 0x0000140501007387 */ /* 0x0001e20000100800 */
[----:B------:R-:W-:-:S03]  /*179e0*/  IMAD.MOV.U32 R19, RZ, RZ, R4 ;  /* 0x000000ffff137224 */ /* 0x000fc600078e0004 */
[----:B------:R-:W-:Y:S04]  /*179f0*/  STL [R1+0x18], R6 ;  /* 0x0000180601007387 */ /* 0x000fe80000100800 */
[----:B0-----:R-:W3:Y:S01]  /*17a00*/  LDL.LU.64 R4, [R1+0x2330] ;  /* 0x0023300001047983 */ /* 0x001ee20000300a00 */
[----:B------:R-:W-:Y:S02]  /*17a10*/  MOV R12, R29 ;  /* 0x0000001d000c7202 */ /* 0x000fe40000000f00 */
[----:B------:R-:W-:Y:S02]  /*17a20*/  MOV R29, R7 ;  /* 0x00000007001d7202 */ /* 0x000fe40000000f00 */
[----:B------:R-:W-:-:S03]  /*17a30*/  MOV R14, R2 ;  /* 0x00000002000e7202 */ /* 0x000fc60000000f00 */
[----:B------:R-:W-:Y:S01]  /*17a40*/  STL [R1+0x22a0], R29 ;  /* 0x0022a01d01007387 */ /* 0x000fe20000100800 */
[----:B------:R-:W-:Y:S01]  /*17a50*/  MOV R15, R0 ;  /* 0x00000000000f7202 */ /* 0x000fe20000000f00 */
[----:B---3--:R-:W-:Y:S06]  /*17a60*/  HMMA.16816.F32 R20, R8, R4, R20 ;  /* 0x000000040814723c */ /* 0x008fec0000001814 */
[----:B------:R-:W-:Y:S02]  /*17a70*/  MOV R2, R4 ;  /* 0x0000000400027202 */ /* 0x000fe40000000f00 */
[----:B------:R-:W-:-:S15]  /*17a80*/  MOV R0, R5 ;  /* 0x0000000500007202 */ /* 0x000fde0000000f00 */
[----:B------:R0:W-:Y:S04]  /*17a90*/  STL.64 [R1], R20 ;  /* 0x0000001401007387 */ /* 0x0001e80000100a00 */
[----:B------:R1:W-:Y:S04]  /*17aa0*/  STL.64 [R1+0x8], R22 ;  /* 0x0000081601007387 */ /* 0x0003e80000100a00 */
[----:B0-----:R-:W2:Y:S04]  /*17ab0*/  LDL.LU.64 R20, [R1+0x2328] ;  /* 0x0023280001147983 */ /* 0x001ea80000300a00 */
[----:B------:R-:W2:Y:S04]  /*17ac0*/  LDL.LU.64 R6, [R1+0x2320] ;  /* 0x0023200001067983 */ /* 0x000ea80000300a00 */
[----:B------:R-:W2:Y:S01]  /*17ad0*/  LDL.LU.64 R4, [R1+0x2318] ;  /* 0x0023180001047983 */ /* 0x000ea20000300a00 */
[----:B------:R-:W-:-:S03]  /*17ae0*/  MOV R13, R3 ;  /* 0x00000003000d7202 */ /* 0x000fc60000000f00 */
[----:B-1----:R-:W3:Y:S01]  /*17af0*/  LDL.LU.64 R22, [R1+0x2310] ;  /* 0x0023100001167983 */ /* 0x002ee20000300a00 */
[----:B--2---:R-:W-:Y:S06]  /*17b00*/  HMMA.16816.F32 R4, R8, R20, R4 ;  /* 0x000000140804723c */ /* 0x004fec0000001804 */
[----:B------:R-:W-:Y:S01]  /*17b10*/  MOV R26, R20 ;  /* 0x00000014001a7202 */ /* 0x000fe20000000f00 */
[----:B------:R-:W-:Y:S02]  /*17b20*/  IMAD.MOV.U32 R3, RZ, RZ, R21 ;  /* 0x000000ffff037224 */ /* 0x000fe400078e0015 */
[----:B------:R-:W2:-:S15]  /*17b30*/  LDL.LU.64 R20, [R1+0x2308] ;  /* 0x0023080001147983 */ /* 0x000e9e0000300a00 */
[----:B------:R-:W-:Y:S02]  /*17b40*/  MOV R17, R6 ;  /* 0x0000000600117202 */ /* 0x000fe40000000f00 */
[----:B------:R-:W-:Y:S02]  /*17b50*/  MOV R18, R7 ;  /* 0x0000000700127202 */ /* 0x000fe40000000f00 */
[----:B------:R-:W-:Y:S01]  /*17b60*/  MOV R29, R4 ;  /* 0x00000004001d7202 */ /* 0x000fe20000000f00 */
[----:B------:R-:W2:Y:S01]  /*17b70*/  LDL.LU.64 R6, [R1+0x2300] ;  /* 0x0023000001067983 */ /* 0x000ea20000300a00 */
[----:B------:R-:W-:-:S03]  /*17b80*/  MOV R16, R5 ;  /* 0x0000000500107202 */ /* 0x000fc60000000f00 */
[----:B------:R-:W2:Y:S04]  /*17b90*/  LDL.LU.64 R4, [R1+0x22f8] ;  /* 0x0022f80001047983 */ /* 0x000ea80000300a00 */
[----:B------:R-:W-:Y:S04]  /*17ba0*/  STL.64 [R1+0x22b0], R18 ;  /* 0x0022b01201007387 */ /* 0x000fe80000100a00 */
[----:B------:R0:W-:Y:S01]  /*17bb0*/  STL.64 [R1+0x22a8], R16 ;  /* 0x0022a81001007387 */ /* 0x0001e20000100a00 */
[----:B--2---:R-:W-:Y:S03]  /*17bc0*/  HMMA.16816.F32 R8, R8, R20, R4 ;  /* 0x000000140808723c */ /* 0x004fe60000001804 */
[----:B------:R-:W2:Y:S04]  /*17bd0*/  LDL.LU.64 R6, [R1+0x22f0] ;  /* 0x0022f00001067983 */ /* 0x000ea80000300a00 */
[----:B------:R-:W2:Y:S01]  /*17be0*/  LDL.LU.64 R4, [R1+0x22e8] ;  /* 0x0022e80001047983 */ /* 0x000ea20000300a00 */
[----:B0-----:R-:W-:-:S15]  /*17bf0*/  IMAD.MOV.U32 R16, RZ, RZ, R26 ;  /* 0x000000ffff107224 */ /* 0x001fde00078e001a */
[----:B------:R-:W-:Y:S04]  /*17c00*/  STL.64 [R1+0x60], R8 ;  /* 0x0000600801007387 */ /* 0x000fe80000100a00 */
[----:B------:R-:W-:Y:S01]  /*17c10*/  STL.64 [R1+0x68], R10 ;  /* 0x0000680a01007387 */ /* 0x000fe20000100a00 */
[----:B--2---:R-:W-:Y:S03]  /*17c20*/  HMMA.16816.F32 R24, R4, R24, R12 ;  /* 0x000000180418723c */ /* 0x004fe6000000180c */
[----:B------:R-:W2:Y:S04]  /*17c30*/  LDL.LU.64 R14, [R1+0x22e0] ;  /* 0x0022e000010e7983 */ /* 0x000ea80000300a00 */
[----:B------:R-:W4:-:S15]  /*17c40*/  LDL.LU.64 R12, [R1+0x22d8] ;  /* 0x0022d800010c7983 */ /* 0x000f1e0000300a00 */
[----:B------:R-:W-:-:S01]  /*17c50*/  NOP ;  /* 0x0000000000007918 */ /* 0x000fc20000000000 */
[----:B------:R-:W-:Y:S04]  /*17c60*/  STL.64 [R1+0x50], R24 ;  /* 0x0000501801007387 */ /* 0x000fe80000100a00 */
[----:B------:R0:W-:Y:S04]  /*17c70*/  STL.64 [R1+0x58], R26 ;  /* 0x0000581a01007387 */ /* 0x0001e80000100a00 */
[----:B0-----:R-:W3:Y:S04]  /*17c80*/  LDL.LU.64 R26, [R1+0x22d0] ;  /* 0x0022d000011a7983 */ /* 0x001ee80000300a00 */
[----:B------:R-:W3:Y:S01]  /*17c90*/  LDL.LU.64 R24, [R1+0x22c8] ;  /* 0x0022c80001187983 */ /* 0x000ee20000300a00 */
[----:B------:R-:W-:-:S02]  /*17ca0*/  MOV R8, R2 ;  /* 0x0000000200087202 */ /* 0x000fc40000000f00 */
[----:B------:R-:W-:Y:S02]  /*17cb0*/  MOV R9, R0 ;  /* 0x0000000000097202 */ /* 0x000fe40000000f00 */
[----:B------:R-:W-:-:S05]  /*17cc0*/  MOV R17, R3 ;  /* 0x0000000300117202 */ /* 0x000fca0000000f00 */
[----:B---3--:R-:W-:Y:S01]  /*17cd0*/  HMMA.16816.F32 R8, R4, R8, R24 ;  /* 0x000000080408723c */ /* 0x008fe20000001818 */
[----:B------:R-:W3:Y:S04]  /*17ce0*/  LDL.LU.64 R26, [R1+0x22c0] ;  /* 0x0022c000011a7983 */ /* 0x000ee80000300a00 */
[----:B------:R-:W3:-:S15]  /*17cf0*/  LDL.LU.64 R24, [R1+0x22b8] ;  /* 0x0022b80001187983 */ /* 0x000ede0000300a00 */
[----:B------:R-:W-:-:S03]  /*17d00*/  NOP ;  /* 0x0000000000007918 */ /* 0x000fc60000000000 */
[----:B------:R3:W-:Y:S01]  /*17d10*/  STL [R1+0x40], R8 ;  /* 0x0000400801007387 */ /* 0x0007e20000100800 */
[----:B------:R-:W-:Y:S01]  /*17d20*/  MOV R3, R9 ;  /* 0x0000000900037202 */ /* 0x000fe20000000f00 */
[----:B------:R-:W-:Y:S01]  /*17d30*/  IMAD.MOV.U32 R2, RZ, RZ, R10 ;  /* 0x000000ffff027224 */ /* 0x000fe200078e000a */
[----:B------:R-:W-:Y:S02]  /*17d40*/  MOV R0, R11 ;  /* 0x0000000b00007202 */ /* 0x000fe40000000f00 */
[----:B---3--:R-:W-:Y:S01]  /*17d50*/  HMMA.16816.F32 R8, R4, R16, R24 ;  /* 0x000000100408723c */ /* 0x008fe20000001818 */
[----:B------:R-:W3:Y:S04]  /*17d60*/  LDL.LU R26, [R1+0xd8] ;  /* 0x0000d800011a7983 */ /* 0x000ee80000300800 */
[----:B--2---:R-:W-:-:S15]  /*17d70*/  LDSM.16.M88.4 R16, [R14+UR6+0x180] ;  /* 0x000180060e10783b */ /* 0x004fde0008000200 */
[----:B------:R-:W-:-:S03]  /*17d80*/  NOP ;  /* 0x0000000000007918 */ /* 0x000fc60000000000 */
[----:B------:R-:W-:Y:S04]  /*17d90*/  STL.64 [R1+0x90], R8 ;  /* 0x0000900801007387 */ /* 0x000fe80000100a00 */
[----:B------:R-:W-:Y:S04]  /*17da0*/  STL.64 [R1+0x98], R10 ;  /* 0x0000980a01007387 */ /* 0x000fe80000100a00 */
[----:B------:R-:W0:Y:S04]  /*17db0*/  LDSM.16.MT88.4 R8, [R28+UR6+0x13000] ;  /* 0x013000061c08783b */ /* 0x000e280008004200 */
[----:B------:R-:W3:Y:S04]  /*17dc0*/  LDL.LU R27, [R1+0xdc] ;  /* 0x0000dc00011b7983 */ /* 0x000ee80000300800 */
[----:B0-----:R-:W-:Y:S04]  /*17dd0*/  STL.64 [R1+0x2218], R10 ;  /* 0x0022180a01007387 */ /* 0x001fe80000100a00 */
[----:B------:R0:W-:Y:S04]  /*17de0*/  STL.64 [R1+0x2210], R8 ;  /* 0x0022100801007387 */ /* 0x0001e80000100a00 */
[----:B0-----:R-:W2:Y:S04]  /*17df0*/  LDL.LU R8, [R1+0x20] ;  /* 0x0000200001087983 */ /* 0x001ea80000300800 */
[----:B------:R-:W-:Y:S04]  /*17e00*/  STL.64 [R1+0xb0], R16 ;  /* 0x0000b01001007387 */ /* 0x000fe80000100a00 */
[----:B------:R-:W-:Y:S04]  /*17e10*/  STL.64 [R1+0xb8], R18 ;  /* 0x0000b81201007387 */ /* 0x000fe80000100a00 */
[----:B------:R-:W0:Y:S04]  /*17e20*/  LDSM.16.M88.4 R16, [R14+UR6+0x4180] ;  /* 0x004180060e10783b */ /* 0x000e280008000200 */
[----:B0-----:R-:W-:Y:S04]  /*17e30*/  STL.64 [R1+0xe0], R16 ;  /* 0x0000e01001007387 */ /* 0x001fe80000100a00 */
[----:B------:R-:W-:Y:S04]  /*17e40*/  STL.64 [R1+0xe8], R18 ;  /* 0x0000e81201007387 */ /* 0x000fe80000100a00 */
[----:B------:R-:W0:Y:S04]  /*17e50*/  LDSM.16.M88.4 R16, [R14+UR6+0x8180] ;  /* 0x008180060e10783b */ /* 0x000e280008000200 */
[----:B0-----:R-:W-:Y:S04]  /*17e60*/  STL.64 [R1+0x100], R16 ;  /* 0x0001001001007387 */ /* 0x001fe80000100a00 */
[----:B------:R-:W-:Y:S04]  /*17e70*/  STL.64 [R1+0x108], R18 ;  /* 0x0001081201007387 */ /* 0x000fe80000100a00 */
[----:B------:R-:W0:Y:S04]  /*17e80*/  LDSM.16.M88.4 R16, [R14+UR6+0xc180] ;  /* 0x00c180060e10783b */ /* 0x000e280008000200 */
[----:B0-----:R-:W-:Y:S04]  /*17e90*/  STL.64 [R1+0x110], R16 ;  /* 0x0001101001007387 */ /* 0x001fe80000100a00 */
[----:B------:R0:W-:Y:S04]  /*17ea0*/  STL.64 [R1+0x118], R18 ;  /* 0x0001181201007387 */ /* 0x0001e80000100a00 */
[----:B0-----:R-:W3:Y:S04]  /*17eb0*/  LDL.LU.64 R18, [R1+0x22b0] ;  /* 0x0022b00001127983 */ /* 0x001ee80000300a00 */
[----:B------:R-:W3:Y:S01]  /*17ec0*/  LDL.LU.64 R16, [R1+0x22a8] ;  /* 0x0022a80001107983 */ /* 0x000ee20000300a00 */
[----:B------:R-:W-:-:S02]  /*17ed0*/  MOV R9, R15 ;  /* 0x0000000f00097202 */ /* 0x000fc40000000f00 */
[----:B------:R-:W-:Y:S02]  /*17ee0*/  LOP3.LUT R15, R28, 0x20, RZ, 0x3c, !PT ;  /* 0x000000201c0f7812 */ /* 0x000fe400078e3cff */
[----:B----4-:R-:W-:Y:S02]  /*17ef0*/  MOV R10, R13 ;  /* 0x0000000d000a7202 */ /* 0x010fe40000000f00 */
[----:B------:R-:W-:Y:S02]  /*17f00*/  MOV R11, R12 ;  /* 0x0000000c000b7202 */ /* 0x000fe40000000f00 */
[----:B------:R-:W0:Y:S04]  /*17f10*/  LDSM.16.MT88.4 R12, [R15+UR6+0x13000] ;  /* 0x013000060f0c783b */ /* 0x000e280008004200 */
[----:B0-----:R0:W-:Y:S04]  /*17f20*/  STL.64 [R1+0x21c8], R14 ;  /* 0x0021c80e01007387 */ /* 0x0011e80000100a00 */
[----:B------:R-:W-:Y:S04]  /*17f30*/  STL.64 [R1+0x21c0], R12 ;  /* 0x0021c00c01007387 */ /* 0x000fe80000100a00 */
[----:B0-----:R-:W4:Y:S01]  /*17f40*/  LDL.LU.64 R14, [R1+0xc8] ;  /* 0x0000c800010e7983 */ /* 0x001f220000300a00 */
[----:B--2---:R-:W-:Y:S03]  /*17f50*/  HMMA.16816.F32 R8, R4, R20, R8 ;  /* 0x000000140408723c */ /* 0x004fe60000001808 */
[----:B------:R-:W2:Y:S04]  /*17f60*/  LDL.LU R4, [R1] ;  /* 0x0000000001047983 */ /* 0x000ea80000300800 */
[----:B------:R-:W2:Y:S04]  /*17f70*/  LDL.LU R5, [R1+0x4] ;  /* 0x0000040001057983 */ /* 0x000ea80000300800 */
[----:B------:R-:W2:Y:S01]  /*17f80*/  LDL.LU R6, [R1+0x8] ;  /* 0x0000080001067983 */ /* 0x000ea20000300800 */
[----:B------:R-:W-:-:S03]  /*17f90*/  IMAD.MOV.U32 R20, RZ, RZ, R29 ;  /* 0x000000ffff147224 */ /* 0x000fc600078e001d */
[----:B------:R-:W2:Y:S04]  /*17fa0*/  LDL.LU R7, [R1+0xc] ;  /* 0x00000c0001077983 */ /* 0x000ea80000300800 */
[----:B------:R3:W-:Y:S04]  /*17fb0*/  STL.64 [R1+0x2278], R22 ;  /* 0x0022781601007387 */ /* 0x0007e80000100a00 */
[----:B------:R-:W4:Y:S01]  /*17fc0*/  LDL.LU R29, [R1+0x22a0] ;  /* 0x0022a000011d7983 */ /* 0x000f220000300800 */
[----:B---3--:R-:W-:Y:S02]  /*17fd0*/  MOV R23, R18 ;  /* 0x0000001200177202 */ /* 0x008fe40000000f00 */
[----:B------:R-:W-:-:S02]  /*17fe0*/  MOV R22, R17 ;  /* 0x0000001100167202 */ /* 0x000fc40000000f00 */
[----:B------:R-:W-:Y:S02]  /*17ff0*/  MOV R21, R16 ;  /* 0x0000001000157202 */ /* 0x000fe40000000f00 */
[----:B------:R-:W3:Y:S04]  /*18000*/  LDL.LU R16, [R1+0x229c] ;  /* 0x00229c0001107983 */ /* 0x000ee80000300800 */
[----:B------:R-:W3:Y:S04]  /*18010*/  LDL.LU R17, [R1+0x2298] ;  /* 0x0022980001117983 */ /* 0x000ee80000300800 */
[----:B------:R-:W3:Y:S04]  /*18020*/  LDL.LU R18, [R1+0x2294] ;  /* 0x0022940001127983 */ /* 0x000ee80000300800 */
[----:B------:R-:W-:Y:S04]  /*18030*/  STL.64 [R1+0x2288], R22 ;  /* 0x0022881601007387 */ /* 0x000fe80000100a00 */
[----:B------:R0:W-:Y:S02]  /*18040*/  STL.64 [R1+0x2280], R20 ;  /* 0x0022801401007387 */ /* 0x0001e40000100a00 */
[----:B0-----:R-:W-:-:S02]  /*18050*/  MOV R20, R19 ;  /* 0x0000001300147202 */ /* 0x001fc40000000f00 */
[----:B------:R-:W3:Y:S04]  /*18060*/  LDL.LU R19, [R1+0x2290] ;  /* 0x0022900001137983 */ /* 0x000ee80000300800 */
[----:B------:R-:W3:Y:S04]  /*18070*/  LDL.LU R21, [R1+0x14] ;  /* 0x0000140001157983 */ /* 0x000ee80000300800 */
[----:B------:R-:W3:Y:S04]  /*18080*/  LDL.LU R22, [R1+0x18] ;  /* 0x0000180001167983 */ /* 0x000ee80000300800 */
[----:B------:R-:W-:Y:S04]  /*18090*/  STL [R1+0x223c], R8 ;  /* 0x00223c0801007387 */ /* 0x000fe80000100800 */
[----:B------:R-:W-:Y:S04]  /*180a0*/  STL [R1+0x2238], R9 ;  /* 0x0022380901007387 */ /* 0x000fe80000100800 */
[----:B------:R-:W-:Y:S04]  /*180b0*/  STL [R1+0x2224], R10 ;  /* 0x0022240a01007387 */ /* 0x000fe80000100800 */
[----:B------:R0:W-:Y:S04]  /*180c0*/  STL [R1+0x2220], R11 ;  /* 0x0022200b01007387 */ /* 0x0001e80000100800 */
[----:B0-----:R-:W2:Y:S01]  /*180d0*/  LDL.LU.64 R10, [R1+0xf8] ;  /* 0x0000f800010a7983 */ /* 0x001ea20000300a00 */
[----:B----4-:R-:W-:-:S07]  /*180e0*/  IMAD.MOV.U32 R23, RZ, RZ, R29 ;  /* 0x000000ffff177224 */ /* 0x010fce00078e001d */
[----:B---3--:R-:W-:-:S15]  /*180f0*/  HMMA.16816.F32 R20, R16, R14, R20 ;  /* 0x0000000e1014723c */ /* 0x008fde0000001814 */
[----:B------:R-:W-:-:S08]  /*18100*/  NOP ;  /* 0x0000000000007918 */ /* 0x000fd00000000000 */
[----:B------:R-:W-:Y:S04]  /*18110*/  STL.64 [R1+0x70], R20 ;  /* 0x0000701401007387 */ /* 0x000fe80000100a00 */
[----:B------:R2:W-:Y:S02]  /*18120*/  STL.64 [R1+0x78], R22 ;  /* 0x0000781601007387 */ /* 0x0005e40000100a00 */
[----:B--2---:R-:W-:-:S15]  /*18130*/  HMMA.16816.F32 R20, R16, R26, R4 ;  /* 0x0000001a1014723c */ /* 0x004fde0000001804 */
[----:B------:R-:W-:-:S09]  /*18140*/  NOP ;  /* 0x0000000000007918 */ /* 0x000fd20000000000 */
[----:B------:R-:W-:Y:S01]  /*18150*/  MOV R5, R22 ;  /* 0x0000001600057202 */ /* 0x000fe20000000f00 */
[----:B------:R-:W-:Y:S01]  /*18160*/  IMAD.MOV.U32 R4, RZ, RZ, R23 ;  /* 0x000000ffff047224 */ /* 0x000fe200078e0017 */
[----:B------:R-:W-:Y:S01]  /*18170*/  MOV R7, R20 ;  /* 0x0000001400077202 */ /* 0x000fe20000000f00 */
[----:B------:R-:W2:Y:S01]  /*18180*/  LDL.LU.64 R22, [R1+0x2288] ;  /* 0x0022880001167983 */ /* 0x000ea20000300a00 */
[----:B------:R-:W-:-:S03]  /*18190*/  MOV R6, R21 ;  /* 0x0000001500067202 */ /* 0x000fc60000000f00 */
[----:B------:R-:W2:Y:S04]  /*181a0*/  LDL.LU.64 R20, [R1+0x2280] ;  /* 0x0022800001147983 */ /* 0x000ea80000300a00 */
[----:B------:R0:W-:Y:S04]  /*181b0*/  STL.64 [R1+0x2250], R26 ;  /* 0x0022501a01007387 */ /* 0x0001e80000100a00 */
[----:B------:R-:W3:Y:S04]  /*181c0*/  LDL.LU R24, [R1+0x50] ;  /* 0x0000500001187983 */ /* 0x000ee80000300800 */
[----:B------:R-:W3:Y:S04]  /*181d0*/  LDL.LU R25, [R1+0x54] ;  /* 0x0000540001197983 */ /* 0x000ee80000300800 */
[----:B0-----:R-:W4:Y:S04]  /*181e0*/  LDL.LU R26, [R1+0x58] ;  /* 0x00005800011a7983 */ /* 0x001f280000300800 */
[----:B------:R-:W4:Y:S04]  /*181f0*/  LDL.LU R27, [R1+0x5c] ;  /* 0x00005c00011b7983 */ /* 0x000f280000300800 */
[----:B----4-:R-:W-:Y:S04]  /*18200*/  STL.64 [R1+0x2270], R26 ;  /* 0x0022701a01007387 */ /* 0x010fe80000100a00 */
[----:B---3--:R0:W-:Y:S04]  /*18210*/  STL.64 [R1+0x2268], R24 ;  /* 0x0022681801007387 */ /* 0x0081e80000100a00 */
[----:B0-----:R-:W3:Y:S04]  /*18220*/  LDL.LU R24, [R1+0x60] ;  /* 0x0000600001187983 */ /* 0x001ee80000300800 */
[----:B------:R-:W3:Y:S04]  /*18230*/  LDL.LU R25, [R1+0x64] ;  /* 0x0000640001197983 */ /* 0x000ee80000300800 */
[----:B------:R-:W3:Y:S04]  /*18240*/  LDL.LU R26, [R1+0x68] ;  /* 0x00006800011a7983 */ /* 0x000ee80000300800 */
[----:B------:R-:W3:Y:S04]  /*18250*/  LDL.LU R27, [R1+0x6c] ;  /* 0x00006c00011b7983 */ /* 0x000ee80000300800 */
        /* <DEDUP_REMOVED lines=12> */
[----:B0-----:R-:W2:Y:S04]  /*18320*/  LDL.LU R4, [R1+0x40] ;  /* 0x0000400001047983 */ /* 0x001ea80000300800 */
[----:B------:R-:W3:Y:S01]  /*18330*/  LDL.LU.64 R22, [R1+0x2278] ;  /* 0x0022780001167983 */ /* 0x000ee20000300a00 */
[----:B------:R-:W-:-:S02]  /*18340*/  MOV R29, R14 ;  /* 0x0000000e001d7202 */ /* 0x000fc40000000f00 */
[----:B------:R-:W-:Y:S01]  /*18350*/  MOV R5, R3 ;  /* 0x0000000300057202 */ /* 0x000fe20000000f00 */
[----:B------:R-:W-:Y:S01]  /*18360*/  IMAD.MOV.U32 R3, RZ, RZ, R11 ;  /* 0x000000ffff037224 */ /* 0x000fe200078e000b */
[----:B------:R-:W-:Y:S02]  /*18370*/  MOV R14, R10 ;  /* 0x0000000a000e7202 */ /* 0x000fe40000000f00 */
[----:B------:R-:W-:Y:S02]  /*18380*/  MOV R10, R20 ;  /* 0x00000014000a7202 */ /* 0x000fe40000000f00 */
[----:B------:R-:W-:Y:S01]  /*18390*/  MOV R11, R21 ;  /* 0x00000015000b7202 */ /* 0x000fe20000000f00 */
[----:B---3--:R-:W-:Y:S01]  /*183a0*/  HMMA.16816.F32 R16, R16, R22, R24 ;  /* 0x000000161010723c */ /* 0x008fe20000001818 */
[----:B------:R-:W3:Y:S05]  /*183b0*/  LDL.LU.64 R26, [R1+0x2270] ;  /* 0x00227000011a7983 */ /* 0x000eea0000300a00 */
[----:B------:R-:W-:Y:S01]  /*183c0*/  IMAD.MOV.U32 R8, RZ, RZ, R22 ;  /* 0x000000ffff087224 */ /* 0x000fe200078e0016 */
[----:B------:R-:W-:Y:S01]  /*183d0*/  MOV R9, R23 ;  /* 0x0000001700097202 */ /* 0x000fe20000000f00 */
[----:B------:R-:W3:Y:S04]  /*183e0*/  LDL.LU.64 R24, [R1+0x2268] ;  /* 0x0022680001187983 */ /* 0x000ee80000300a00 */
[----:B------:R-:W3:Y:S04]  /*183f0*/  LDL.LU.64 R22, [R1+0x2260] ;  /* 0x0022600001167983 */ /* 0x000ee80000300a00 */
[----:B------:R-:W3:Y:S01]  /*18400*/  LDL.LU.64 R20, [R1+0x2258] ;  /* 0x0022580001147983 */ /* 0x000ee20000300a00 */
[----:B------:R-:W-:-:S02]  /*18410*/  MOV R6, R2 ;  /* 0x0000000200067202 */ /* 0x000fc40000000f00 */
[----:B------:R-:W-:-:S05]  /*18420*/  MOV R7, R0 ;  /* 0x0000000000077202 */ /* 0x000fca0000000f00 */
[----:B------:R-:W-:Y:S02]  /*18430*/  MOV R2, R18 ;  /* 0x0000001200027202 */ /* 0x000fe40000000f00 */
[----:B------:R-:W-:Y:S01]  /*18440*/  MOV R0, R19 ;  /* 0x0000001300007202 */ /* 0x000fe20000000f00 */
[----:B------:R-:W-:Y:S01]  /*18450*/  IMAD.MOV.U32 R19, RZ, RZ, R15 ;  /* 0x000000ffff137224 */ /* 0x000fe200078e000f */
[----:B------:R-:W-:Y:S01]  /*18460*/  MOV R18, R29 ;  /* 0x0000001d00127202 */ /* 0x000fe20000000f00 */
[----:B------:R3:W-:Y:S04]  /*18470*/  STL.64 [R1], R16 ;  /* 0x0000001001007387 */ /* 0x0007e80000100a00 */
[----:B------:R-:W-:Y:S04]  /*18480*/  STL [R1+0x21fc], R0 ;  /* 0x0021fc0001007387 */ /* 0x000fe80000100800 */
[----:B------:R-:W-:Y:S01]  /*18490*/  STL [R1+0x21f8], R2 ;  /* 0x0021f80201007387 */ /* 0x000fe20000100800 */
[----:B---3--:R-:W-:Y:S03]  /*184a0*/  HMMA.16816.F32 R16, R20, R18, R24 ;  /* 0x000000121410723c */ /* 0x008fe60000001818 */
[----:B------:R-:W2:-:S15]  /*184b0*/  LDL.LU.64 R26, [R1+0x2250] ;  /* 0x00225000011a7983 */ /* 0x000e9e0000300a00 */
[----:B------:R-:W-:-:S05]  /*184c0*/  NOP ;  /* 0x0000000000007918 */ /* 0x000fca0000000000 */
[----:B------:R0:W-:Y:S04]  /*184d0*/  STL.64 [R1+0x21e0], R18 ;  /* 0x0021e01201007387 */ /* 0x0001e80000100a00 */
[----:B------:R-:W-:Y:S01]  /*184e0*/  STL.64 [R1+0x21d8], R16 ;  /* 0x0021d81001007387 */ /* 0x000fe20000100a00 */
[----:B0-----:R-:W-:Y:S02]  /*184f0*/  MOV R18, R14 ;  /* 0x0000000e00127202 */ /* 0x001fe40000000f00 */
[----:B------:R-:W-:Y:S01]  /*18500*/  MOV R19, R3 ;  /* 0x0000000300137202 */ /* 0x000fe20000000f00 */
[----:B--2---:R-:W-:Y:S01]  /*18510*/  HMMA.16816.F32 R24, R20, R26, R4 ;  /* 0x0000001a1418723c */ /* 0x004fe20000001804 */
[----:B------:R-:W2:Y:S04]  /*18520*/  LDL.LU.64 R6, [R1+0x2248] ;  /* 0x0022480001067983 */ /* 0x000ea80000300a00 */
[----:B------:R-:W2:-:S15]  /*18530*/  LDL.LU.64 R4, [R1+0x2240] ;  /* 0x0022400001047983 */ /* 0x000e9e0000300a00 */
[----:B------:R-:W-:-:S04]  /*18540*/  NOP ;  /* 0x0000000000007918 */ /* 0x000fc80000000000 */
[----:B------:R-:W-:Y:S01]  /*18550*/  MOV R3, R24 ;  /* 0x0000001800037202 */ /* 0x000fe20000000f00 */
[----:B------:R-:W-:Y:S01]  /*18560*/  IMAD.MOV.U32 R15, RZ, RZ, R26 ;  /* 0x000000ffff0f7224 */ /* 0x000fe200078e001a */
[----:B------:R-:W-:Y:S02]  /*18570*/  MOV R29, R25 ;  /* 0x00000019001d7202 */ /* 0x000fe40000000f00 */
[----:B------:R-:W-:Y:S02]  /*18580*/  MOV R14, R27 ;  /* 0x0000001b000e7202 */ /* 0x000fe40000000f00 */
[----:B------:R-:W0:Y:S04]  /*18590*/  LDSM.16.MT88.4 R24, [R28+UR6+0x13400] ;  /* 0x013400061c18783b */ /* 0x000e280008004200 */
[----:B0-----:R0:W-:Y:S04]  /*185a0*/  STL.64 [R1+0x2178], R26 ;  /* 0x0021781a01007387 */ /* 0x0011e80000100a00 */
[----:B------:R-:W-:Y:S01]  /*185b0*/  STL.64 [R1+0x2170], R24 ;  /* 0x0021701801007387 */ /* 0x000fe20000100a00 */
[----:B0-----:R-:W-:-:S03]  /*185c0*/  MOV R26, R8 ;  /* 0x00000008001a7202 */ /* 0x001fc60000000f00 */
[----:B------:R-:W3:Y:S01]  /*185d0*/  LDL.LU R8, [R1+0x223c] ;  /* 0x00223c0001087983 */ /* 0x000ee20000300800 */
[----:B------:R-:W-:-:S03]  /*185e0*/  MOV R27, R9 ;  /* 0x00000009001b7202 */ /* 0x000fc60000000f00 */
[----:B------:R-:W3:Y:S01]  /*185f0*/  LDL.LU R9, [R1+0x2238] ;  /* 0x0022380001097983 */ /* 0x000ee20000300800 */
[----:B--2---:R-:W-:Y:S03]  /*18600*/  HMMA.16816.F32 R16, R20, R18, R4 ;  /* 0x000000121410723c */ /* 0x004fe60000001804 */
[----:B------:R-:W2:Y:S04]  /*18610*/  LDL.LU.64 R6, [R1+0x2230] ;  /* 0x0022300001067983 */ /* 0x000ea80000300a00 */
[----:B------:R-:W4:-:S15]  /*18620*/  LDL.LU.64 R4, [R1+0x2228] ;  /* 0x0022280001047983 */ /* 0x000f1e0000300a00 */
[----:B------:R-:W-:-:S01]  /*18630*/  NOP ;  /* 0x0000000000007918 */ /* 0x000fc20000000000 */
[----:B------:R0:W-:Y:S01]  /*18640*/  STL.64 [R1+0x58], R18 ;  /* 0x0000581201007387 */ /* 0x0001e20000100a00 */
[----:B------:R-:W-:Y:S01]  /*18650*/  MOV R0, R16 ;  /* 0x0000001000007202 */ /* 0x000fe20000000f00 */
[----:B------:R-:W-:Y:S01]  /*18660*/  IMAD.MOV.U32 R2, RZ, RZ, R17 ;  /* 0x000000ffff027224 */ /* 0x000fe200078e0011 */
[----:B------:R-:W-:Y:S02]  /*18670*/  MOV R16, R10 ;  /* 0x0000000a00107202 */ /* 0x000fe40000000f00 */
[----:B------:R-:W3:Y:S01]  /*18680*/  LDL.LU R10, [R1+0x2224] ;  /* 0x00222400010a7983 */ /* 0x000ee20000300800 */
[----:B------:R-:W-:-:S03]  /*18690*/  MOV R17, R11 ;  /* 0x0000000b00117202 */ /* 0x000fc60000000f00 */
[----:B------:R-:W3:Y:S01]  /*186a0*/  LDL.LU R11, [R1+0x2220] ;  /* 0x00222000010b7983 */ /* 0x000ee20000300800 */
[----:B0-----:R-:W-:Y:S02]  /*186b0*/  MOV R18, R13 ;  /* 0x0000000d00127202 */ /* 0x001fe40000000f00 */
[----:B------:R-:W-:Y:S02]  /*186c0*/  MOV R19, R12 ;  /* 0x0000000c00137202 */ /* 0x000fe40000000f00 */
[----:B------:R-:W-:-:S03]  /*186d0*/  LOP3.LUT R13, R28, 0x20, RZ, 0x3c, !PT ;  /* 0x000000201c0d7812 */ /* 0x000fc600078e3cff */
[----:B------:R-:W-:Y:S04]  /*186e0*/  STL.64 [R1+0x21f0], R18 ;  /* 0x0021f01201007387 */ /* 0x000fe80000100a00 */
[----:B------:R2:W-:Y:S02]  /*186f0*/  STL.64 [R1+0x21e8], R16 ;  /* 0x0021e81001007387 */ /* 0x0005e40000100a00 */
[----:B--2---:R-:W-:Y:S01]  /*18700*/  IMAD.MOV.U32 R16, RZ, RZ, R7 ;  /* 0x000000ffff107224 */ /* 0x004fe200078e0007 */
[----:B------:R-:W-:Y:S02]  /*18710*/  MOV R17, R6 ;  /* 0x0000000600117202 */ /* 0x000fe40000000f00 */
[----:B----4-:R-:W-:Y:S02]  /*18720*/  MOV R18, R5 ;  /* 0x0000000500127202 */ /* 0x010fe40000000f00 */
[----:B------:R-:W-:-:S02]  /*18730*/  MOV R19, R4 ;  /* 0x0000000400137202 */ /* 0x000fc40000000f00 */
[----:B------:R-:W0:Y:S04]  /*18740*/  LDSM.16.MT88.4 R4, [R13+UR6+0x13400] ;  /* 0x013400060d04783b */ /* 0x000e280008004200 */
[----:B------:R-:W-:Y:S04]  /*18750*/  STL.64 [R1+0x2208], R18 ;  /* 0x0022081201007387 */ /* 0x000fe80000100a00 */
[----:B------:R1:W-:Y:S04]  /*18760*/  STL.64 [R1+0x2200], R16 ;  /* 0x0022001001007387 */ /* 0x0003e80000100a00 */
[----:B-1----:R-:W2:Y:S04]  /*18770*/  LDL.LU.64 R16, [R1+0xb0] ;  /* 0x0000b00001107983 */ /* 0x002ea80000300a00 */
[----:B------:R-:W4:Y:S01]  /*18780*/  LDL.LU.64 R12, [R1+0x110] ;  /* 0x00011000010c7983 */ /* 0x000f220000300a00 */
[----:B---3--:R-:W-:Y:S03]  /*18790*/  HMMA.16816.F32 R24, R20, R26, R8 ;  /* 0x0000001a1418723c */ /* 0x008fe60000001808 */
[----:B0-----:R-:W-:Y:S04]  /*187a0*/  STL.64 [R1+0x2168], R6 ;  /* 0x0021680601007387 */ /* 0x001fe80000100a00 */
[----:B------:R0:W-:Y:S04]  /*187b0*/  STL.64 [R1+0x2160], R4 ;  /* 0x0021600401007387 */ /* 0x0001e80000100a00 */
[----:B0-----:R-:W3:Y:S04]  /*187c0*/  LDL.LU R4, [R1+0x70] ;  /* 0x0000700001047983 */ /* 0x001ee80000300800 */
[----:B------:R-:W3:Y:S04]  /*187d0*/  LDL.LU R5, [R1+0x74] ;  /* 0x0000740001057983 */ /* 0x000ee80000300800 */
[----:B------:R-:W3:Y:S04]  /*187e0*/  LDL.LU R6, [R1+0x78] ;  /* 0x0000780001067983 */ /* 0x000ee80000300800 */
[----:B------:R-:W3:Y:S04]  /*187f0*/  LDL.LU R7, [R1+0x7c] ;  /* 0x00007c0001077983 */ /* 0x000ee80000300800 */
[----:B------:R-:W3:Y:S04]  /*18800*/  LDL.LU.64 R10, [R1+0x2218] ;  /* 0x00221800010a7983 */ /* 0x000ee80000300a00 */
[----:B------:R-:W3:Y:S04]  /*18810*/  LDL.LU.64 R8, [R1+0x2210] ;  /* 0x0022100001087983 */ /* 0x000ee80000300a00 */
[----:B------:R-:W4:Y:S04]  /*18820*/  LDL.LU R20, [R1+0xe0] ;  /* 0x0000e00001147983 */ /* 0x000f280000300800 */
[----:B------:R-:W4:Y:S04]  /*18830*/  LDL.LU R21, [R1+0xe4] ;  /* 0x0000e40001157983 */ /* 0x000f280000300800 */
[----:B------:R-:W-:Y:S04]  /*18840*/  STL.64 [R1+0x2188], R26 ;  /* 0x0021881a01007387 */ /* 0x000fe80000100a00 */
[----:B------:R0:W-:Y:S04]  /*18850*/  STL.64 [R1+0x2180], R24 ;  /* 0x0021801801007387 */ /* 0x0001e80000100a00 */
[----:B0-----:R-:W4:Y:S04]  /*18860*/  LDL.LU R24, [R1+0x100] ;  /* 0x0001000001187983 */ /* 0x001f280000300800 */
[----:B------:R-:W4:Y:S04]  /*18870*/  LDL.LU R25, [R1+0x104] ;  /* 0x0001040001197983 */ /* 0x000f280000300800 */
[----:B------:R-:W4:Y:S01]  /*18880*/  LDL.LU.64 R18, [R1+0x2208] ;  /* 0x0022080001127983 */ /* 0x000f220000300a00 */
[----:B--2---:R-:W-:Y:S01]  /*18890*/  MOV R23, R16 ;  /* 0x0000001000177202 */ /* 0x004fe20000000f00 */
[----:B------:R-:W-:Y:S01]  /*188a0*/  IMAD.MOV.U32 R22, RZ, RZ, R17 ;  /* 0x000000ffff167224 */ /* 0x000fe200078e0011 */
[----:B---3--:R-:W-:Y:S01]  /*188b0*/  HMMA.16816.F32 R4, R8, R16, R4 ;  /* 0x000000100804723c */ /* 0x008fe20000001804 */
[----:B------:R-:W4:-:S15]  /*188c0*/  LDL.LU.64 R16, [R1+0x2200] ;  /* 0x0022000001107983 */ /* 0x000f1e0000300a00 */
[----:B------:R-:W-:-:S07]  /*188d0*/  NOP ;  /* 0x0000000000007918 */ /* 0x000fce0000000000 */
[----:B------:R-:W-:Y:S04]  /*188e0*/  STL.64 [R1+0x2198], R6 ;  /* 0x0021980601007387 */ /* 0x000fe80000100a00 */
[----:B------:R0:W-:Y:S02]  /*188f0*/  STL.64 [R1+0x2190], R4 ;  /* 0x0021900401007387 */ /* 0x0001e40000100a00 */
[----:B0-----:R-:W-:Y:S02]  /*18900*/  MOV R4, R0 ;  /* 0x0000000000047202 */ /* 0x001fe40000000f00 */
[----:B------:R-:W2:Y:S01]  /*18910*/  LDL.LU R0, [R1+0x21fc] ;  /* 0x0021fc0001007983 */ /* 0x000ea20000300800 */
[----:B------:R-:W-:-:S03]  /*18920*/  MOV R5, R2 ;  /* 0x0000000200057202 */ /* 0x000fc60000000f00 */
[----:B------:R-:W3:Y:S04]  /*18930*/  LDL.LU R2, [R1+0x21f8] ;  /* 0x0021f80001027983 */ /* 0x000ee80000300800 */
[----:B------:R-:W2:Y:S04]  /*18940*/  LDL.LU R6, [R1+0x58] ;  /* 0x0000580001067983 */ /* 0x000ea80000300800 */
[----:B------:R-:W2:Y:S01]  /*18950*/  LDL.LU R7, [R1+0x5c] ;  /* 0x00005c0001077983 */ /* 0x000ea20000300800 */
[----:B----4-:R-:W-:Y:S03]  /*18960*/  HMMA.16816.F32 R16, R8, R20, R16 ;  /* 0x000000140810723c */ /* 0x010fe60000001810 */
[----:B--2---:R3:W-:Y:S04]  /*18970*/  STL.64 [R1+0x21a8], R6 ;  /* 0x0021a80601007387 */ /* 0x0047e80000100a00 */
[----:B------:R0:W-:Y:S01]  /*18980*/  STL.64 [R1+0x21a0], R4 ;  /* 0x0021a00401007387 */ /* 0x0001e20000100a00 */
[----:B---3--:R-:W-:-:S15]  /*18990*/  MOV R6, R2 ;  /* 0x0000000200067202 */ /* 0x008fde0000000f00 */
[----:B------:R-:W-:-:S01]  /*189a0*/  NOP ;  /* 0x0000000000007918 */ /* 0x000fc20000000000 */
[----:B------:R-:W-:Y:S01]  /*189b0*/  IMAD.MOV.U32 R2, RZ, RZ, R18 ;  /* 0x000000ffff027224 */ /* 0x000fe200078e0012 */
[----:B------:R-:W-:Y:S01]  /*189c0*/  MOV R7, R0 ;  /* 0x0000000000077202 */ /* 0x000fe20000000f00 */
[----:B0-----:R-:W2:Y:S01]  /*189d0*/  LDL.LU R4, [R1] ;  /* 0x0000000001047983 */ /* 0x001ea20000300800 */
[----:B------:R-:W-:-:S03]  /*189e0*/  MOV R0, R19 ;  /* 0x0000001300007202 */ /* 0x000fc60000000f00 */
[----:B------:R-:W2:Y:S04]  /*189f0*/  LDL.LU R5, [R1+0x4] ;  /* 0x0000040001057983 */ /* 0x000ea80000300800 */
[----:B------:R0:W-:Y:S04]  /*18a00*/  STL.64 [R1+0x80], R16 ;  /* 0x0000801001007387 */ /* 0x0001e80000100a00 */
[----:B------:R-:W3:Y:S04]  /*18a10*/  LDL.LU.64 R18, [R1+0x21f0] ;  /* 0x0021f00001127983 */ /* 0x000ee80000300a00 */
[----:B0-----:R-:W3:Y:S04]  /*18a20*/  LDL.LU.64 R16, [R1+0x21e8] ;  /* 0x0021e80001107983 */ /* 0x001ee80000300a00 */
[----:B------:R-:W-:Y:S01]  /*18a30*/  STL.64 [R1+0x21b8], R20 ;  /* 0x0021b81401007387 */ /* 0x000fe20000100a00 */
[----:B------:R-:W-:-:S02]  /*18a40*/  MOV R26, R15 ;  /* 0x0000000f001a7202 */ /* 0x000fc40000000f00 */
[----:B------:R-:W-:Y:S01]  /*18a50*/  MOV R27, R14 ;  /* 0x0000000e001b7202 */ /* 0x000fe20000000f00 */
[C---:B---3--:R-:W-:Y:S06]  /*18a60*/  HMMA.16816.F32 R16, R8.reuse, R24, R16 ;  /* 0x000000180810723c */ /* 0x048fec0000001810 */
[----:B--2---:R-:W-:Y:S07]  /*18a70*/  HMMA.16816.F32 R8, R8, R12, R4 ;  /* 0x0000000c0808723c */ /* 0x004fee0000001804 */
[----:B------:R-:W-:-:S10]  /*18a80*/  MOV R5, R12 ;  /* 0x0000000c00057202 */ /* 0x000fd40000000f00 */
[----:B------:R-:W-:Y:S04]  /*18a90*/  STL.64 [R1+0xd0], R16 ;  /* 0x0000d01001007387 */ /* 0x000fe80000100a00 */
[----:B------:R0:W-:Y:S01]  /*18aa0*/  STL.64 [R1+0xd8], R18 ;  /* 0x0000d81201007387 */ /* 0x0001e20000100a00 */
[----:B------:R-:W-:-:S03]  /*18ab0*/  MOV R4, R13 ;  /* 0x0000000d00047202 */ /* 0x000fc60000000f00 */
[----:B0-----:R-:W2:Y:S04]  /*18ac0*/  LDL.LU.64 R18, [R1+0x21e0] ;  /* 0x0021e00001127983 */ /* 0x001ea80000300a00 */
[----:B------:R-:W2:Y:S04]  /*18ad0*/  LDL.LU.64 R16, [R1+0x21d8] ;  /* 0x0021d80001107983 */ /* 0x000ea80000300a00 */
[----:B------:R0:W-:Y:S02]  /*18ae0*/  STL.64 [R1+0x21b0], R24 ;  /* 0x0021b01801007387 */ /* 0x0001e40000100a00 */
[----:B0-----:R-:W-:-:S02]  /*18af0*/  MOV R24, R3 ;  /* 0x0000000300187202 */ /* 0x001fc40000000f00 */
[----:B------:R-:W3:Y:S04]  /*18b00*/  LDL.LU R3, [R1+0x21d0] ;  /* 0x0021d00001037983 */ /* 0x000ee80000300800 */
[----:B------:R-:W-:Y:S04]  /*18b10*/  STL.64 [R1+0xc0], R8 ;  /* 0x0000c00801007387 */ /* 0x000fe80000100a00 */
[----:B------:R0:W-:Y:S04]  /*18b20*/  STL.64 [R1+0xc8], R10 ;  /* 0x0000c80a01007387 */ /* 0x0001e80000100a00 */
[----:B------:R-:W2:Y:S04]  /*18b30*/  LDL.LU.64 R14, [R1+0x21c8] ;  /* 0x0021c800010e7983 */ /* 0x000ea80000300a00 */
[----:B------:R-:W2:Y:S01]  /*18b40*/  LDL.LU.64 R12, [R1+0x21c0] ;  /* 0x0021c000010c7983 */ /* 0x000ea20000300a00 */
[----:B------:R-:W-:-:S02]  /*18b50*/  MOV R20, R23 ;  /* 0x0000001700147202 */ /* 0x000fc40000000f00 */
[----:B------:R-:W-:Y:S01]  /*18b60*/  MOV R21, R22 ;  /* 0x0000001600157202 */ /* 0x000fe20000000f00 */
[----:B0-----:R-:W4:Y:S01]  /*18b70*/  LDL R11, [R1+0x148] ;  /* 0x00014800010b7983 */ /* 0x001f220000100800 */
[----:B------:R-:W-:-:S05]  /*18b80*/  IMAD.MOV.U32 R25, RZ, RZ, R29 ;  /* 0x000000ffff197224 */ /* 0x000fca00078e001d */
[C---:B--2---:R-:W-:Y:S01]  /*18b90*/  HMMA.16816.F32 R16, R12.reuse, R20, R16 ;  /* 0x000000140c10723c */ /* 0x044fe20000001810 */
[----:B------:R-:W2:Y:S04]  /*18ba0*/  LDL.LU.64 R20, [R1+0x21b8] ;  /* 0x0021b80001147983 */ /* 0x000ea80000300a00 */
[----:B----4-:R-:W-:Y:S01]  /*18bb0*/  LDSM.16.MT88.4 R8, [R11+UR6+0x13800] ;  /* 0x013800060b08783b */ /* 0x010fe20008004200 */
[----:B--2---:R-:W-:Y:S03]  /*18bc0*/  HMMA.16816.F32 R20, R12, R20, R24 ;  /* 0x000000140c14723c */ /* 0x004fe60000001818 */
[----:B------:R-:W2:-:S15]  /*18bd0*/  LDL.LU.64 R24, [R1+0x21b0] ;  /* 0x0021b00001187983 */ /* 0x000e9e0000300a00 */
[----:B------:R-:W-:-:S05]  /*18be0*/  NOP ;  /* 0x0000000000007918 */ /* 0x000fca0000000000 */
[----:B------:R-:W-:Y:S04]  /*18bf0*/  STL.64 [R1+0x30], R20 ;  /* 0x0000301401007387 */ /* 0x000fe80000100a00 */
[----:B------:R-:W-:Y:S04]  /*18c00*/  STL.64 [R1+0x38], R22 ;  /* 0x0000381601007387 */ /* 0x000fe80000100a00 */
[----:B------:R-:W0:Y:S04]  /*18c10*/  LDSM.16.MT88.4 R20, [R28+UR6+0x13800] ;  /* 0x013800061c14783b */ /* 0x000e280008004200 */
[----:B0-----:R0:W-:Y:S04]  /*18c20*/  STL [R1+0x20e4], R20 ;  /* 0x0020e41401007387 */ /* 0x0011e80000100800 */
[----:B------:R1:W-:Y:S01]  /*18c30*/  STL [R1+0x20e0], R21 ;  /* 0x0020e01501007387 */ /* 0x0003e20000100800 */
[----:B0-----:R-:W-:Y:S01]  /*18c40*/  IMAD.MOV.U32 R20, RZ, RZ, R5 ;  /* 0x000000ffff147224 */ /* 0x001fe200078e0005 */
[----:B-1----:R-:W-:-:S02]  /*18c50*/  MOV R21, R4 ;  /* 0x0000000400157202 */ /* 0x002fc40000000f00 */
[----:B---3--:R-:W0:Y:S04]  /*18c60*/  LDSM.16.M88.4 R4, [R3+UR6+0x180] ;  /* 0x000180060304783b */ /* 0x008e280008000200 */
[----:B------:R-:W-:Y:S04]  /*18c70*/  STL [R1+0x20dc], R22 ;  /* 0x0020dc1601007387 */ /* 0x000fe80000100800 */
[----:B------:R-:W-:Y:S04]  /*18c80*/  STL [R1+0x20d8], R23 ;  /* 0x0020d81701007387 */ /* 0x000fe80000100800 */
[----:B0-----:R-:W-:Y:S04]  /*18c90*/  STL.64 [R1+0xa0], R4 ;  /* 0x0000a00401007387 */ /* 0x001fe80000100a00 */
[----:B------:R0:W-:Y:S04]  /*18ca0*/  STL.64 [R1+0xa8], R6 ;  /* 0x0000a80601007387 */ /* 0x0001e80000100a00 */
[----:B0-----:R-:W2:Y:S04]  /*18cb0*/  LDL.LU.64 R6, [R1+0x21a8] ;  /* 0x0021a80001067983 */ /* 0x001ea80000300a00 */
[----:B------:R-:W2:Y:S02]  /*18cc0*/  LDL.LU.64 R4, [R1+0x21a0] ;  /* 0x0021a00001047983 */ /* 0x000ea40000300a00 */
[----:B--2---:R-:W-:Y:S02]  /*18cd0*/  HMMA.16816.F32 R24, R12, R24, R4 ;  /* 0x000000180c18723c */ /* 0x004fe40000001804 */
[----:B------:R-:W2:Y:S04]  /*18ce0*/  LDL.LU.64 R6, [R1+0x2198] ;  /* 0x0021980001067983 */ /* 0x000ea80000300a00 */
[----:B------:R-:W2:-:S15]  /*18cf0*/  LDL.LU.64 R4, [R1+0x2190] ;  /* 0x0021900001047983 */ /* 0x000e9e0000300a00 */
[----:B------:R-:W-:-:S02]  /*18d00*/  NOP ;  /* 0x0000000000007918 */ /* 0x000fc40000000000 */
[----:B------:R0:W-:Y:S01]  /*18d10*/  STL.64 [R1+0x90], R24 ;  /* 0x0000901801007387 */ /* 0x0001e20000100a00 */
[----:B------:R-:W-:Y:S02]  /*18d20*/  MOV R29, R26 ;  /* 0x0000001a001d7202 */ /* 0x000fe40000000f00 */
[----:B------:R-:W-:Y:S02]  /*18d30*/  MOV R28, R27 ;  /* 0x0000001b001c7202 */ /* 0x000fe40000000f00 */
[----:B------:R-:W3:Y:S04]  /*18d40*/  LDL.LU.64 R26, [R1+0x2188] ;  /* 0x00218800011a7983 */ /* 0x000ee80000300a00 */
[----:B0-----:R-:W3:Y:S04]  /*18d50*/  LDL.LU.64 R24, [R1+0x2180] ;  /* 0x0021800001187983 */ /* 0x001ee80000300a00 */
[----:B------:R-:W-:Y:S04]  /*18d60*/  STL [R1+0x20d4], R8 ;  /* 0x0020d40801007387 */ /* 0x000fe80000100800 */
[----:B------:R-:W-:Y:S04]  /*18d70*/  STL [R1+0x20d0], R9 ;  /* 0x0020d00901007387 */ /* 0x000fe80000100800 */
[----:B------:R0:W-:Y:S04]  /*18d80*/  STL [R1+0x20cc], R10 ;  /* 0x0020cc0a01007387 */ /* 0x0001e80000100800 */
[----:B------:R1:W-:Y:S04]  /*18d90*/  STL [R1+0x20c8], R11 ;  /* 0x0020c80b01007387 */ /* 0x0003e80000100800 */
[----:B0-----:R-:W2:Y:S04]  /*18da0*/  LDL.LU R10, [R1+0xb8] ;  /* 0x0000b800010a7983 */ /* 0x001ea80000300800 */
[----:B-1----:R-:W2:Y:S01]  /*18db0*/  LDL.LU R11, [R1+0xbc] ;  /* 0x0000bc00010b7983 */ /* 0x002ea20000300800 */
[----:B---3--:R-:W-:Y:S03]  /*18dc0*/  HMMA.16816.F32 R20, R12, R20, R24 ;  /* 0x000000140c14723c */ /* 0x008fe60000001818 */
[----:B------:R-:W2:Y:S04]  /*18dd0*/  LDL.LU.64 R26, [R1+0x2178] ;  /* 0x00217800011a7983 */ /* 0x000ea80000300a00 */
[----:B------:R-:W2:Y:S04]  /*18de0*/  LDL.LU.64 R24, [R1+0x2170] ;  /* 0x0021700001187983 */ /* 0x000ea80000300a00 */
[----:B------:R-:W3:-:S12]  /*18df0*/  LDL.LU R15, [R1+0x144] ;  /* 0x00014400010f7983 */ /* 0x000ed80000300800 */
[----:B------:R-:W-:Y:S04]  /*18e00*/  STL.64 [R1], R20 ;  /* 0x0000001401007387 */ /* 0x000fe80000100a00 */
[----:B------:R-:W-:Y:S04]  /*18e10*/  STL.64 [R1+0x8], R22 ;  /* 0x0000081601007387 */ /* 0x000fe80000100a00 */
[----:B------:R-:W0:Y:S04]  /*18e20*/  LDSM.16.M88.4 R20, [R3+UR6+0x4180] ;  /* 0x004180060314783b */ /* 0x000e280008000200 */
[----:B0-----:R-:W-:Y:S04]  /*18e30*/  STL [R1+0x44], R21 ;  /* 0x0000441501007387 */ /* 0x001fe80000100800 */
[----:B------:R0:W-:Y:S02]  /*18e40*/  STL.64 [R1+0x48], R22 ;  /* 0x0000481601007387 */ /* 0x0001e40000100a00 */
[----:B0-----:R-:W-:Y:S01]  /*18e50*/  MOV R23, R20 ;  /* 0x0000001400177202 */ /* 0x001fe20000000f00 */
[----:B--2---:R-:W-:Y:S01]  /*18e60*/  HMMA.16816.F32 R4, R24, R10, R4 ;  /* 0x0000000a1804723c */ /* 0x004fe20000001804 */
[----:B---3--:R-:W-:-:S15]  /*18e70*/  LDSM.16.MT88.4 R12, [R15+UR6+0x13c00] ;  /* 0x013c00060f0c783b */ /* 0x008fde0008004200 */
[----:B------:R-:W-:-:S07]  /*18e80*/  NOP ;  /* 0x0000000000007918 */ /* 0x000fce0000000000 */
[----:B------:R-:W-:Y:S01]  /*18e90*/  STL.64 [R1+0x20], R4 ;  /* 0x0000200401007387 */ /* 0x000fe20000100a00 */
[----:B------:R-:W-:-:S03]  /*18ea0*/  IMAD.MOV.U32 R20, RZ, RZ, R7 ;  /* 0x000000ffff147224 */ /* 0x000fc600078e0007 */
[----:B------:R0:W-:Y:S04]  /*18eb0*/  STL [R1+0x28], R6 ;  /* 0x0000280601007387 */ /* 0x0001e80000100800 */
[----:B0-----:R-:W2:Y:S04]  /*18ec0*/  LDL.LU.64 R6, [R1+0x2168] ;  /* 0x0021680001067983 */ /* 0x001ea80000300a00 */
[----:B------:R-:W2:Y:S02]  /*18ed0*/  LDL.LU.64 R4, [R1+0x2160] ;  /* 0x0021600001047983 */ /* 0x000ea40000300a00 */
[----:B--2---:R-:W-:Y:S06]  /*18ee0*/  HMMA.16816.F32 R8, R4, R10, R16 ;  /* 0x0000000a0408723c */ /* 0x004fec0000001810 */
[----:B------:R-:W-:Y:S04]  /*18ef0*/  STL.64 [R1+0x2158], R6 ;  /* 0x0021580601007387 */ /* 0x000fe80000100a00 */
[----:B------:R0:W-:-:S13]  /*18f00*/  STL.64 [R1+0x2150], R4 ;  /* 0x0021500401007387 */ /* 0x0001da0000100a00 */
[----:B------:R-:W-:Y:S04]  /*18f10*/  STL.64 [R1+0x10], R8 ;  /* 0x0000100801007387 */ /* 0x000fe80000100a00 */
[----:B------:R-:W-:Y:S04]  /*18f20*/  STL.64 [R1+0x18], R10 ;  /* 0x0000180a01007387 */ /* 0x000fe80000100a00 */
[----:B------:R-:W1:Y:S04]  /*18f30*/  LDSM.16.M88.4 R8, [R3+UR6+0x8180] ;  /* 0x008180060308783b */ /* 0x000e680008000200 */
[----:B0-----:R-:W2:Y:S04]  /*18f40*/  LDL.LU R4, [R1+0x80] ;  /* 0x0000800001047983 */ /* 0x001ea80000300800 */
[----:B------:R-:W2:Y:S01]  /*18f50*/  LDL.LU R5, [R1+0x84] ;  /* 0x0000840001057983 */ /* 0x000ea20000300800 */
[----:B-1----:R-:W-:-:S02]  /*18f60*/  MOV R22, R9 ;  /* 0x0000000900167202 */ /* 0x002fc40000000f00 */
[----:B------:R-:W-:Y:S01]  /*18f70*/  MOV R21, R8 ;  /* 0x0000000800157202 */ /* 0x000fe20000000f00 */
[----:B------:R-:W-:Y:S04]  /*18f80*/  STL.64 [R1+0x78], R10 ;  /* 0x0000780a01007387 */ /* 0x000fe80000100a00 */
[----:B------:R-:W3:Y:S04]  /*18f90*/  LDL.LU R19, [R1+0x148] ;  /* 0x0001480001137983 */ /* 0x000ee80000300800 */
[----:B------:R-:W-:Y:S04]  /*18fa0*/  STL.64 [R1+0x20f0], R22 ;  /* 0x0020f01601007387 */ /* 0x000fe80000100a00 */
[----:B------:R-:W-:Y:S04]  /*18fb0*/  STL.64 [R1+0x20e8], R20 ;  /* 0x0020e81401007387 */ /* 0x000fe80000100a00 */
[----:B------:R-:W0:Y:S01]  /*18fc0*/  LDSM.16.M88.4 R20, [R3+UR6+0xc180] ;  /* 0x00c180060314783b */ /* 0x000e220008000200 */
[----:B------:R-:W-:-:S02]  /*18fd0*/  MOV R7, R0 ;  /* 0x0000000000077202 */ /* 0x000fc40000000f00 */
[----:B------:R-:W-:Y:S01]  /*18fe0*/  MOV R6, R2 ;  /* 0x0000000200067202 */ /* 0x000fe20000000f00 */
[----:B0-----:R-:W-:Y:S01]  /*18ff0*/  IMAD.MOV.U32 R8, RZ, RZ, R20 ;  /* 0x000000ffff087224 */ /* 0x001fe200078e0014 */
[----:B------:R-:W-:-:S05]  /*19000*/  MOV R9, R21 ;  /* 0x0000001500097202 */ /* 0x000fca0000000f00 */
[----:B------:R-:W-:Y:S04]  /*19010*/  STL.64 [R1+0x2148], R8 ;  /* 0x0021480801007387 */ /* 0x000fe80000100a00 */
[----:B------:R-:W2:Y:S04]  /*19020*/  LDL.LU R10, [R1+0xe8] ;  /* 0x0000e800010a7983 */ /* 0x000ea80000300800 */
[----:B------:R-:W2:Y:S01]  /*19030*/  LDL.LU R11, [R1+0xec] ;  /* 0x0000ec00010b7983 */ /* 0x000ea20000300800 */
[----:B------:R-:W-:Y:S02]  /*19040*/  MOV R0, R23 ;  /* 0x0000001700007202 */ /* 0x000fe40000000f00 */
[----:B------:R-:W-:-:S03]  /*19050*/  MOV R2, R22 ;  /* 0x0000001600027202 */ /* 0x000fc60000000f00 */
[----:B------:R-:W-:Y:S04]  /*19060*/  STL [R1+0x2024], R0 ;  /* 0x0020240001007387 */ /* 0x000fe80000100800 */
[----:B------:R0:W-:Y:S04]  /*19070*/  STL [R1+0x2020], R2 ;  /* 0x0020200201007387 */ /* 0x0001e80000100800 */
[----:B------:R-:W4:Y:S04]  /*19080*/  LDL.LU R20, [R1] ;  /* 0x0000000001147983 */ /* 0x000f280000300800 */
[----:B------:R-:W4:Y:S04]  /*19090*/  LDL.LU R21, [R1+0x4] ;  /* 0x0000040001157983 */ /* 0x000f280000300800 */
[----:B------:R-:W4:Y:S04]  /*190a0*/  LDL.LU R22, [R1+0x8] ;  /* 0x0000080001167983 */ /* 0x000f280000300800 */
[----:B------:R-:W4:Y:S04]  /*190b0*/  LDL.LU R23, [R1+0xc] ;  /* 0x00000c0001177983 */ /* 0x000f280000300800 */
[----:B---3--:R-:W1:Y:S01]  /*190c0*/  LDSM.16.MT88.4 R16, [R19+UR6+0x13c00] ;  /* 0x013c00061310783b */ /* 0x008e620008004200 */
[----:B--2---:R-:W-:Y:S03]  /*190d0*/  HMMA.16816.F32 R4, R24, R10, R4 ;  /* 0x0000000a1804723c */ /* 0x004fe60000001804 */
[----:B----4-:R2:W-:Y:S04]  /*190e0*/  STL.64 [R1+0x2100], R22 ;  /* 0x0021001601007387 */ /* 0x0105e80000100a00 */
[----:B------:R-:W-:-:S15]  /*190f0*/  STL.64 [R1+0x20f8], R20 ;  /* 0x0020f81401007387 */ /* 0x000fde0000100a00 */
[----:B------:R-:W-:-:S02]  /*19100*/  NOP ;  /* 0x0000000000007918 */ /* 0x000fc40000000000 */
[----:B0-----:R-:W-:Y:S01]  /*19110*/  MOV R2, R6 ;  /* 0x0000000600027202 */ /* 0x001fe20000000f00 */
[----:B--2---:R-:W2:Y:S04]  /*19120*/  LDL.LU R22, [R1+0x108] ;  /* 0x0001080001167983 */ /* 0x004ea80000300800 */
[----:B------:R-:W2:Y:S04]  /*19130*/  LDL.LU R23, [R1+0x10c] ;  /* 0x00010c0001177983 */ /* 0x000ea80000300800 */
[----:B------:R0:W-:Y:S04]  /*19140*/  STL [R1+0x2038], R12 ;  /* 0x0020380c01007387 */ /* 0x0001e80000100800 */
[----:B------:R-:W-:Y:S01]  /*19150*/  STL [R1+0x2034], R13 ;  /* 0x0020340d01007387 */ /* 0x000fe20000100800 */
[----:B------:R-:W-:-:S03]  /*19160*/  MOV R0, R7 ;  /* 0x0000000700007202 */ /* 0x000fc60000000f00 */
[----:B------:R3:W-:Y:S01]  /*19170*/  STL [R1+0x2030], R14 ;  /* 0x0020300e01007387 */ /* 0x0007e20000100800 */
[----:B------:R-:W-:-:S03]  /*19180*/  IMAD.MOV.U32 R3, RZ, RZ, R5 ;  /* 0x000000ffff037224 */ /* 0x000fc600078e0005 */
[----:B------:R-:W-:Y:S04]  /*19190*/  STL [R1+0x202c], R15 ;  /* 0x00202c0f01007387 */ /* 0x000fe80000100800 */
[----:B0-----:R-:W4:Y:S01]  /*191a0*/  LDL.LU R12, [R1+0xa0] ;  /* 0x0000a000010c7983 */ /* 0x001f220000300800 */
[----:B---3--:R-:W-:-:S03]  /*191b0*/  MOV R14, R4 ;  /* 0x00000004000e7202 */ /* 0x008fc60000000f00 */
[----:B------:R-:W4:Y:S04]  /*191c0*/  LDL.LU R13, [R1+0xa4] ;  /* 0x0000a400010d7983 */ /* 0x000f280000300800 */
[----:B------:R-:W3:Y:S04]  /*191d0*/  LDL.LU.64 R6, [R1+0x2158] ;  /* 0x0021580001067983 */ /* 0x000ee80000300a00 */
[----:B------:R-:W3:Y:S04]  /*191e0*/  LDL.LU.64 R4, [R1+0x2150] ;  /* 0x0021500001047983 */ /* 0x000ee80000300a00 */
[----:B-1----:R0:W-:Y:S04]  /*191f0*/  STL [R1+0x2090], R16 ;  /* 0x0020901001007387 */ /* 0x0021e80000100800 */
[----:B------:R1:W-:Y:S04]  /*19200*/  STL [R1+0x2040], R17 ;  /* 0x0020401101007387 */ /* 0x0003e80000100800 */
[----:B------:R1:W-:Y:S04]  /*19210*/  STL [R1+0x203c], R18 ;  /* 0x00203c1201007387 */ /* 0x0003e80000100800 */
[----:B------:R1:W-:Y:S04]  /*19220*/  STL [R1+0x2028], R19 ;  /* 0x0020281301007387 */ /* 0x0003e80000100800 */
[----:B0-----:R-:W3:Y:S04]  /*19230*/  LDL.LU R16, [R1+0x30] ;  /* 0x0000300001107983 */ /* 0x001ee80000300800 */
[----:B-1----:R-:W3:Y:S04]  /*19240*/  LDL.LU R17, [R1+0x34] ;  /* 0x0000340001117983 */ /* 0x002ee80000300800 */
[----:B------:R-:W3:Y:S04]  /*19250*/  LDL.LU R18, [R1+0x38] ;  /* 0x0000380001127983 */ /* 0x000ee80000300800 */
[----:B------:R-:W3:Y:S01]  /*19260*/  LDL.LU R19, [R1+0x3c] ;  /* 0x00003c0001137983 */ /* 0x000ee20000300800 */
[----:B------:R-:W-:Y:S01]  /*19270*/  BAR.SYNC.DEFER_BLOCKING 0x0 ;  /* 0x0000000000007b1d */ /* 0x000fe20000010000 */
[----:B---3--:R-:W-:-:S15]  /*19280*/  HMMA.16816.F32 R8, R4, R10, R16 ;  /* 0x0000000a0408723c */ /* 0x008fde0000001810 */
[----:B------:R-:W-:-:S09]  /*19290*/  NOP ;  /* 0x0000000000007918 */ /* 0x000fd20000000000 */
[----:B------:R-:W-:Y:S02]  /*192a0*/  MOV R15, R11 ;  /* 0x0000000b000f7202 */ /* 0x000fe40000000f00 */
[----:B------:R-:W-:Y:S02]  /*192b0*/  MOV R19, R8 ;  /* 0x0000000800137202 */ /* 0x000fe40000000f00 */
[----:B------:R-:W-:Y:S02]  /*192c0*/  MOV R18, R9 ;  /* 0x0000000900127202 */ /* 0x000fe40000000f00 */
[----:B------:R-:W3:Y:S04]  /*192d0*/  LDL.LU.64 R8, [R1+0x2148] ;  /* 0x0021480001087983 */ /* 0x000ee80000300a00 */
[----:B------:R-:W-:Y:S04]  /*192e0*/  STL.64 [R1+0x2130], R14 ;  /* 0x0021300e01007387 */ /* 0x000fe80000100a00 */
[----:B----4-:R0:W-:Y:S04]  /*192f0*/  STL.64 [R1+0x2128], R12 ;  /* 0x0021280c01007387 */ /* 0x0101e80000100a00 */
[----:B0-----:R-:W4:Y:S04]  /*19300*/  LDL.LU R12, [R1+0xc0] ;  /* 0x0000c000010c7983 */ /* 0x001f280000300800 */
[----:B------:R-:W4:Y:S04]  /*19310*/  LDL.LU R13, [R1+0xc4] ;  /* 0x0000c400010d7983 */ /* 0x000f280000300800 */
[----:B------:R-:W2:Y:S04]  /*19320*/  LDL.LU R14, [R1+0xc8] ;  /* 0x0000c800010e7983 */ /* 0x000ea80000300800 */
[----:B------:R-:W2:Y:S04]  /*19330*/  LDL.LU R15, [R1+0xcc] ;  /* 0x0000cc00010f7983 */ /* 0x000ea80000300800 */
[----:B--2---:R-:W-:Y:S04]  /*19340*/  STL.64 [R1+0x2140], R14 ;  /* 0x0021400e01007387 */ /* 0x004fe80000100a00 */
[----:B----4-:R0:W-:Y:S04]  /*19350*/  STL.64 [R1+0x2138], R12 ;  /* 0x0021380c01007387 */ /* 0x0101e80000100a00 */
[----:B0-----:R-:W2:Y:S04]  /*19360*/  LDL.LU R12, [R1+0xd0] ;  /* 0x0000d000010c7983 */ /* 0x001ea80000300800 */
[----:B------:R-:W2:Y:S04]  /*19370*/  LDL.LU R13, [R1+0xd4] ;  /* 0x0000d400010d7983 */ /* 0x000ea80000300800 */
[----:B------:R-:W2:Y:S04]  /*19380*/  LDL.LU R14, [R1+0xd8] ;  /* 0x0000d800010e7983 */ /* 0x000ea80000300800 */
[----:B------:R-:W2:Y:S01]  /*19390*/  LDL.LU R15, [R1+0xdc] ;  /* 0x0000dc00010f7983 */ /* 0x000ea20000300800 */
[----:B------:R-:W-:-:S03]  /*193a0*/  IMAD.MOV.U32 R17, RZ, RZ, R10 ;  /* 0x000000ffff117224 */ /* 0x000fc600078e000a */
[----:B------:R0:W-:Y:S04]  /*193b0*/  STL.64 [R1+0x2120], R6 ;  /* 0x0021200601007387 */ /* 0x0001e80000100a00 */
[----:B------:R-:W-:Y:S04]  /*193c0*/  STL.64 [R1+0x2118], R4 ;  /* 0x0021180401007387 */ /* 0x000fe80000100a00 */
[----:B0-----:R-:W4:Y:S04]  /*193d0*/  LDL.LU.64 R6, [R1+0x118] ;  /* 0x0001180001067983 */ /* 0x001f280000300a00 */
[----:B------:R0:W-:Y:S04]  /*193e0*/  STL.64 [R1+0x2110], R18 ;  /* 0x0021101201007387 */ /* 0x0001e80000100a00 */
[----:B------:R1:W-:Y:S04]  /*193f0*/  STL [R1+0x2108], R17 ;  /* 0x0021081101007387 */ /* 0x0003e80000100800 */
[----:B------:R-:W3:Y:S01]  /*19400*/  LDL.LU R16, [R1+0x90] ;  /* 0x0000900001107983 */ /* 0x000ee20000300800 */
[----:B0-----:R-:W-:-:S02]  /*19410*/  MOV R18, R29 ;  /* 0x0000001d00127202 */ /* 0x001fc40000000f00 */
[----:B------:R-:W-:Y:S01]  /*19420*/  MOV R19, R28 ;  /* 0x0000001c00137202 */ /* 0x000fe20000000f00 */
[----:B-1----:R-:W3:Y:S01]  /*19430*/  LDL.LU R17, [R1+0x94] ;  /* 0x0000940001117983 */ /* 0x002ee20000300800 */
[----:B--2---:R-:W-:-:S15]  /*19440*/  HMMA.16816.F32 R12, R24, R22, R12 ;  /* 0x00000016180c723c */ /* 0x004fde000000180c */
[----:B------:R-:W-:-:S09]  /*19450*/  NOP ;  /* 0x0000000000007918 */ /* 0x000fd20000000000 */
[----:B------:R-:W-:Y:S01]  /*19460*/  MOV R29, R14 ;  /* 0x0000000e001d7202 */ /* 0x000fe20000000f00 */
[----:B------:R-:W-:Y:S01]  /*19470*/  IMAD.MOV.U32 R11, RZ, RZ, R13 ;  /* 0x000000ffff0b7224 */ /* 0x000fe200078e000d */
[----:B------:R-:W-:Y:S02]  /*19480*/  MOV R28, R15 ;  /* 0x0000000f001c7202 */ /* 0x000fe40000000f00 */
[----:B------:R-:W-:Y:S01]  /*19490*/  MOV R10, R12 ;  /* 0x0000000c000a7202 */ /* 0x000fe20000000f00 */
[----:B------:R-:W2:Y:S04]  /*194a0*/  LDL.LU.64 R14, [R1+0x2140] ;  /* 0x00214000010e7983 */ /* 0x000ea80000300a00 */
[----:B------:R-:W2:Y:S01]  /*194b0*/  LDL.LU.64 R12, [R1+0x2138] ;  /* 0x00213800010c7983 */ /* 0x000ea20000300a00 */
[----:B----4-:R-:W-:-:S02]  /*194c0*/  MOV R21, R6 ;  /* 0x0000000600157202 */ /* 0x010fc40000000f00 */
[----:B------:R-:W-:Y:S01]  /*194d0*/  MOV R20, R7 ;  /* 0x0000000700147202 */ /* 0x000fe20000000f00 */
[----:B--2---:R-:W-:Y:S01]  /*194e0*/  HMMA.16816.F32 R24, R24, R6, R12 ;  /* 0x000000061818723c */ /* 0x004fe2000000180c */
[----:B------:R-:W2:Y:S04]  /*194f0*/  LDL.LU.64 R14, [R1+0x2130] ;  /* 0x00213000010e7983 */ /* 0x000ea80000300a00 */
[----:B------:R-:W4:-:S15]  /*19500*/  LDL.LU.64 R12, [R1+0x2128] ;  /* 0x00212800010c7983 */ /* 0x000f1e0000300a00 */
[----:B------:R-:W-:-:S03]  /*19510*/  NOP ;  /* 0x0000000000007918 */ /* 0x000fc60000000000 */
[----:B------:R-:W-:Y:S04]  /*19520*/  STL.64 [R1+0x50], R24 ;  /* 0x0000501801007387 */ /* 0x000fe80000100a00 */
[----:B------:R0:W-:Y:S04]  /*19530*/  STL.64 [R1+0x58], R26 ;  /* 0x0000581a01007387 */ /* 0x0001e80000100a00 */
[----:B------:R-:W3:Y:S04]  /*19540*/  LDL.LU.64 R6, [R1+0x2120] ;  /* 0x0021200001067983 */ /* 0x000ee80000300a00 */
[----:B------:R-:W3:Y:S01]  /*19550*/  LDL.LU.64 R4, [R1+0x2118] ;  /* 0x0021180001047983 */ /* 0x000ee20000300a00 */
[----:B0-----:R-:W-:Y:S01]  /*19560*/  IMAD.MOV.U32 R26, RZ, RZ, R21 ;  /* 0x000000ffff1a7224 */ /* 0x001fe200078e0015 */
[----:B------:R-:W-:-:S02]  /*19570*/  MOV R27, R20 ;  /* 0x00000014001b7202 */ /* 0x000fc40000000f00 */
[----:B---3--:R-:W-:Y:S01]  /*19580*/  HMMA.16816.F32 R20, R4, R22, R16 ;  /* 0x000000160414723c */ /* 0x008fe20000001810 */
[----:B------:R-:W3:Y:S04]  /*19590*/  LDL.LU.64 R18, [R1+0x2110] ;  /* 0x0021100001127983 */ /* 0x000ee80000300a00 */
[----:B------:R-:W2:-:S15]  /*195a0*/  LDL.LU R17, [R1+0x2108] ;  /* 0x0021080001117983 */ /* 0x000e9e0000300800 */
[----:B------:R-:W-:-:S03]  /*195b0*/  NOP ;  /* 0x0000000000007918 */ /* 0x000fc60000000000 */
[----:B------:R-:W-:Y:S01]  /*195c0*/  STL.64 [R1+0xc0], R20 ;  /* 0x0000c01401007387 */ /* 0x000fe20000100a00 */
[----:B------:R-:W-:-:S03]  /*195d0*/  MOV R16, R23 ;  /* 0x0000001700107202 */ /* 0x000fc60000000f00 */
[----:B------:R0:W-:Y:S04]  /*195e0*/  STL [R1+0xc8], R22 ;  /* 0x0000c81601007387 */ /* 0x0001e80000100800 */
[----:B0-----:R-:W4:Y:S04]  /*195f0*/  LDL.LU.64 R22, [R1+0x2100] ;  /* 0x0021000001167983 */ /* 0x001f280000300a00 */
[----:B------:R-:W4:Y:S02]  /*19600*/  LDL.LU.64 R20, [R1+0x20f8] ;  /* 0x0020f80001147983 */ /* 0x000f240000300a00 */
[----:B----4-:R-:W-:Y:S02]  /*19610*/  HMMA.16816.F32 R24, R4, R26, R20 ;  /* 0x0000001a0418723c */ /* 0x010fe40000001814 */
[----:B------:R-:W4:Y:S04]  /*19620*/  LDL.LU.64 R22, [R1+0x20f0] ;  /* 0x0020f00001167983 */ /* 0x000f280000300a00 */
[----:B------:R-:W3:Y:S04]  /*19630*/  LDL.LU.64 R20, [R1+0x20e8] ;  /* 0x0020e80001147983 */ /* 0x000ee80000300a00 */
[----:B------:R-:W2:Y:S04]  /*19640*/  LDL.LU R4, [R1+0x20] ;  /* 0x0000200001047983 */ /* 0x000ea80000300800 */
[----:B------:R-:W2:Y:S04]  /*19650*/  LDL.LU R5, [R1+0x24] ;  /* 0x0000240001057983 */ /* 0x000ea80000300800 */
[----:B------:R-:W2:Y:S01]  /*19660*/  LDL.LU R6, [R1+0x28] ;  /* 0x0000280001067983 */ /* 0x000ea20000300800 */
[----:B---3--:R-:W-:-:S03]  /*19670*/  MOV R7, R20 ;  /* 0x0000001400077202 */ /* 0x008fc60000000f00 */
[----:B------:R-:W2:Y:S04]  /*19680*/  LDL.LU R20, [R1+0x20e4] ;  /* 0x0020e40001147983 */ /* 0x000ea80000300800 */
[----:B------:R-:W-:Y:S04]  /*19690*/  STL.64 [R1+0x2060], R26 ;  /* 0x0020601a01007387 */ /* 0x000fe80000100a00 */
[----:B------:R0:W-:Y:S02]  /*196a0*/  STL.64 [R1+0x2058], R24 ;  /* 0x0020581801007387 */ /* 0x0001e40000100a00 */
[----:B0-----:R-:W-:Y:S01]  /*196b0*/  MOV R24, R21 ;  /* 0x0000001500187202 */ /* 0x001fe20000000f00 */
[----:B----4-:R-:W-:Y:S01]  /*196c0*/  IMAD.MOV.U32 R25, RZ, RZ, R22 ;  /* 0x000000ffff197224 */ /* 0x010fe200078e0016 */
[----:B------:R-:W2:Y:S04]  /*196d0*/  LDL.LU R21, [R1+0x20e0] ;  /* 0x0020e00001157983 */ /* 0x000ea80000300800 */
[----:B------:R-:W2:Y:S04]  /*196e0*/  LDL.LU R22, [R1+0x20dc] ;  /* 0x0020dc0001167983 */ /* 0x000ea80000300800 */
[----:B------:R0:W-:Y:S02]  /*196f0*/  STL.64 [R1+0x2098], R24 ;  /* 0x0020981801007387 */ /* 0x0001e40000100a00 */
[----:B0-----:R-:W-:-:S02]  /*19700*/  MOV R24, R23 ;  /* 0x0000001700187202 */ /* 0x001fc40000000f00 */
[----:B------:R-:W2:Y:S04]  /*19710*/  LDL.LU R23, [R1+0x20d8] ;  /* 0x0020d80001177983 */ /* 0x000ea80000300800 */
[----:B------:R-:W3:Y:S01]  /*19720*/  LDL.LU R25, [R1+0x44] ;  /* 0x0000440001197983 */ /* 0x000ee20000300800 */
[----:B--2---:R-:W-:Y:S03]  /*19730*/  HMMA.16816.F32 R4, R20, R12, R4 ;  /* 0x0000000c1404723c */ /* 0x004fe60000001804 */
[----:B---3--:R0:W-:Y:S04]  /*19740*/  STL.64 [R1+0x20c0], R24 ;  /* 0x0020c01801007387 */ /* 0x0081e80000100a00 */
[----:B0-----:R-:W2:Y:S04]  /*19750*/  LDL.LU R24, [R1+0x10] ;  /* 0x0000100001187983 */ /* 0x001ea80000300800 */
[----:B------:R-:W2:Y:S04]  /*19760*/  LDL.LU R25, [R1+0x14] ;  /* 0x0000140001197983 */ /* 0x000ea80000300800 */
[----:B------:R-:W2:Y:S04]  /*19770*/  LDL.LU R26, [R1+0x18] ;  /* 0x00001800011a7983 */ /* 0x000ea80000300800 */
[----:B------:R-:W2:Y:S04]  /*19780*/  LDL.LU R27, [R1+0x1c] ;  /* 0x00001c00011b7983 */ /* 0x000ea80000300800 */
[----:B------:R-:W-:Y:S04]  /*19790*/  STL.64 [R1+0x2050], R6 ;  /* 0x0020500601007387 */ /* 0x000fe80000100a00 */
[----:B------:R0:W-:Y:S02]  /*197a0*/  STL.64 [R1+0x2048], R4 ;  /* 0x0020480401007387 */ /* 0x0001e40000100a00 */
[----:B0-----:R-:W-:-:S02]  /*197b0*/  MOV R4, R8 ;  /* 0x0000000800047202 */ /* 0x001fc40000000f00 */
[----:B------:R-:W-:Y:S01]  /*197c0*/  MOV R5, R9 ;  /* 0x0000000900057202 */ /* 0x000fe20000000f00 */
[----:B------:R-:W2:Y:S04]  /*197d0*/  LDL.LU R8, [R1+0x20d4] ;  /* 0x0020d40001087983 */ /* 0x000ea80000300800 */
[----:B------:R-:W2:Y:S04]  /*197e0*/  LDL.LU R9, [R1+0x20d0] ;  /* 0x0020d00001097983 */ /* 0x000ea80000300800 */
[----:B------:R0:W-:Y:S02]  /*197f0*/  STL.64 [R1+0x2088], R4 ;  /* 0x0020880401007387 */ /* 0x0001e40000100a00 */
[----:B0-----:R-:W-:Y:S01]  /*19800*/  MOV R4, R10 ;  /* 0x0000000a00047202 */ /* 0x001fe20000000f00 */
[----:B------:R-:W-:Y:S01]  /*19810*/  IMAD.MOV.U32 R5, RZ, RZ, R11 ;  /* 0x000000ffff057224 */ /* 0x000fe200078e000b */
[----:B------:R-:W2:Y:S04]  /*19820*/  LDL.LU R10, [R1+0x20cc] ;  /* 0x0020cc00010a7983 */ /* 0x000ea80000300800 */
[----:B------:R-:W2:Y:S01]  /*19830*/  LDL.LU R11, [R1+0x20c8] ;  /* 0x0020c800010b7983 */ /* 0x000ea20000300800 */
[----:B------:R-:W-:-:S02]  /*19840*/  MOV R6, R29 ;  /* 0x0000001d00067202 */ /* 0x000fc40000000f00 */
[----:B------:R-:W-:-:S05]  /*19850*/  MOV R7, R28 ;  /* 0x0000001c00077202 */ /* 0x000fca0000000f00 */
[----:B------:R0:W-:Y:S04]  /*19860*/  STL.64 [R1+0x20a8], R6 ;  /* 0x0020a80601007387 */ /* 0x0001e80000100a00 */
[----:B------:R1:W-:Y:S01]  /*19870*/  STL.64 [R1+0x20a0], R4 ;  /* 0x0020a00401007387 */ /* 0x0003e20000100a00 */
[----:B0-----:R-:W-:Y:S01]  /*19880*/  IMAD.MOV.U32 R6, RZ, RZ, R17 ;  /* 0x000000ffff067224 */ /* 0x001fe200078e0011 */
[----:B------:R-:W-:Y:S02]  /*19890*/  MOV R7, R15 ;  /* 0x0000000f00077202 */ /* 0x000fe40000000f00 */
[----:B-1----:R-:W-:Y:S02]  /*198a0*/  MOV R4, R19 ;  /* 0x0000001300047202 */ /* 0x002fe40000000f00 */
[----:B------:R-:W-:Y:S01]  /*198b0*/  MOV R5, R18 ;  /* 0x0000001200057202 */ /* 0x000fe20000000f00 */
[----:B------:R-:W-:Y:S04]  /*198c0*/  STL.64 [R1+0x20b8], R6 ;  /* 0x0020b80601007387 */ /* 0x000fe80000100a00 */
[----:B------:R0:W-:Y:S01]  /*198d0*/  STL.64 [R1+0x20b0], R4 ;  /* 0x0020b00401007387 */ /* 0x0001e20000100a00 */
[----:B--2---:R-:W-:-:S15]  /*198e0*/  HMMA.16816.F32 R24, R8, R12, R24 ;  /* 0x0000000c0818723c */ /* 0x004fde0000001818 */
[----:B------:R-:W-:-:S09]  /*198f0*/  NOP ;  /* 0x0000000000007918 */ /* 0x000fd20000000000 */
[----:B------:R-:W-:Y:S02]  /*19900*/  MOV R17, R24 ;  /* 0x0000001800117202 */ /* 0x000fe40000000f00 */
[----:B------:R-:W-:Y:S02]  /*19910*/  MOV R18, R25 ;  /* 0x0000001900127202 */ /* 0x000fe40000000f00 */
[----:B------:R-:W2:Y:S01]  /*19920*/  LDL.LU.64 R24, [R1+0x20c0] ;  /* 0x0020c00001187983 */ /* 0x000ea20000300a00 */
[----:B0-----:R-:W-:Y:S01]  /*19930*/  MOV R4, R14 ;  /* 0x0000000e00047202 */ /* 0x001fe20000000f00 */
[----:B------:R-:W-:Y:S01]  /*19940*/  IMAD.MOV.U32 R7, RZ, RZ, R0 ;  /* 0x000000ffff077224 */ /* 0x000fe200078e0000 */
[----:B------:R-:W-:Y:S02]  /*19950*/  MOV R5, R3 ;  /* 0x0000000300057202 */ /* 0x000fe40000000f00 */
[----:B------:R-:W-:-:S07]  /*19960*/  MOV R6, R2 ;  /* 0x0000000200067202 */ /* 0x000fce0000000f00 */
        /* <DEDUP_REMOVED lines=8> */
[----:B------:R-:W-:-:S02]  /*199f0*/  MOV R12, R26 ;  /* 0x0000001a000c7202 */ /* 0x000fc40000000f00 */
[----:B------:R-:W-:Y:S02]  /*19a00*/  MOV R13, R27 ;  /* 0x0000001b000d7202 */ /* 0x000fe40000000f00 */
[----:B--2---:R-:W-:Y:S01]  /*19a10*/  HMMA.16816.F32 R24, R8, R24, R4 ;  /* 0x000000180818723c */ /* 0x004fe20000001804 */
[----:B------:R-:W2:Y:S04]  /*19a20*/  LDL.LU.64 R6, [R1+0x20a8] ;  /* 0x0020a80001067983 */ /* 0x000ea80000300a00 */
[----:B------:R-:W2:-:S15]  /*19a30*/  LDL.LU.64 R4, [R1+0x20a0] ;  /* 0x0020a00001047983 */ /* 0x000e9e0000300a00 */
[----:B------:R-:W-:-:S04]  /*19a40*/  NOP ;  /* 0x0000000000007918 */ /* 0x000fc80000000000 */
[----:B------:R-:W-:Y:S01]  /*19a50*/  MOV R14, R24 ;  /* 0x00000018000e7202 */ /* 0x000fe20000000f00 */
[----:B------:R-:W-:Y:S02]  /*19a60*/  IMAD.MOV.U32 R15, RZ, RZ, R25 ;  /* 0x000000ffff0f7224 */ /* 0x000fe400078e0019 */
[----:B------:R-:W2:Y:S04]  /*19a70*/  LDL.LU.64 R24, [R1+0x2098] ;  /* 0x0020980001187983 */ /* 0x000ea80000300a00 */
[----:B------:R-:W-:Y:S04]  /*19a80*/  STL.64 [R1+0x2080], R10 ;  /* 0x0020800a01007387 */ /* 0x000fe80000100a00 */
[----:B------:R0:W-:Y:S04]  /*19a90*/  STL.64 [R1+0x2078], R8 ;  /* 0x0020780801007387 */ /* 0x0001e80000100a00 */
[----:B0-----:R-:W3:Y:S04]  /*19aa0*/  LDL.LU R8, [R1+0x50] ;  /* 0x0000500001087983 */ /* 0x001ee80000300800 */
[----:B------:R-:W3:Y:S04]  /*19ab0*/  LDL.LU R9, [R1+0x54] ;  /* 0x0000540001097983 */ /* 0x000ee80000300800 */
[----:B------:R-:W3:Y:S04]  /*19ac0*/  LDL.LU R10, [R1+0x58] ;  /* 0x00005800010a7983 */ /* 0x000ee80000300800 */
[----:B------:R-:W3:Y:S04]  /*19ad0*/  LDL.LU R11, [R1+0x5c] ;  /* 0x00005c00010b7983 */ /* 0x000ee80000300800 */
[----:B------:R0:W-:Y:S04]  /*19ae0*/  STL.64 [R1+0x2070], R14 ;  /* 0x0020700e01007387 */ /* 0x0001e80000100a00 */
[----:B------:R1:W-:Y:S01]  /*19af0*/  STL.64 [R1+0x2068], R12 ;  /* 0x0020680c01007387 */ /* 0x0003e20000100a00 */
[----:B0-----:R-:W-:-:S03]  /*19b00*/  MOV R15, R16 ;  /* 0x00000010000f7202 */ /* 0x001fc60000000f00 */
[----:B-1----:R-:W4:Y:S04]  /*19b10*/  LDL.LU R12, [R1+0xc0] ;  /* 0x0000c000010c7983 */ /* 0x002f280000300800 */
[----:B------:R-:W4:Y:S04]  /*19b20*/  LDL.LU R13, [R1+0xc4] ;  /* 0x0000c400010d7983 */ /* 0x000f280000300800 */
[----:B------:R-:W4:Y:S04]  /*19b30*/  LDL.LU R14, [R1+0xc8] ;  /* 0x0000c800010e7983 */ /* 0x000f280000300800 */
[----:B------:R-:W4:Y:S01]  /*19b40*/  LDL.LU R16, [R1+0x2090] ;  /* 0x0020900001107983 */ /* 0x000f220000300800 */
[----:B--2---:R-:W-:-:S15]  /*19b50*/  HMMA.16816.F32 R4, R20, R24, R4 ;  /* 0x000000181404723c */ /* 0x004fde0000001804 */
[----:B------:R-:W-:-:S08]  /*19b60*/  NOP ;  /* 0x0000000000007918 */ /* 0x000fd00000000000 */
[----:B------:R0:W-:Y:S04]  /*19b70*/  STL.64 [R1+0x90], R4 ;  /* 0x0000900401007387 */ /* 0x0001e80000100a00 */
[----:B------:R-:W-:Y:S04]  /*19b80*/  STL.64 [R1+0x98], R6 ;  /* 0x0000980601007387 */ /* 0x000fe80000100a00 */
[----:B0-----:R-:W3:Y:S02]  /*19b90*/  LDL.LU.64 R4, [R1+0x2088] ;  /* 0x0020880001047983 */ /* 0x001ee40000300a00 */
[----:B---3--:R-:W-:Y:S02]  /*19ba0*/  HMMA.16816.F32 R20, R20, R4, R8 ;  /* 0x000000041414723c */ /* 0x008fe40000001808 */
[----:B------:R-:W4:Y:S04]  /*19bb0*/  LDL.LU.64 R10, [R1+0x2080] ;  /* 0x00208000010a7983 */ /* 0x000f280000300a00 */
[----:B------:R-:W4:Y:S01]  /*19bc0*/  LDL.LU.64 R8, [R1+0x2078] ;  /* 0x0020780001087983 */ /* 0x000f220000300a00 */
[----:B------:R-:W-:-:S02]  /*19bd0*/  MOV R19, R26 ;  /* 0x0000001a00137202 */ /* 0x000fc40000000f00 */
[----:B------:R-:W-:-:S14]  /*19be0*/  MOV R0, R27 ;  /* 0x0000001b00007202 */ /* 0x000fdc0000000f00 */
[----:B------:R-:W-:Y:S04]  /*19bf0*/  STL.64 [R1+0x60], R20 ;  /* 0x0000601401007387 */ /* 0x000fe80000100a00 */
[----:B------:R0:W-:Y:S04]  /*19c00*/  STL.64 [R1+0x68], R22 ;  /* 0x0000681601007387 */ /* 0x0001e80000100a00 */
[----:B0-----:R-:W2:Y:S04]  /*19c10*/  LDL.LU R22, [R1+0xa8] ;  /* 0x0000a80001167983 */ /* 0x001ea80000300800 */
[----:B------:R-:W2:Y:S01]  /*19c20*/  LDL.LU R23, [R1+0xac] ;  /* 0x0000ac0001177983 */ /* 0x000ea20000300800 */
[----:B----4-:R-:W-:Y:S03]  /*19c30*/  HMMA.16816.F32 R24, R8, R24, R12 ;  /* 0x000000180818723c */ /* 0x010fe6000000180c */
[----:B------:R-:W3:Y:S04]  /*19c40*/  LDL.LU.64 R14, [R1+0x2070] ;  /* 0x00207000010e7983 */ /* 0x000ee80000300a00 */
[----:B------:R-:W4:-:S15]  /*19c50*/  LDL.LU.64 R12, [R1+0x2068] ;  /* 0x00206800010c7983 */ /* 0x000f1e0000300a00 */
[----:B------:R-:W-:-:S01]  /*19c60*/  NOP ;  /* 0x0000000000007918 */ /* 0x000fc20000000000 */
[----:B------:R-:W-:Y:S04]  /*19c70*/  STL.64 [R1+0x80], R24 ;  /* 0x0000801801007387 */ /* 0x000fe80000100a00 */
[----:B------:R0:W-:Y:S04]  /*19c80*/  STL.64 [R1+0x88], R26 ;  /* 0x0000881a01007387 */ /* 0x0001e80000100a00 */
[----:B0-----:R-:W2:Y:S04]  /*19c90*/  LDL.LU.64 R26, [R1+0x2060] ;  /* 0x00206000011a7983 */ /* 0x001ea80000300a00 */
[----:B------:R-:W2:Y:S04]  /*19ca0*/  LDL.LU.64 R24, [R1+0x2058] ;  /* 0x0020580001187983 */ /* 0x000ea80000300a00 */
[----:B------:R-:W3:Y:S01]  /*19cb0*/  LDL.LU.64 R6, [R1+0x2050] ;  /* 0x0020500001067983 */ /* 0x000ee20000300a00 */
[----:B--2---:R-:W-:Y:S03]  /*19cc0*/  HMMA.16816.F32 R24, R8, R4, R24 ;  /* 0x000000040818723c */ /* 0x004fe60000001818 */
[----:B------:R-:W2:-:S15]  /*19cd0*/  LDL.LU.64 R4, [R1+0x2048] ;  /* 0x0020480001047983 */ /* 0x000e9e0000300a00 */
[----:B------:R-:W-:-:S05]  /*19ce0*/  NOP ;  /* 0x0000000000007918 */ /* 0x000fca0000000000 */
[----:B------:R0:W-:Y:S01]  /*19cf0*/  STL.64 [R1+0x50], R24 ;  /* 0x0000501801007387 */ /* 0x0001e20000100a00 */
[----:B------:R-:W-:Y:S01]  /*19d00*/  MOV R9, R26 ;  /* 0x0000001a00097202 */ /* 0x000fe20000000f00 */
[----:B------:R-:W-:Y:S01]  /*19d10*/  IMAD.MOV.U32 R8, RZ, RZ, R27 ;  /* 0x000000ffff087224 */ /* 0x000fe200078e001b */
[----:B----4-:R-:W-:Y:S02]  /*19d20*/  MOV R26, R12 ;  /* 0x0000000c001a7202 */ /* 0x010fe40000000f00 */
[----:B------:R-:W-:Y:S02]  /*19d30*/  MOV R27, R13 ;  /* 0x0000000d001b7202 */ /* 0x000fe40000000f00 */
[----:B0-----:R-:W-:Y:S02]  /*19d40*/  MOV R24, R17 ;  /* 0x0000001100187202 */ /* 0x001fe40000000f00 */
[----:B------:R-:W4:Y:S01]  /*19d50*/  LDL.LU R17, [R1+0x2040] ;  /* 0x0020400001117983 */ /* 0x000f220000300800 */
[----:B------:R-:W-:-:S03]  /*19d60*/  MOV R25, R18 ;  /* 0x0000001200197202 */ /* 0x000fc60000000f00 */
[----:B------:R-:W4:Y:S04]  /*19d70*/  LDL.LU R18, [R1+0x203c] ;  /* 0x00203c0001127983 */ /* 0x000f280000300800 */
[----:B------:R-:W2:Y:S04]  /*19d80*/  LDL.LU R12, [R1+0x2038] ;  /* 0x00203800010c7983 */ /* 0x000ea80000300800 */
[----:B------:R-:W2:Y:S04]  /*19d90*/  LDL.LU R13, [R1+0x2034] ;  /* 0x00203400010d7983 */ /* 0x000ea80000300800 */
[----:B------:R-:W3:Y:S04]  /*19da0*/  LDL.LU R10, [R1+0x78] ;  /* 0x00007800010a7983 */ /* 0x000ee80000300800 */
[----:B------:R-:W3:Y:S04]  /*19db0*/  LDL.LU R11, [R1+0x7c] ;  /* 0x00007c00010b7983 */ /* 0x000ee80000300800 */
[----:B---3--:R-:W-:Y:S04]  /*19dc0*/  STL.64 [R1+0x2008], R10 ;  /* 0x0020080a01007387 */ /* 0x008fe80000100a00 */
[----:B------:R0:W-:Y:S02]  /*19dd0*/  STL.64 [R1+0x2000], R8 ;  /* 0x0020000801007387 */ /* 0x0001e40000100a00 */
[----:B0-----:R-:W-:Y:S01]  /*19de0*/  IMAD.MOV.U32 R8, RZ, RZ, R14 ;  /* 0x000000ffff087224 */ /* 0x001fe200078e000e */
[----:B------:R-:W-:Y:S01]  /*19df0*/  MOV R9, R15 ;  /* 0x0000000f00097202 */ /* 0x000fe20000000f00 */
[----:B------:R-:W2:Y:S04]  /*19e00*/  LDL.LU R14, [R1+0x2030] ;  /* 0x00203000010e7983 */ /* 0x000ea80000300800 */
[----:B------:R-:W2:Y:S01]  /*19e10*/  LDL.LU R15, [R1+0x202c] ;  /* 0x00202c00010f7983 */ /* 0x000ea20000300800 */
[----:B------:R-:W-:-:S02]  /*19e20*/  MOV R10, R19 ;  /* 0x00000013000a7202 */ /* 0x000fc40000000f00 */
[----:B------:R-:W-:Y:S01]  /*19e30*/  MOV R11, R0 ;  /* 0x00000000000b7202 */ /* 0x000fe20000000f00 */
[----:B------:R-:W4:Y:S04]  /*19e40*/  LDL.LU R19, [R1+0x2028] ;  /* 0x0020280001137983 */ /* 0x000f280000300800 */
[----:B------:R-:W3:Y:S04]  /*19e50*/  LDL.LU R0, [R1+0x2024] ;  /* 0x0020240001007983 */ /* 0x000ee80000300800 */
[----:B------:R-:W-:Y:S04]  /*19e60*/  STL.64 [R1+0x2018], R10 ;  /* 0x0020180a01007387 */ /* 0x000fe80000100a00 */
[----:B------:R0:W-:Y:S02]  /*19e70*/  STL.64 [R1+0x2010], R8 ;  /* 0x0020100801007387 */ /* 0x0001e40000100a00 */
[----:B0-----:R-:W-:Y:S01]  /*19e80*/  MOV R8, R2 ;  /* 0x0000000200087202 */ /* 0x001fe20000000f00 */
[----:B------:R-:W-:Y:S01]  /*19e90*/  IMAD.MOV.U32 R9, RZ, RZ, R29 ;  /* 0x000000ffff097224 */ /* 0x000fe200078e001d */
[----:B------:R-:W3:Y:S01]  /*19ea0*/  LDL.LU R2, [R1+0x2020] ;  /* 0x0020200001027983 */ /* 0x000ee20000300800 */
[----:B--2---:R-:W-:-:S15]  /*19eb0*/  HMMA.16816.F32 R4, R12, R22, R4 ;  /* 0x000000160c04723c */ /* 0x004fde0000001804 */
[----:B------:R-:W-:-:S08]  /*19ec0*/  NOP ;  /* 0x0000000000007918 */ /* 0x000fd00000000000 */
[----:B------:R-:W-:Y:S01]  /*19ed0*/  STL.64 [R1+0x10], R4 ;  /* 0x0000100401007387 */ /* 0x000fe20000100a00 */
[----:B------:R-:W-:-:S03]  /*19ee0*/  IMAD.MOV.U32 R29, RZ, RZ, R6 ;  /* 0x000000ffff1d7224 */ /* 0x000fc600078e0006 */
[----:B------:R0:W-:Y:S04]  /*19ef0*/  STL [R1+0x1c], R7 ;  /* 0x00001c0701007387 */ /* 0x0001e80000100800 */
[----:B------:R-:W2:Y:S04]  /*19f00*/  LDL.LU R6, [R1+0x48] ;  /* 0x0000480001067983 */ /* 0x000ea80000300800 */
[----:B0-----:R-:W2:Y:S01]  /*19f10*/  LDL.LU R7, [R1+0x4c] ;  /* 0x00004c0001077983 */ /* 0x001ea20000300800 */
[----:B------:R-:W-:Y:S02]  /*19f20*/  MOV R10, R28 ;  /* 0x0000001c000a7202 */ /* 0x000fe40000000f00 */
[----:B------:R-:W-:Y:S01]  /*19f30*/  MOV R11, R3 ;  /* 0x00000003000b7202 */ /* 0x000fe20000000f00 */
[----:B----4-:R-:W-:Y:S01]  /*19f40*/  HMMA.16816.F32 R20, R16, R22, R24 ;  /* 0x000000161014723c */ /* 0x010fe20000001818 */
[----:B------:R-:W4:Y:S04]  /*19f50*/  LDL.LU R24, [R1+0x90] ;  /* 0x0000900001187983 */ /* 0x000f280000300800 */
[----:B------:R-:W4:Y:S04]  /*19f60*/  LDL.LU R25, [R1+0x94] ;  /* 0x0000940001197983 */ /* 0x000f280000300800 */
[----:B------:R-:W4:Y:S04]  /*19f70*/  LDL.LU R26, [R1+0x98] ;  /* 0x00009800011a7983 */ /* 0x000f280000300800 */
[----:B------:R-:W4:Y:S10]  /*19f80*/  LDL.LU R27, [R1+0x9c] ;  /* 0x00009c00011b7983 */ /* 0x000f340000300800 */
[----:B------:R3:W-:Y:S04]  /*19f90*/  STL.64 [R1+0x1fc8], R22 ;  /* 0x001fc81601007387 */ /* 0x0007e80000100a00 */
[----:B------:R-:W-:Y:S01]  /*19fa0*/  STL.64 [R1+0x1fc0], R20 ;  /* 0x001fc01401007387 */ /* 0x000fe20000100a00 */
[----:B---3--:R-:W-:-:S02]  /*19fb0*/  MOV R22, R2 ;  /* 0x0000000200167202 */ /* 0x008fc40000000f00 */
[----:B------:R-:W-:Y:S01]  /*19fc0*/  MOV R23, R0 ;  /* 0x0000000000177202 */ /* 0x000fe20000000f00 */
[----:B--2---:R-:W-:-:S15]  /*19fd0*/  HMMA.16816.F32 R8, R12, R6, R8 ;  /* 0x000000060c08723c */ /* 0x004fde0000001808 */
[----:B------:R-:W-:-:S08]  /*19fe0*/  NOP ;  /* 0x0000000000007918 */ /* 0x000fd00000000000 */
[----:B------:R-:W-:Y:S01]  /*19ff0*/  STL.64 [R1], R8 ;  /* 0x0000000801007387 */ /* 0x000fe20000100a00 */
[----:B------:R-:W-:Y:S02]  /*1a000*/  MOV R2, R11 ;  /* 0x0000000b00027202 */ /* 0x000fe40000000f00 */
[----:B------:R-:W-:Y:S01]  /*1a010*/  MOV R0, R9 ;  /* 0x0000000900007202 */ /* 0x000fe20000000f00 */
[----:B------:R0:W-:Y:S04]  /*1a020*/  STL [R1+0x8], R10 ;  /* 0x0000080a01007387 */ /* 0x0001e80000100800 */
[----:B0-----:R-:W2:Y:S04]  /*1a030*/  LDL.LU.64 R10, [R1+0x2018] ;  /* 0x00201800010a7983 */ /* 0x001ea80000300a00 */
[----:B------:R-:W2:Y:S01]  /*1a040*/  LDL.LU.64 R8, [R1+0x2010] ;  /* 0x0020100001087983 */ /* 0x000ea20000300a00 */
[----:B------:R-:W-:-:S02]  /*1a050*/  MOV R28, R4 ;  /* 0x00000004001c7202 */ /* 0x000fc40000000f00 */
[----:B------:R-:W-:Y:S01]  /*1a060*/  MOV R3, R5 ;  /* 0x0000000500037202 */ /* 0x000fe20000000f00 */
[----:B------:R0:W-:Y:S04]  /*1a070*/  STL [R1+0x1fb4], R2 ;  /* 0x001fb40201007387 */ /* 0x0001e80000100800 */
[----:B0-----:R-:W3:Y:S04]  /*1a080*/  LDL R2, [R1+0x1c] ;  /* 0x00001c0001027983 */ /* 0x001ee80000100800 */
[----:B------:R0:W-:Y:S04]  /*1a090*/  STL [R1+0x1fb0], R0 ;  /* 0x001fb00001007387 */ /* 0x0001e80000100800 */
[----:B0-----:R-:W3:Y:S01]  /*1a0a0*/  LDL R0, [R1] ;  /* 0x0000000001007983 */ /* 0x001ee20000100800 */
[----:B--2---:R-:W-:Y:S03]  /*1a0b0*/  HMMA.16816.F32 R4, R16, R6, R8 ;  /* 0x000000061004723c */ /* 0x004fe60000001808 */
[----:B------:R-:W4:Y:S04]  /*1a0c0*/  LDL.LU.64 R10, [R1+0x2008] ;  /* 0x00200800010a7983 */ /* 0x000f280000300a00 */
[----:B------:R-:W2:Y:S04]  /*1a0d0*/  LDL.LU.64 R8, [R1+0x2000] ;  /* 0x0020000001087983 */ /* 0x000ea80000300a00 */
[----:B------:R-:W-:Y:S04]  /*1a0e0*/  STL.64 [R1+0x1ff8], R18 ;  /* 0x001ff81201007387 */ /* 0x000fe80000100a00 */
[----:B------:R0:W-:Y:S04]  /*1a0f0*/  STL.64 [R1+0x1ff0], R16 ;  /* 0x001ff01001007387 */ /* 0x0001e80000100a00 */
[----:B0-----:R-:W3:Y:S04]  /*1a100*/  LDL.LU R16, [R1+0x60] ;  /* 0x0000600001107983 */ /* 0x001ee80000300800 */
[----:B------:R-:W3:Y:S04]  /*1a110*/  LDL.LU R17, [R1+0x64] ;  /* 0x0000640001117983 */ /* 0x000ee80000300800 */
[----:B------:R-:W3:Y:S04]  /*1a120*/  LDL.LU R18, [R1+0x68] ;  /* 0x0000680001127983 */ /* 0x000ee80000300800 */
[----:B------:R-:W3:Y:S04]  /*1a130*/  LDL.LU R19, [R1+0x6c] ;  /* 0x00006c0001137983 */ /* 0x000ee80000300800 */
[----:B------:R-:W-:Y:S04]  /*1a140*/  STL [R1+0x1fb8], R7 ;  /* 0x001fb80701007387 */ /* 0x000fe80000100800 */
[----:B------:R-:W-:Y:S04]  /*1a150*/  STL [R1+0x1fd8], R6 ;  /* 0x001fd80601007387 */ /* 0x000fe80000100800 */
[----:B------:R0:W-:Y:S04]  /*1a160*/  STL.64 [R1+0x1fd0], R4 ;  /* 0x001fd00401007387 */ /* 0x0001e80000100a00 */
[----:B0-----:R-:W3:Y:S04]  /*1a170*/  LDL.LU R4, [R1+0x50] ;  /* 0x0000500001047983 */ /* 0x001ee80000300800 */
[----:B------:R-:W3:Y:S01]  /*1a180*/  LDL.LU R5, [R1+0x54] ;  /* 0x0000540001057983 */ /* 0x000ee20000300800 */
[----:B--2---:R-:W-:Y:S01]  /*1a190*/  IMAD.MOV.U32 R6, RZ, RZ, R9 ;  /* 0x000000ffff067224 */ /* 0x004fe200078e0009 */
[----:B------:R-:W-:Y:S01]  /*1a1a0*/  MOV R7, R8 ;  /* 0x0000000800077202 */ /* 0x000fe20000000f00 */
[C---:B----4-:R-:W-:Y:S04]  /*1a1b0*/  HMMA.16816.F32 R24, R12.reuse, R10, R24 ;  /* 0x0000000a0c18723c */ /* 0x050fe80000001818 */
[----:B------:R-:W-:Y:S02]  /*1a1c0*/  STL.64 [R1+0x1fe8], R6 ;  /* 0x001fe80601007387 */ /* 0x000fe40000100a00 */
[----:B---3--:R-:W-:Y:S02]  /*1a1d0*/  HMMA.16816.F32 R12, R12, R22, R16 ;  /* 0x000000160c0c723c */ /* 0x008fe40000001810 */
[----:B------:R0:W-:Y:S04]  /*1a1e0*/  STL.64 [R1+0x1fe0], R4 ;  /* 0x001fe00401007387 */ /* 0x0001e80000100a00 */
[----:B0-----:R-:W2:Y:S04]  /*1a1f0*/  LDL.LU R4, [R1+0x80] ;  /* 0x0000800001047983 */ /* 0x001ea80000300800 */
[----:B------:R-:W2:Y:S04]  /*1a200*/  LDL.LU R5, [R1+0x84] ;  /* 0x0000840001057983 */ /* 0x000ea80000300800 */
[----:B------:R-:W2:Y:S04]  /*1a210*/  LDL.LU R6, [R1+0x88] ;  /* 0x0000880001067983 */ /* 0x000ea80000300800 */
[----:B------:R-:W2:Y:S04]  /*1a220*/  LDL.LU R7, [R1+0x8c] ;  /* 0x00008c0001077983 */ /* 0x000ea80000300800 */
[----:B------:R-:W2:Y:S04]  /*1a230*/  LDL.LU.64 R18, [R1+0x1ff8] ;  /* 0x001ff80001127983 */ /* 0x000ea80000300a00 */
[----:B------:R-:W2:Y:S04]  /*1a240*/  LDL.LU.64 R16, [R1+0x1ff0] ;  /* 0x001ff00001107983 */ /* 0x000ea80000300a00 */
[----:B------:R0:W-:Y:S04]  /*1a250*/  STL [R1+0x1fa8], R13 ;  /* 0x001fa80d01007387 */ /* 0x0001e80000100800 */
[----:B------:R-:W-:Y:S01]  /*1a260*/  STL [R1+0x1fa4], R15 ;  /* 0x001fa40f01007387 */ /* 0x000fe20000100800 */
[C---:B--2---:R-:W-:Y:S03]  /*1a270*/  HMMA.16816.F32 R8, R16.reuse, R10, R4 ;  /* 0x0000000a1008723c */ /* 0x044fe60000001804 */
[----:B------:R-:W2:Y:S04]  /*1a280*/  LDL.LU.64 R6, [R1+0x1fe8] ;  /* 0x001fe80001067983 */ /* 0x000ea80000300a00 */
[----:B------:R-:W2:Y:S02]  /*1a290*/  LDL.LU.64 R4, [R1+0x1fe0] ;  /* 0x001fe00001047983 */ /* 0x000ea40000300a00 */
[----:B--2---:R-:W-:Y:S02]  /*1a2a0*/  HMMA.16816.F32 R16, R16, R22, R4 ;  /* 0x000000161010723c */ /* 0x004fe40000001804 */
[----:B------:R-:W2:Y:S04]  /*1a2b0*/  LDL.LU R6, [R1+0x1fd8] ;  /* 0x001fd80001067983 */ /* 0x000ea80000300800 */
[----:B------:R-:W3:Y:S04]  /*1a2c0*/  LDL.LU.64 R4, [R1+0x1fd0] ;  /* 0x001fd00001047983 */ /* 0x000ee80000300a00 */
[----:B------:R-:W4:Y:S04]  /*1a2d0*/  LDL.LU.64 R22, [R1+0x1fc8] ;  /* 0x001fc80001167983 */ /* 0x000f280000300a00 */
[----:B------:R-:W2:Y:S01]  /*1a2e0*/  LDL.LU.64 R20, [R1+0x1fc0] ;  /* 0x001fc00001147983 */ /* 0x000ea20000300a00 */
[----:B0-----:R-:W-:Y:S01]  /*1a2f0*/  FMUL R13, R28, UR9 ;  /* 0x000000091c0d7c20 */ /* 0x001fe20008400000 */
[----:B------:R-:W-:Y:S01]  /*1a300*/  FMUL R7, R2, UR9 ;  /* 0x0000000902077c20 */ /* 0x000fe20008400000 */
[----:B------:R-:W-:Y:S01]  /*1a310*/  FMUL R3, R3, UR9 ;  /* 0x0000000903037c20 */ /* 0x000fe20008400000 */
[----:B------:R-:W-:-:S05]  /*1a320*/  FMUL R28, R29, UR9 ;  /* 0x000000091d1c7c20 */ /* 0x000fca0008400000 */
[----:B------:R2:W-:Y:S01]  /*1a330*/  STL [R1+0x1fac], R19 ;  /* 0x001fac1301007387 */ /* 0x0005e20000100800 */
[----:B------:R-:W-:Y:S01]  /*1a340*/  FMUL R0, R0, UR9 ;  /* 0x0000000900007c20 */ /* 0x000fe20008400000 */
[----:B------:R-:W-:Y:S01]  /*1a350*/  FMNMX R28, R28, R7, !PT ;  /* 0x000000071c1c7209 */ /* 0x000fe20007800000 */
[----:B--2---:R-:W-:Y:S01]  /*1a360*/  FMUL R19, R20, UR9 ;  /* 0x0000000914137c20 */ /* 0x004fe20008400000 */
[----:B------:R0:W-:Y:S01]  /*1a370*/  STL [R1+0x1f48], R20 ;  /* 0x001f481401007387 */ /* 0x0001e20000100800 */
[----:B------:R-:W-:-:S03]  /*1a380*/  FMUL R2, R21, UR9 ;  /* 0x0000000915027c20 */ /* 0x000fc60008400000 */
[----:B0-----:R-:W2:Y:S04]  /*1a390*/  LDL.LU R20, [R1+0x8] ;  /* 0x0000080001147983 */ /* 0x001ea80000300800 */
[----:B------:R0:W-:Y:S04]  /*1a3a0*/  STL [R1+0x1f9c], R21 ;  /* 0x001f9c1501007387 */ /* 0x0001e80000100800 */
[----:B----4-:R1:W-:Y:S04]  /*1a3b0*/  STL [R1+0x1fa0], R22 ;  /* 0x001fa01601007387 */ /* 0x0103e80000100800 */
[----:B------:R-:W4:Y:S01]  /*1a3c0*/  LDL.LU R7, [R1+0x1fb8] ;  /* 0x001fb80001077983 */ /* 0x000f220000300800 */
[----:B0-----:R-:W-:Y:S01]  /*1a3d0*/  MOV R21, R13 ;  /* 0x0000000d00157202 */ /* 0x001fe20000000f00 */
[----:B------:R-:W-:-:S03]  /*1a3e0*/  FMUL R13, R22, UR9 ;  /* 0x00000009160d7c20 */ /* 0x000fc60008400000 */
[----:B------:R-:W-:Y:S02]  /*1a3f0*/  FMNMX R3, R21, R3, !PT ;  /* 0x0000000315037209 */ /* 0x000fe40007800000 */
[----:B-1----:R-:W-:Y:S02]  /*1a400*/  FMNMX R22, R19, R2, !PT ;  /* 0x0000000213167209 */ /* 0x002fe40007800000 */
[----:B------:R-:W4:Y:S01]  /*1a410*/  LDL.LU R2, [R1+0x1fb4] ;  /* 0x001fb40001027983 */ /* 0x000f220000300800 */
[----:B------:R-:W-:-:S03]  /*1a420*/  FMNMX R3, R0, R3, !PT ;  /* 0x0000000300037209 */ /* 0x000fc60007800000 */
[----:B------:R-:W4:Y:S01]  /*1a430*/  LDL.LU R0, [R1+0x1fb0] ;  /* 0x001fb00001007983 */ /* 0x000f220000300800 */
[----:B------:R-:W-:Y:S01]  /*1a440*/  FMUL R15, R23, UR9 ;  /* 0x00000009170f7c20 */ /* 0x000fe20008400000 */
[----:B---3--:R-:W-:-:S04]  /*1a450*/  FMUL R21, R4, UR9 ;  /* 0x0000000904157c20 */ /* 0x008fc80008400000 */
[----:B------:R-:W-:Y:S01]  /*1a460*/  FMNMX R15, R13, R15, !PT ;  /* 0x0000000f0d0f7209 */ /* 0x000fe20007800000 */
[----:B------:R-:W-:Y:S01]  /*1a470*/  FMUL R13, R6, UR9 ;  /* 0x00000009060d7c20 */ /* 0x000fe20008400000 */
[----:B--2---:R-:W-:-:S05]  /*1a480*/  FMUL R19, R20, UR9 ;  /* 0x0000000914137c20 */ /* 0x004fca0008400000 */
[----:B------:R-:W-:Y:S02]  /*1a490*/  FMNMX R19, R19, R28, !PT ;  /* 0x0000001c13137209 */ /* 0x000fe40007800000 */
[----:B------:R-:W-:Y:S02]  /*1a4a0*/  FMNMX R28, R21, R22, !PT ;  /* 0x00000016151c7209 */ /* 0x000fe40007800000 */
[----:B------:R-:W-:Y:S01]  /*1a4b0*/  FMNMX R22, R13, R15, !PT ;  /* 0x0000000f0d167209 */ /* 0x000fe20007800000 */
[----:B------:R-:W-:Y:S01]  /*1a4c0*/  FMUL R15, R24, UR9 ;  /* 0x00000009180f7c20 */ /* 0x000fe20008400000 */
[----:B----4-:R-:W-:Y:S01]  /*1a4d0*/  FMUL R0, R0, UR9 ;  /* 0x0000000900007c20 */ /* 0x010fe20008400000 */
[----:B------:R-:W-:-:S04]  /*1a4e0*/  FMUL R13, R2, UR9 ;  /* 0x00000009020d7c20 */ /* 0x000fc80008400000 */
[----:B------:R-:W-:Y:S01]  /*1a4f0*/  FMNMX R21, R0, R3, !PT ;  /* 0x0000000300157209 */ /* 0x000fe20007800000 */
[----:B------:R-:W-:Y:S01]  /*1a500*/  FMUL R0, R7, UR9 ;  /* 0x0000000907007c20 */ /* 0x000fe20008400000 */
[----:B------:R-:W-:Y:S01]  /*1a510*/  FMUL R3, R5, UR9 ;  /* 0x0000000905037c20 */ /* 0x000fe20008400000 */
[----:B------:R-:W-:Y:S01]  /*1a520*/  FMNMX R19, R13, R19, !PT ;  /* 0x000000130d137209 */ /* 0x000fe20007800000 */
[----:B------:R-:W-:Y:S02]  /*1a530*/  FMUL R13, R26, UR9 ;  /* 0x000000091a0d7c20 */ /* 0x000fe40008400000 */
[----:B------:R-:W-:Y:S02]  /*1a540*/  FMNMX R0, R0, R22, !PT ;  /* 0x0000001600007209 */ /* 0x000fe40007800000 */
[----:B------:R-:W-:Y:S01]  /*1a550*/  FMNMX R22, R15, R21, !PT ;  /* 0x000000150f167209 */ /* 0x000fe20007800000 */
[----:B------:R-:W-:Y:S01]  /*1a560*/  FMUL R15, R8, UR9 ;  /* 0x00000009080f7c20 */ /* 0x000fe20008400000 */
[----:B------:R-:W-:-:S02]  /*1a570*/  FMNMX R3, R3, R28, !PT ;  /* 0x0000001c03037209 */ /* 0x000fc40007800000 */
[----:B------:R-:W-:Y:S01]  /*1a580*/  FMNMX R21, R13, R19, !PT ;  /* 0x000000130d157209 */ /* 0x000fe20007800000 */
[----:B------:R-:W-:Y:S01]  /*1a590*/  FMUL R19, R25, UR9 ;  /* 0x0000000919137c20 */ /* 0x000fe20008400000 */
[----:B------:R-:W-:Y:S02]  /*1a5a0*/  FMNMX R15, R15, R3, !PT ;  /* 0x000000030f0f7209 */ /* 0x000fe40007800000 */
[----:B------:R-:W-:Y:S01]  /*1a5b0*/  MOV R3, R0 ;  /* 0x0000000000037202 */ /* 0x000fe20000000f00 */
[----:B------:R-:W-:Y:S01]  /*1a5c0*/  FMUL R0, R9, UR9 ;  /* 0x0000000909007c20 */ /* 0x000fe20008400000 */
[----:B------:R-:W-:Y:S01]  /*1a5d0*/  FMUL R13, R27, UR9 ;  /* 0x000000091b0d7c20 */ /* 0x000fe20008400000 */
[----:B------:R-:W-:Y:S01]  /*1a5e0*/  FMNMX R19, R19, R22, !PT ;  /* 0x0000001613137209 */ /* 0x000fe20007800000 */
[----:B------:R-:W-:Y:S02]  /*1a5f0*/  FMUL R22, R12, UR9 ;  /* 0x000000090c167c20 */ /* 0x000fe40008400000 */
[----:B------:R-:W-:Y:S01]  /*1a600*/  FMNMX R15, R0, R15, !PT ;  /* 0x0000000f000f7209 */ /* 0x000fe20007800000 */
[----:B------:R-:W-:Y:S01]  /*1a610*/  FMUL R0, R14, UR9 ;  /* 0x000000090e007c20 */ /* 0x000fe20008400000 */
[----:B------:R-:W-:-:S02]  /*1a620*/  FMNMX R13, R13, R21, !PT ;  /* 0x000000150d0d7209 */ /* 0x000fc40007800000 */
[----:B------:R-:W-:Y:S02]  /*1a630*/  FMNMX R22, R22, R19, !PT ;  /* 0x0000001316167209 */ /* 0x000fe40007800000 */
[----:B------:R-:W2:Y:S01]  /*1a640*/  LDL.LU R19, [R1+0x1fac] ;  /* 0x001fac0001137983 */ /* 0x000ea20000300800 */
[----:B------:R-:W-:-:S03]  /*1a650*/  FMNMX R0, R0, R13, !PT ;  /* 0x0000000d00007209 */ /* 0x000fc60007800000 */
[----:B------:R-:W3:Y:S01]  /*1a660*/  LDL.LU R13, [R1+0x1fa8] ;  /* 0x001fa800010d7983 */ /* 0x000ee20000300800 */
[----:B------:R-:W-:-:S05]  /*1a670*/  FMUL R21, R16, UR9 ;  /* 0x0000000910157c20 */ /* 0x000fca0008400000 */
[----:B------:R-:W-:Y:S02]  /*1a680*/  FMNMX R21, R21, R15, !PT ;  /* 0x0000000f15157209 */ /* 0x000fe40007800000 */
[----:B------:R-:W4:Y:S01]  /*1a690*/  LDL.LU R15, [R1+0x1fa4] ;  /* 0x001fa400010f7983 */ /* 0x000f220000300800 */
[----:B------:R-:W-:-:S05]  /*1a6a0*/  FMUL R28, R10, UR9 ;  /* 0x000000090a1c7c20 */ /* 0x000fca0008400000 */
[----:B------:R-:W-:Y:S01]  /*1a6b0*/  FMNMX R3, R28, R3, !PT ;  /* 0x000000031c037209 */ /* 0x000fe20007800000 */
[----:B------:R-:W-:Y:S01]  /*1a6c0*/  FMUL R28, R11, UR9 ;  /* 0x000000090b1c7c20 */ /* 0x000fe20008400000 */
[----:B------:R3:W-:Y:S04]  /*1a6d0*/  STL [R1+0x2c], R21 ;  /* 0x00002c1501007387 */ /* 0x0007e80000100800 */
[----:B------:R-:W-:Y:S01]  /*1a6e0*/  FMNMX R3, R28, R3, !PT ;  /* 0x000000031c037209 */ /* 0x000fe20007800000 */
[----:B------:R-:W-:-:S05]  /*1a6f0*/  FMUL R28, R18, UR9 ;  /* 0x00000009121c7c20 */ /* 0x000fca0008400000 */
[----:B------:R-:W-:-:S05]  /*1a700*/  FMNMX R28, R28, R3, !PT ;  /* 0x000000031c1c7209 */ /* 0x000fca0007800000 */
[----:B------:R-:W-:Y:S01]  /*1a710*/  STL [R1+0x28], R28 ;  /* 0x0000281c01007387 */ /* 0x000fe20000100800 */
[----:B---3--:R-:W-:-:S05]  /*1a720*/  FMUL R21, R13, UR9 ;  /* 0x000000090d157c20 */ /* 0x008fca0008400000 */
[----:B------:R-:W-:Y:S02]  /*1a730*/  FMNMX R21, R21, R22, !PT ;  /* 0x0000001615157209 */ /* 0x000fe40007800000 */
[----:B------:R-:W3:Y:S04]  /*1a740*/  LDL.LU R22, [R1+0x1fa0] ;  /* 0x001fa00001167983 */ /* 0x000ee80000300800 */
[----:B------:R0:W-:Y:S04]  /*1a750*/  STL [R1+0x24], R21 ;  /* 0x0000241501007387 */ /* 0x0001e80000100800 */
[----:B0-----:R-:W2:Y:S01]  /*1a760*/  LDL.LU R21, [R1+0x1f9c] ;  /* 0x001f9c0001157983 */ /* 0x001ea20000300800 */
[----:B----4-:R-:W-:-:S05]  /*1a770*/  FMUL R3, R15, UR9 ;  /* 0x000000090f037c20 */ /* 0x010fca0008400000 */
[----:B------:R-:W-:Y:S02]  /*1a780*/  FMNMX R3, R3, R0, !PT ;  /* 0x0000000003037209 */ /* 0x000fe40007800000 */
[----:B------:R-:W4:Y:S04]  /*1a790*/  LDL.LU R0, [R1+0x1f98] ;  /* 0x001f980001007983 */ /* 0x000f280000300800 */
[----:B------:R0:W-:Y:S04]  /*1a7a0*/  STL [R1+0x1f94], R26 ;  /* 0x001f941a01007387 */ /* 0x0001e80000100800 */
[----:B0-----:R-:W3:Y:S04]  /*1a7b0*/  LDL.LU R26, [R1+0x28] ;  /* 0x00002800011a7983 */ /* 0x001ee80000300800 */
[----:B------:R-:W-:Y:S04]  /*1a7c0*/  STL [R1+0x20], R3 ;  /* 0x0000200301007387 */ /* 0x000fe80000100800 */
[----:B------:R0:W-:Y:S04]  /*1a7d0*/  STL [R1+0x1f90], R27 ;  /* 0x001f901b01007387 */ /* 0x0001e80000100800 */
[----:B0-----:R-:W4:Y:S04]  /*1a7e0*/  LDL.LU R27, [R1+0x2c] ;  /* 0x00002c00011b7983 */ /* 0x001f280000300800 */
[----:B------:R0:W-:Y:S04]  /*1a7f0*/  STL [R1+0x1f8c], R14 ;  /* 0x001f8c0e01007387 */ /* 0x0001e80000100800 */
[----:B0-----:R-:W4:Y:S04]  /*1a800*/  LDL.LU R14, [R1+0x24] ;  /* 0x00002400010e7983 */ /* 0x001f280000300800 */
[----:B------:R-:W-:Y:S04]  /*1a810*/  STL [R1+0x1f88], R15 ;  /* 0x001f880f01007387 */ /* 0x000fe80000100800 */
[----:B--2---:R0:W-:Y:S04]  /*1a820*/  STL [R1+0x1f84], R21 ;  /* 0x001f841501007387 */ /* 0x0041e80000100800 */
[----:B0-----:R-:W2:Y:S01]  /*1a830*/  LDL.LU R21, [R1+0x20] ;  /* 0x0000200001157983 */ /* 0x001ea20000300800 */
[----:B------:R-:W-:Y:S01]  /*1a840*/  FMUL R3, R17, UR9 ;  /* 0x0000000911037c20 */ /* 0x000fe20008400000 */
[----:B------:R-:W-:-:S05]  /*1a850*/  FMUL R28, R19, UR9 ;  /* 0x00000009131c7c20 */ /* 0x000fca0008400000 */
[----:B---3--:R-:W-:Y:S02]  /*1a860*/  FMNMX R28, R28, R26, !PT ;  /* 0x0000001a1c1c7209 */ /* 0x008fe40007800000 */
[----:B----4-:R-:W-:-:S05]  /*1a870*/  FMNMX R3, R3, R27, !PT ;  /* 0x0000001b03037209 */ /* 0x010fca0007800000 */
[----:B------:R-:W0:Y:S04]  /*1a880*/  SHFL.BFLY PT, R26, R3, 0x2, 0x1f ;  /* 0x0c401f00031a7f89 */ /* 0x000e2800000e0000 */
[----:B------:R-:W1:Y:S04]  /*1a890*/  SHFL.BFLY PT, R27, R14, 0x2, 0x1f ;  /* 0x0c401f000e1b7f89 */ /* 0x000e6800000e0000 */
[----:B0-----:R0:W-:Y:S04]  /*1a8a0*/  STL [R1+0x38], R26 ;  /* 0x0000381a01007387 */ /* 0x0011e80000100800 */
[----:B0-----:R-:W3:Y:S04]  /*1a8b0*/  LDL.LU R26, [R1+0x1f94] ;  /* 0x001f9400011a7983 */ /* 0x001ee80000300800 */
[----:B------:R-:W-:Y:S04]  /*1a8c0*/  STL [R1+0x30], R28 ;  /* 0x0000301c01007387 */ /* 0x000fe80000100800 */
[----:B------:R-:W0:Y:S01]  /*1a8d0*/  SHFL.BFLY PT, R28, R28, 0x2, 0x1f ;  /* 0x0c401f001c1c7f89 */ /* 0x000e2200000e0000 */
[----:B-1----:R-:W-:-:S03]  /*1a8e0*/  FMNMX R14, R14, R27, !PT ;  /* 0x0000001b0e0e7209 */ /* 0x002fc60007800000 */
[----:B0-----:R-:W-:Y:S04]  /*1a8f0*/  STL [R1+0x3c], R28 ;  /* 0x00003c1c01007387 */ /* 0x001fe80000100800 */
[----:B------:R-:W4:Y:S04]  /*1a900*/  LDL.LU R27, [R1+0x1f90] ;  /* 0x001f9000011b7983 */ /* 0x000f280000300800 */
[----:B------:R0:W-:Y:S04]  /*1a910*/  STL [R1+0x2c], R14 ;  /* 0x00002c0e01007387 */ /* 0x0001e80000100800 */
[----:B0-----:R-:W4:Y:S04]  /*1a920*/  LDL.LU R14, [R1+0x1f8c] ;  /* 0x001f8c00010e7983 */ /* 0x001f280000300800 */
[----:B--2---:R-:W0:Y:S02]  /*1a930*/  SHFL.BFLY PT, R15, R21, 0x2, 0x1f ;  /* 0x0c401f00150f7f89 */ /* 0x004e2400000e0000 */
[----:B0-----:R-:W-:-:S02]  /*1a940*/  FMNMX R21, R21, R15, !PT ;  /* 0x0000000f15157209 */ /* 0x001fc40007800000 */
[----:B------:R-:W2:Y:S04]  /*1a950*/  LDL.LU R15, [R1+0x1f88] ;  /* 0x001f8800010f7983 */ /* 0x000ea80000300800 */
[----:B------:R0:W-:Y:S04]  /*1a960*/  STL [R1+0x28], R21 ;  /* 0x0000281501007387 */ /* 0x0001e80000100800 */
[----:B0-----:R-:W2:Y:S04]  /*1a970*/  LDL.LU R21, [R1+0x1f84] ;  /* 0x001f840001157983 */ /* 0x001ea80000300800 */
[----:B------:R0:W-:Y:S04]  /*1a980*/  STL [R1+0x1f80], R4 ;  /* 0x001f800401007387 */ /* 0x0001e80000100800 */
[----:B0-----:R-:W3:Y:S04]  /*1a990*/  LDL.LU R4, [R1+0x30] ;  /* 0x0000300001047983 */ /* 0x001ee80000300800 */
[----:B------:R0:W-:Y:S04]  /*1a9a0*/  STL [R1+0x1f7c], R5 ;  /* 0x001f7c0501007387 */ /* 0x0001e80000100800 */
[----:B0-----:R-:W4:Y:S04]  /*1a9b0*/  LDL.LU R5, [R1+0x2c] ;  /* 0x00002c0001057983 */ /* 0x001f280000300800 */
[----:B------:R0:W-:Y:S04]  /*1a9c0*/  STL [R1+0x1f78], R8 ;  /* 0x001f780801007387 */ /* 0x0001e80000100800 */
[----:B0-----:R-:W3:Y:S04]  /*1a9d0*/  LDL.LU R8, [R1+0x3c] ;  /* 0x00003c0001087983 */ /* 0x001ee80000300800 */
[----:B------:R0:W-:Y:S04]  /*1a9e0*/  STL [R1+0x1f74], R9 ;  /* 0x001f740901007387 */ /* 0x0001e80000100800 */
[----:B0-----:R-:W2:Y:S04]  /*1a9f0*/  LDL.LU R9, [R1+0x38] ;  /* 0x0000380001097983 */ /* 0x001ea80000300800 */
[----:B------:R0:W-:Y:S04]  /*1aa00*/  STL [R1+0x1f70], R16 ;  /* 0x001f701001007387 */ /* 0x0001e80000100800 */
[----:B0-----:R-:W2:Y:S01]  /*1aa10*/  LDL.LU R16, [R1+0x28] ;  /* 0x0000280001107983 */ /* 0x001ea20000300800 */
[----:B------:R-:W0:Y:S02]  /*1aa20*/  S2R R28, SR_TID.X ;  /* 0x00000000001c7919 */ /* 0x000e240000002100 */
[----:B0-----:R-:W-:-:S02]  /*1aa30*/  LOP3.LUT R28, R28, 0x1c, RZ, 0xc0, !PT ;  /* 0x0000001c1c1c7812 */ /* 0x001fc400078ec0ff */
[----:B---3--:R-:W-:Y:S02]  /*1aa40*/  FMNMX R8, R4, R8, !PT ;  /* 0x0000000804087209 */ /* 0x008fe40007800000 */
[----:B----4-:R-:W0:Y:S01]  /*1aa50*/  SHFL.BFLY PT, R4, R5, 0x1, 0x1f ;  /* 0x0c201f0005047f89 */ /* 0x010e2200000e0000 */
[----:B--2---:R-:W-:-:S05]  /*1aa60*/  FMNMX R3, R3, R9, !PT ;  /* 0x0000000903037209 */ /* 0x004fca0007800000 */
[----:B------:R-:W-:Y:S04]  /*1aa70*/  STL [R1+0x24], R3 ;  /* 0x0000240301007387 */ /* 0x000fe80000100800 */
[----:B------:R-:W1:Y:S04]  /*1aa80*/  SHFL.BFLY PT, R3, R3, 0x1, 0x1f ;  /* 0x0c201f0003037f89 */ /* 0x000e6800000e0000 */
[----:B------:R-:W-:Y:S04]  /*1aa90*/  STL [R1+0x20], R8 ;  /* 0x0000200801007387 */ /* 0x000fe80000100800 */
[----:B------:R-:W2:Y:S04]  /*1aaa0*/  SHFL.BFLY PT, R8, R8, 0x1, 0x1f ;  /* 0x0c201f0008087f89 */ /* 0x000ea800000e0000 */
[----:B------:R-:W3:Y:S01]  /*1aab0*/  SHFL.BFLY PT, R9, R16, 0x1, 0x1f ;  /* 0x0c201f0010097f89 */ /* 0x000ee200000e0000 */
[----:B0-----:R-:W-:-:S03]  /*1aac0*/  FMNMX R5, R5, R4, !PT ;  /* 0x0000000405057209 */ /* 0x001fc60007800000 */
[----:B-1----:R0:W-:Y:S04]  /*1aad0*/  STL [R1+0x38], R3 ;  /* 0x0000380301007387 */ /* 0x0021e80000100800 */
[----:B--2---:R1:W-:Y:S01]  /*1aae0*/  STL [R1+0x3c], R8 ;  /* 0x00003c0801007387 */ /* 0x0043e20000100800 */
[----:B0-----:R-:W-:-:S03]  /*1aaf0*/  SHF.R.U32.HI R3, RZ, 0x3, R0 ;  /* 0x00000003ff037819 */ /* 0x001fc60000011600 */
[----:B------:R-:W2:Y:S01]  /*1ab00*/  LDL.LU R4, [R1+0x1f80] ;  /* 0x001f800001047983 */ /* 0x000ea20000300800 */
[----:B------:R-:W-:Y:S02]  /*1ab10*/  LOP3.LUT R3, R3, 0xc, RZ, 0xc0, !PT ;  /* 0x0000000c03037812 */ /* 0x000fe400078ec0ff */
[----:B-1----:R-:W-:Y:S01]  /*1ab20*/  LEA R8, R28, UR6, 0x2 ;  /* 0x000000061c087c11 */ /* 0x002fe2000f8e10ff */
[----:B------:R0:W-:Y:S01]  /*1ab30*/  STL [R1+0x2c], R5 ;  /* 0x00002c0501007387 */ /* 0x0001e20000100800 */
[----:B---3--:R-:W-:Y:S02]  /*1ab40*/  FMNMX R16, R16, R9, !PT ;  /* 0x0000000910107209 */ /* 0x008fe40007800000 */
[----:B------:R-:W-:Y:S01]  /*1ab50*/  IADD3 R3, R8, R3, RZ ;  /* 0x0000000308037210 */ /* 0x000fe20007ffe0ff */
[----:B0-----:R-:W3:Y:S04]  /*1ab60*/  LDL.LU R5, [R1+0x1f7c] ;  /* 0x001f7c0001057983 */ /* 0x001ee80000300800 */
[----:B------:R-:W4:Y:S04]  /*1ab70*/  LDL.LU R8, [R1+0x1f78] ;  /* 0x001f780001087983 */ /* 0x000f280000300800 */
[----:B------:R-:W4:Y:S04]  /*1ab80*/  LDL.LU R9, [R1+0x1f74] ;  /* 0x001f740001097983 */ /* 0x000f280000300800 */
[----:B------:R0:W-:Y:S04]  /*1ab90*/  STL [R1+0x28], R16 ;  /* 0x0000281001007387 */ /* 0x0001e80000100800 */
[----:B0-----:R-:W4:Y:S04]  /*1aba0*/  LDL.LU R16, [R1+0x1f70] ;  /* 0x001f700001107983 */ /* 0x001f280000300800 */
        /* <DEDUP_REMOVED lines=11> */
[----:B0-----:R-:W2:Y:S04]  /*1ac60*/  LDL.LU R10, [R1+0x10] ;  /* 0x00001000010a7983 */ /* 0x001ea80000300800 */
[----:B------:R0:W-:Y:S04]  /*1ac70*/  STL [R1+0x1f54], R11 ;  /* 0x001f540b01007387 */ /* 0x0001e80000100800 */
[----:B0-----:R-:W2:Y:S04]  /*1ac80*/  LDL.LU R11, [R1+0x14] ;  /* 0x00001400010b7983 */ /* 0x001ea80000300800 */
[----:B------:R0:W-:Y:S04]  /*1ac90*/  STL [R1+0x1f50], R18 ;  /* 0x001f501201007387 */ /* 0x0001e80000100800 */
[----:B0-----:R-:W2:Y:S04]  /*1aca0*/  LDL.LU R18, [R1] ;  /* 0x0000000001127983 */ /* 0x001ea80000300800 */
[----:B------:R0:W-:Y:S04]  /*1acb0*/  STL [R1+0x1f4c], R19 ;  /* 0x001f4c1301007387 */ /* 0x0001e80000100800 */
[----:B0-----:R-:W2:Y:S01]  /*1acc0*/  LDL.LU R19, [R1+0x24] ;  /* 0x0000240001137983 */ /* 0x001ea20000300800 */
[----:B------:R-:W-:-:S03]  /*1acd0*/  LEA R0, R0, UR6, 0x2 ;  /* 0x0000000600007c11 */ /* 0x000fc6000f8e10ff */
[----:B----4-:R-:W-:Y:S01]  /*1ace0*/  @!P0 STS [R3+0x80], R23 ;  /* 0x0000801703008388 */ /* 0x010fe20000000800 */
[----:B---3--:R-:W-:-:S03]  /*1acf0*/  FMNMX R6, R6, R22, !PT ;  /* 0x0000001606067209 */ /* 0x008fc60007800000 */
[----:B--2---:R0:W-:Y:S04]  /*1ad00*/  @!P0 STS [R3], R7 ;  /* 0x0000000703008388 */ /* 0x0041e80000000800 */
[----:B------:R-:W-:Y:S01]  /*1ad10*/  @!P0 STS [R3+0x180], R6 ;  /* 0x0001800603008388 */ /* 0x000fe20000000800 */
[----:B------:R-:W-:-:S03]  /*1ad20*/  FMNMX R19, R19, R17, !PT ;  /* 0x0000001113137209 */ /* 0x000fc60007800000 */
[----:B------:R-:W2:Y:S04]  /*1ad30*/  LDL.LU R17, [R1+0x1f6c] ;  /* 0x001f6c0001117983 */ /* 0x000ea80000300800 */
[----:B------:R-:W3:Y:S04]  /*1ad40*/  LDL.LU R22, [R1+0x1f68] ;  /* 0x001f680001167983 */ /* 0x000ee80000300800 */
[----:B0-----:R-:W4:Y:S04]  /*1ad50*/  LDL R7, [R1+0x4d8] ;  /* 0x0004d80001077983 */ /* 0x001f280000100800 */
[----:B------:R-:W3:Y:S04]  /*1ad60*/  LDL.LU R23, [R1+0x1f64] ;  /* 0x001f640001177983 */ /* 0x000ee80000300800 */
[----:B------:R-:W-:Y:S04]  /*1ad70*/  @!P0 STS [R3+0x100], R19 ;  /* 0x0001001303008388 */ /* 0x000fe80000000800 */
[----:B------:R0:W-:Y:S01]  /*1ad80*/  STL [R1+0x1f28], R3 ;  /* 0x001f280301007387 */ /* 0x0001e20000100800 */
[----:B------:R-:W-:Y:S06]  /*1ad90*/  BAR.SYNC.DEFER_BLOCKING 0x0 ;  /* 0x0000000000007b1d */ /* 0x000fec0000010000 */
[----:B0-----:R-:W2:Y:S04]  /*1ada0*/  LDL.LU R3, [R1+0x4] ;  /* 0x0000040001037983 */ /* 0x001ea80000300800 */
[----:B------:R-:W0:Y:S04]  /*1adb0*/  LDS R6, [R0] ;  /* 0x0000000000067984 */ /* 0x000e280000000800 */
[----:B0-----:R-:W0:Y:S02]  /*1adc0*/  SHFL.BFLY PT, R19, R6, 0x2, 0x1f ;  /* 0x0c401f0006137f89 */ /* 0x001e2400000e0000 */
[----:B0-----:R-:W-:-:S05]  /*1add0*/  FMNMX R19, R6, R19, !PT ;  /* 0x0000001306137209 */ /* 0x001fca0007800000 */
[----:B------:R-:W0:Y:S02]  /*1ade0*/  SHFL.BFLY PT, R6, R19, 0x1, 0x1f ;  /* 0x0c201f0013067f89 */ /* 0x000e2400000e0000 */
[----:B0-----:R-:W-:Y:S02]  /*1adf0*/  FMNMX R19, R19, R6, !PT ;  /* 0x0000000613137209 */ /* 0x001fe40007800000 */
[----:B------:R-:W3:Y:S04]  /*1ae00*/  LDL.LU R6, [R1+0x1f60] ;  /* 0x001f600001067983 */ /* 0x000ee80000300800 */
[----:B------:R-:W-:Y:S04]  /*1ae10*/  @!P0 STS [R0], R19 ;  /* 0x0000001300008388 */ /* 0x000fe80000000800 */
[----:B------:R0:W-:Y:S02]  /*1ae20*/  STL [R1+0x1f2c], R0 ;  /* 0x001f2c0001007387 */ /* 0x0001e40000100800 */
[----:B0-----:R-:W-:Y:S01]  /*1ae30*/  LEA R0, R28, UR6, 0x2 ;  /* 0x000000061c007c11 */ /* 0x001fe2000f8e10ff */
[----:B------:R-:W-:Y:S06]  /*1ae40*/  BAR.SYNC.DEFER_BLOCKING 0x0 ;  /* 0x0000000000007b1d */ /* 0x000fec0000010000 */
[----:B------:R-:W4:Y:S04]  /*1ae50*/  LDS R19, [R0] ;  /* 0x0000000000137984 */ /* 0x000f280000000800 */
[----:B------:R-:W0:Y:S01]  /*1ae60*/  LDS R0, [R0+0x80] ;  /* 0x0000800000007984 */ /* 0x000e220000000800 */
[----:B----4-:R-:W-:-:S03]  /*1ae70*/  FMNMX R19, R19, R7, !PT ;  /* 0x0000000713137209 */ /* 0x010fc60007800000 */
[----:B------:R-:W4:Y:S02]  /*1ae80*/  LDL.LU R7, [R1+0x1f5c] ;  /* 0x001f5c0001077983 */ /* 0x000f240000300800 */
[--C-:B------:R-:W-:Y:S01]  /*1ae90*/  FFMA R10, R10, UR9, -R19.reuse ;  /* 0x000000090a0a7c23 */ /* 0x100fe20008000813 */
[--C-:B------:R-:W-:Y:S01]  /*1aea0*/  FFMA R11, R11, UR9, -R19.reuse ;  /* 0x000000090b0b7c23 */ /* 0x100fe20008000813 */
[----:B------:R-:W-:Y:S02]  /*1aeb0*/  FFMA R18, R18, UR9, -R19 ;  /* 0x0000000912127c23 */ /* 0x000fe40008000813 */
[----:B------:R-:W-:Y:S01]  /*1aec0*/  FMUL R10, R10, 1.4426950216293334961 ;  /* 0x3fb8aa3b0a0a7820 */ /* 0x000fe20000400000 */
[----:B------:R-:W-:Y:S01]  /*1aed0*/  FMUL R11, R11, 1.4426950216293334961 ;  /* 0x3fb8aa3b0b0b7820 */ /* 0x000fe20000400000 */
[----:B------:R-:W-:-:S04]  /*1aee0*/  FMUL R18, R18, 1.4426950216293334961 ;  /* 0x3fb8aa3b12127820 */ /* 0x000fc80000400000 */
[----:B------:R-:W1:Y:S01]  /*1aef0*/  MUFU.EX2 R10, R10 ;  /* 0x0000000a000a7308 */ /* 0x000e620000000800 */
[----:B--2---:R-:W-:-:S07]  /*1af00*/  FFMA R3, R3, UR9, -R19 ;  /* 0x0000000903037c23 */ /* 0x004fce0008000813 */
[----:B------:R-:W2:Y:S01]  /*1af10*/  MUFU.EX2 R11, R11 ;  /* 0x0000000b000b7308 */ /* 0x000ea20000000800 */
[----:B------:R-:W-:-:S07]  /*1af20*/  FMUL R3, R3, 1.4426950216293334961 ;  /* 0x3fb8aa3b03037820 */ /* 0x000fce0000400000 */
[----:B------:R-:W0:Y:S08]  /*1af30*/  MUFU.EX2 R18, R18 ;  /* 0x0000001200127308 */ /* 0x000e300000000800 */
[----:B------:R-:W0:Y:S01]  /*1af40*/  MUFU.EX2 R3, R3 ;  /* 0x0000000300037308 */ /* 0x000e220000000800 */
[----:B------:R-:W-:Y:S01]  /*1af50*/  FFMA R24, R24, UR9, -R19 ;  /* 0x0000000918187c23 */ /* 0x000fe20008000813 */
[----:B------:R-:W-:Y:S04]  /*1af60*/  STL [R1+0x2ac], R19 ;  /* 0x0002ac1301007387 */ /* 0x000fe80000100800 */
[----:B-1----:R1:W-:Y:S01]  /*1af70*/  STL [R1+0x55c], R10 ;  /* 0x00055c0a01007387 */ /* 0x0023e20000100800 */
[----:B------:R-:W-:-:S03]  /*1af80*/  FMUL R24, R24, 1.4426950216293334961 ;  /* 0x3fb8aa3b18187820 */ /* 0x000fc60000400000 */
[----:B-1----:R-:W4:Y:S04]  /*1af90*/  LDL.LU R10, [R1+0x1f58] ;  /* 0x001f5800010a7983 */ /* 0x002f280000300800 */
[----:B--2---:R1:W-:Y:S04]  /*1afa0*/  STL [R1+0x558], R11 ;  /* 0x0005580b01007387 */ /* 0x0043e80000100800 */
[----:B-1----:R-:W2:Y:S04]  /*1afb0*/  LDL.LU R11, [R1+0x1f54] ;  /* 0x001f5400010b7983 */ /* 0x002ea80000300800 */
[----:B0-----:R0:W-:Y:S04]  /*1afc0*/  STL [R1+0x554], R18 ;  /* 0x0005541201007387 */ /* 0x0011e80000100800 */
[----:B0-----:R-:W2:Y:S04]  /*1afd0*/  LDL.LU R18, [R1+0x1f50] ;  /* 0x001f500001127983 */ /* 0x001ea80000300800 */
[----:B------:R0:W-:Y:S02]  /*1afe0*/  STL [R1+0x550], R3 ;  /* 0x0005500301007387 */ /* 0x0001e40000100800 */
[----:B0-----:R0:W1:Y:S02]  /*1aff0*/  MUFU.EX2 R3, R24 ;  /* 0x0000001800037308 */ /* 0x0010640000000800 */
[----:B0-----:R-:W3:Y:S01]  /*1b000*/  LDL R24, [R1+0x560] ;  /* 0x0005600001187983 */ /* 0x001ee20000100800 */
[----:B------:R-:W-:-:S04]  /*1b010*/  FFMA R25, R25, UR9, -R19 ;  /* 0x0000000919197c23 */ /* 0x000fc80008000813 */
[----:B------:R-:W-:Y:S01]  /*1b020*/  FMUL R25, R25, 1.4426950216293334961 ;  /* 0x3fb8aa3b19197820 */ /* 0x000fe20000400000 */
[----:B-1----:R0:W-:Y:S03]  /*1b030*/  STL [R1+0x54c], R3 ;  /* 0x00054c0301007387 */ /* 0x0021e60000100800 */
[----:B0-----:R-:W0:Y:S01]  /*1b040*/  MUFU.EX2 R3, R25 ;  /* 0x0000001900037308 */ /* 0x001e220000000800 */
[--C-:B------:R-:W-:Y:S01]  /*1b050*/  FFMA R12, R12, UR9, -R19.reuse ;  /* 0x000000090c0c7c23 */ /* 0x100fe20008000813 */
[----:B------:R-:W-:Y:S02]  /*1b060*/  FFMA R13, R13, UR9, -R19 ;  /* 0x000000090d0d7c23 */ /* 0x000fe40008000813 */
[----:B------:R-:W2:Y:S04]  /*1b070*/  LDL.LU R19, [R1+0x1f4c] ;  /* 0x001f4c0001137983 */ /* 0x000ea80000300800 */
[----:B0-----:R-:W-:Y:S01]  /*1b080*/  STL [R1+0x548], R3 ;  /* 0x0005480301007387 */ /* 0x001fe20000100800 */
[----:B---3--:R-:W-:-:S05]  /*1b090*/  FMNMX R0, R0, R24, !PT ;  /* 0x0000001800007209 */ /* 0x008fca0007800000 */
[----:B------:R-:W-:Y:S04]  /*1b0a0*/  STL [R1+0x2a8], R0 ;  /* 0x0002a80001007387 */ /* 0x000fe80000100800 */
[----:B------:R0:W-:Y:S04]  /*1b0b0*/  STL [R1+0x1f34], R3 ;  /* 0x001f340301007387 */ /* 0x0001e80000100800 */
[----:B0-----:R-:W3:Y:S01]  /*1b0c0*/  LDL.LU R3, [R1+0x1c] ;  /* 0x00001c0001037983 */ /* 0x001ee20000300800 */
[----:B------:R-:W-:Y:S01]  /*1b0d0*/  FMUL R12, R12, 1.4426950216293334961 ;  /* 0x3fb8aa3b0c0c7820 */ /* 0x000fe20000400000 */
[----:B------:R-:W-:Y:S01]  /*1b0e0*/  LEA R25, R28, UR6, 0x2 ;  /* 0x000000061c197c11 */ /* 0x000fe2000f8e10ff */
[----:B------:R-:W-:-:S02]  /*1b0f0*/  FMUL R13, R13, 1.4426950216293334961 ;  /* 0x3fb8aa3b0d0d7820 */ /* 0x000fc40000400000 */
[----:B------:R0:W1:Y:S02]  /*1b100*/  MUFU.EX2 R28, R12 ;  /* 0x0000000c001c7308 */ /* 0x0000640000000800 */
[----:B------:R-:W4:Y:S01]  /*1b110*/  LDS R24, [R25+0x100] ;  /* 0x0001000019187984 */ /* 0x000f220000000800 */
[----:B0-----:R-:W-:-:S05]  /*1b120*/  FFMA R12, R29, UR9, -R0 ;  /* 0x000000091d0c7c23 */ /* 0x001fca0008000800 */
[----:B------:R0:W2:Y:S02]  /*1b130*/  MUFU.EX2 R29, R13 ;  /* 0x0000000d001d7308 */ /* 0x0000a40000000800 */
[----:B0-----:R-:W-:Y:S01]  /*1b140*/  FMUL R13, R12, 1.4426950216293334961 ;  /* 0x3fb8aa3b0c0d7820 */ /* 0x001fe20000400000 */
[----:B-1----:R-:W-:Y:S04]  /*1b150*/  STL [R1+0x544], R28 ;  /* 0x0005441c01007387 */ /* 0x002fe80000100800 */
[----:B------:R-:W-:Y:S04]  /*1b160*/  STL [R1+0x1f30], R28 ;  /* 0x001f301c01007387 */ /* 0x000fe80000100800 */
[----:B--2---:R-:W-:Y:S04]  /*1b170*/  STL [R1+0x540], R29 ;  /* 0x0005401d01007387 */ /* 0x004fe80000100800 */
[----:B------:R-:W-:Y:S01]  /*1b180*/  STL [R1+0x1f38], R29 ;  /* 0x001f381d01007387 */ /* 0x000fe20000100800 */
[----:B---3--:R-:W-:-:S02]  /*1b190*/  FFMA R12, R3, UR9, -R0 ;  /* 0x00000009030c7c23 */ /* 0x008fc40008000800 */
[----:B------:R-:W0:Y:S02]  /*1b1a0*/  MUFU.EX2 R3, R13 ;  /* 0x0000000d00037308 */ /* 0x000e240000000800 */
[----:B------:R-:W-:Y:S01]  /*1b1b0*/  FMUL R12, R12, 1.4426950216293334961 ;  /* 0x3fb8aa3b0c0c7820 */ /* 0x000fe20000400000 */
[----:B0-----:R0:W-:Y:S05]  /*1b1c0*/  STL [R1+0x53c], R3 ;  /* 0x00053c0301007387 */ /* 0x0011ea0000100800 */
[----:B0-----:R-:W0:Y:S01]  /*1b1d0*/  MUFU.EX2 R3, R12 ;  /* 0x0000000c00037308 */ /* 0x001e220000000800 */
[----:B------:R-:W-:Y:S02]  /*1b1e0*/  FFMA R13, R20, UR9, -R0 ;  /* 0x00000009140d7c23 */ /* 0x000fe40008000800 */
[----:B------:R-:W2:Y:S02]  /*1b1f0*/  LDL.LU R20, [R1+0x1f48] ;  /* 0x001f480001147983 */ /* 0x000ea40000300800 */
[----:B------:R-:W-:-:S02]  /*1b200*/  FMUL R13, R13, 1.4426950216293334961 ;  /* 0x3fb8aa3b0d0d7820 */ /* 0x000fc40000400000 */
[----:B0-----:R0:W-:Y:S04]  /*1b210*/  STL [R1+0x538], R3 ;  /* 0x0005380301007387 */ /* 0x0011e80000100800 */
[----:B0-----:R-:W4:Y:S01]  /*1b220*/  LDL R3, [R1+0x564] ;  /* 0x0005640001037983 */ /* 0x001f220000100800 */
[--C-:B------:R-:W-:Y:S01]  /*1b230*/  FFMA R12, R2, UR9, -R0.reuse ;  /* 0x00000009020c7c23 */ /* 0x100fe20008000800 */
[----:B------:R0:W1:Y:S03]  /*1b240*/  MUFU.EX2 R29, R13 ;  /* 0x0000000d001d7308 */ /* 0x0000660000000800 */
[----:B------:R-:W-:Y:S01]  /*1b250*/  FMUL R12, R12, 1.4426950216293334961 ;  /* 0x3fb8aa3b0c0c7820 */ /* 0x000fe20000400000 */
[--C-:B0-----:R-:W-:Y:S01]  /*1b260*/  FFMA R13, R26, UR9, -R0.reuse ;  /* 0x000000091a0d7c23 */ /* 0x101fe20008000800 */
[----:B------:R-:W-:-:S03]  /*1b270*/  IMAD.MOV.U32 R26, RZ, RZ, R0 ;  /* 0x000000ffff1a7224 */ /* 0x000fc600078e0000 */
[----:B------:R0:W3:Y:S01]  /*1b280*/  MUFU.EX2 R28, R12 ;  /* 0x0000000c001c7308 */ /* 0x0000e20000000800 */
[----:B------:R-:W-:Y:S01]  /*1b290*/  FMUL R13, R13, 1.4426950216293334961 ;  /* 0x3fb8aa3b0d0d7820 */ /* 0x000fe20000400000 */
[----:B0-----:R-:W-:-:S06]  /*1b2a0*/  FFMA R12, R27, UR9, -R26 ;  /* 0x000000091b0c7c23 */ /* 0x001fcc000800081a */
[----:B------:R-:W0:Y:S01]  /*1b2b0*/  MUFU.EX2 R0, R13 ;  /* 0x0000000d00007308 */ /* 0x000e220000000800 */
[----:B------:R-:W-:-:S07]  /*1b2c0*/  FMUL R12, R12, 1.4426950216293334961 ;  /* 0x3fb8aa3b0c0c7820 */ /* 0x000fce0000400000 */
[----:B------:R-:W0:Y:S01]  /*1b2d0*/  MUFU.EX2 R2, R12 ;  /* 0x0000000c00027308 */ /* 0x000e220000000800 */
[----:B-1----:R-:W-:Y:S04]  /*1b2e0*/  STL [R1+0x534], R29 ;  /* 0x0005341d01007387 */ /* 0x002fe80000100800 */
[----:B---3--:R-:W-:Y:S04]  /*1b2f0*/  STL [R1+0x530], R28 ;  /* 0x0005301c01007387 */ /* 0x008fe80000100800 */
[----:B------:R-:W-:Y:S04]  /*1b300*/  STL [R1+0x1f44], R28 ;  /* 0x001f441c01007387 */ /* 0x000fe80000100800 */
[----:B0-----:R-:W-:Y:S04]  /*1b310*/  STL [R1+0x52c], R0 ;  /* 0x00052c0001007387 */ /* 0x001fe80000100800 */
[----:B------:R-:W-:Y:S04]  /*1b320*/  STL [R1+0x1f3c], R0 ;  /* 0x001f3c0001007387 */ /* 0x000fe80000100800 */
[----:B------:R-:W-:Y:S04]  /*1b330*/  STL [R1+0x528], R2 ;  /* 0x0005280201007387 */ /* 0x000fe80000100800 */
[----:B------:R0:W-:Y:S01]  /*1b340*/  STL [R1+0x1f40], R2 ;  /* 0x001f400201007387 */ /* 0x0001e20000100800 */
[--C-:B------:R-:W-:Y:S01]  /*1b350*/  FFMA R14, R14, UR9, -R26.reuse ;  /* 0x000000090e0e7c23 */ /* 0x100fe2000800081a */
[----:B------:R-:W-:-:S02]  /*1b360*/  FFMA R15, R15, UR9, -R26 ;  /* 0x000000090f0f7c23 */ /* 0x000fc4000800081a */
[----:B------:R1:W3:Y:S04]  /*1b370*/  LDS R12, [R25+0x180] ;  /* 0x00018000190c7984 */ /* 0x0002e80000000800 */
[----:B0-----:R-:W3:Y:S01]  /*1b380*/  LDL R2, [R1+0x568] ;  /* 0x0005680001027983 */ /* 0x001ee20000100800 */
[----:B------:R-:W-:Y:S01]  /*1b390*/  FMUL R14, R14, 1.4426950216293334961 ;  /* 0x3fb8aa3b0e0e7820 */ /* 0x000fe20000400000 */
[----:B------:R-:W-:-:S03]  /*1b3a0*/  FMUL R15, R15, 1.4426950216293334961 ;  /* 0x3fb8aa3b0f0f7820 */ /* 0x000fc60000400000 */
[----:B------:R0:W0:Y:S08]  /*1b3b0*/  MUFU.EX2 R26, R14 ;  /* 0x0000000e001a7308 */ /* 0x0000300000000800 */
[----:B-1----:R-:W1:Y:S01]  /*1b3c0*/  MUFU.EX2 R25, R15 ;  /* 0x0000000f00197308 */ /* 0x002e620000000800 */
[----:B------:R-:W-:Y:S01]  /*1b3d0*/  BAR.SYNC.DEFER_BLOCKING 0x0 ;  /* 0x0000000000007b1d */ /* 0x000fe20000010000 */
[----:B----4-:R-:W-:-:S05]  /*1b3e0*/  FMNMX R0, R24, R3, !PT ;  /* 0x0000000318007209 */ /* 0x010fca0007800000 */
[--C-:B--2---:R-:W-:Y:S01]  /*1b3f0*/  FFMA R13, R20, UR9, -R0.reuse ;  /* 0x00000009140d7c23 */ /* 0x104fe20008000800 */
[----:B0-----:R-:W-:-:S03]  /*1b400*/  FFMA R14, R21, UR9, -R0 ;  /* 0x00000009150e7c23 */ /* 0x001fc60008000800 */
[----:B------:R-:W-:Y:S01]  /*1b410*/  FMUL R13, R13, 1.4426950216293334961 ;  /* 0x3fb8aa3b0d0d7820 */ /* 0x000fe20000400000 */
[----:B------:R-:W-:-:S03]  /*1b420*/  FMUL R14, R14, 1.4426950216293334961 ;  /* 0x3fb8aa3b0e0e7820 */ /* 0x000fc60000400000 */
[----:B------:R-:W0:Y:S08]  /*1b430*/  MUFU.EX2 R28, R13 ;  /* 0x0000000d001c7308 */ /* 0x000e300000000800 */
[----:B------:R-:W2:Y:S01]  /*1b440*/  MUFU.EX2 R3, R14 ;  /* 0x0000000e00037308 */ /* 0x000ea20000000800 */
[--C-:B------:R-:W-:Y:S01]  /*1b450*/  FFMA R4, R4, UR9, -R0.reuse ;  /* 0x0000000904047c23 */ /* 0x100fe20008000800 */
[----:B------:R-:W-:Y:S03]  /*1b460*/  STL [R1+0x2a4], R0 ;  /* 0x0002a40001007387 */ /* 0x000fe60000100800 */
[----:B------:R-:W-:Y:S01]  /*1b470*/  FMUL R4, R4, 1.4426950216293334961 ;  /* 0x3fb8aa3b04047820 */ /* 0x000fe20000400000 */
[----:B------:R-:W-:Y:S01]  /*1b480*/  STL [R1+0x524], R26 ;  /* 0x0005241a01007387 */ /* 0x000fe20000100800 */
[----:B------:R-:W-:-:S03]  /*1b490*/  FFMA R5, R5, UR9, -R0 ;  /* 0x0000000905057c23 */ /* 0x000fc60008000800 */
[----:B-1----:R-:W-:Y:S04]  /*1b4a0*/  STL [R1+0x520], R25 ;  /* 0x0005201901007387 */ /* 0x002fe80000100800 */
[----:B0-----:R-:W-:Y:S04]  /*1b4b0*/  STL [R1+0x51c], R28 ;  /* 0x00051c1c01007387 */ /* 0x001fe80000100800 */
[----:B--2---:R0:W-:Y:S01]  /*1b4c0*/  STL [R1+0x518], R3 ;  /* 0x0005180301007387 */ /* 0x0041e20000100800 */
[----:B------:R-:W-:Y:S01]  /*1b4d0*/  FMUL R5, R5, 1.4426950216293334961 ;  /* 0x3fb8aa3b05057820 */ /* 0x000fe20000400000 */
[----:B0-----:R0:W1:Y:S02]  /*1b4e0*/  MUFU.EX2 R3, R4 ;  /* 0x0000000400037308 */ /* 0x0010640000000800 */
[----:B0-----:R-:W-:-:S06]  /*1b4f0*/  FFMA R4, R8, UR9, -R0 ;  /* 0x0000000908047c23 */ /* 0x001fcc0008000800 */
[----:B------:R0:W2:Y:S01]  /*1b500*/  MUFU.EX2 R21, R5 ;  /* 0x0000000500157308 */ /* 0x0000a20000000800 */
[----:B------:R-:W-:-:S07]  /*1b510*/  FMUL R4, R4, 1.4426950216293334961 ;  /* 0x3fb8aa3b04047820 */ /* 0x000fce0000400000 */
[----:B------:R4:W2:Y:S01]  /*1b520*/  MUFU.EX2 R24, R4 ;  /* 0x0000000400187308 */ /* 0x0008a20000000800 */
[----:B0-----:R-:W-:Y:S01]  /*1b530*/  FFMA R5, R9, UR9, -R0 ;  /* 0x0000000909057c23 */ /* 0x001fe20008000800 */
[----:B---3--:R-:W-:-:S03]  /*1b540*/  FMNMX R8, R12, R2, !PT ;  /* 0x000000020c087209 */ /* 0x008fc60007800000 */
[----:B------:R-:W-:Y:S01]  /*1b550*/  FMUL R5, R5, 1.4426950216293334961 ;  /* 0x3fb8aa3b05057820 */ /* 0x000fe20000400000 */
[----:B----4-:R-:W-:-:S03]  /*1b560*/  FFMA R4, R16, UR9, -R0 ;  /* 0x0000000910047c23 */ /* 0x010fc60008000800 */
[----:B------:R0:W3:Y:S01]  /*1b570*/  MUFU.EX2 R27, R5 ;  /* 0x00000005001b7308 */ /* 0x0000e20000000800 */
[----:B------:R-:W-:-:S07]  /*1b580*/  FMUL R4, R4, 1.4426950216293334961 ;  /* 0x3fb8aa3b04047820 */ /* 0x000fce0000400000 */
[----:B------:R4:W3:Y:S01]  /*1b590*/  MUFU.EX2 R13, R4 ;  /* 0x00000004000d7308 */ /* 0x0008e20000000800 */
[----:B0-----:R-:W-:-:S04]  /*1b5a0*/  FFMA R5, R17, UR9, -R0 ;  /* 0x0000000911057c23 */ /* 0x001fc80008000800 */
[----:B------:R-:W-:Y:S01]  /*1b5b0*/  FMUL R5, R5, 1.4426950216293334961 ;  /* 0x3fb8aa3b05057820 */ /* 0x000fe20000400000 */
[----:B----4-:R-:W-:-:S03]  /*1b5c0*/  FFMA R4, R22, UR9, -R8 ;  /* 0x0000000916047c23 */ /* 0x010fc60008000808 */
[----:B------:R0:W4:Y:S01]  /*1b5d0*/  MUFU.EX2 R12, R5 ;  /* 0x00000005000c7308 */ /* 0x0001220000000800 */
[----:B------:R-:W-:-:S07]  /*1b5e0*/  FMUL R4, R4, 1.4426950216293334961 ;  /* 0x3fb8aa3b04047820 */ /* 0x000fce0000400000 */
[----:B------:R-:W4:Y:S01]  /*1b5f0*/  MUFU.EX2 R0, R4 ;  /* 0x0000000400007308 */ /* 0x000f220000000800 */
[----:B-1----:R-:W-:Y:S01]  /*1b600*/  STL [R1+0x514], R3 ;  /* 0x0005140301007387 */ /* 0x002fe20000100800 */
[----:B------:R-:W-:-:S03]  /*1b610*/  FFMA R6, R6, UR9, -R8 ;  /* 0x0000000906067c23 */ /* 0x000fc60008000808 */
[----:B--2---:R-:W-:Y:S01]  /*1b620*/  STL [R1+0x510], R21 ;  /* 0x0005101501007387 */ /* 0x004fe20000100800 */
[----:B------:R-:W-:-:S03]  /*1b630*/  FMUL R6, R6, 1.4426950216293334961 ;  /* 0x3fb8aa3b06067820 */ /* 0x000fc60000400000 */
[----:B------:R-:W-:Y:S04]  /*1b640*/  STL [R1+0x50c], R24 ;  /* 0x00050c1801007387 */ /* 0x000fe80000100800 */
[----:B------:R-:W2:Y:S01]  /*1b650*/  LDL R17, [R1+0x550] ;  /* 0x0005500001117983 */ /* 0x000ea20000100800 */
[----:B0-----:R-:W-:-:S03]  /*1b660*/  FFMA R5, R23, UR9, -R8 ;  /* 0x0000000917057c23 */ /* 0x001fc60008000808 */
[----:B------:R0:W-:Y:S04]  /*1b670*/  STL [R1+0x2a0], R8 ;  /* 0x0002a00801007387 */ /* 0x0001e80000100800 */
[----:B------:R-:W2:Y:S04]  /*1b680*/  LDL R20, [R1+0x54c] ;  /* 0x00054c0001147983 */ /* 0x000ea80000100800 */
[----:B---3--:R-:W-:Y:S01]  /*1b690*/  STL [R1+0x508], R27 ;  /* 0x0005081b01007387 */ /* 0x008fe20000100800 */
[----:B------:R1:W-:Y:S03]  /*1b6a0*/  MUFU.EX2 R22, R6 ;  /* 0x0000000600167308 */ /* 0x0003e60000000800 */
[----:B------:R-:W-:Y:S04]  /*1b6b0*/  STL [R1+0x504], R13 ;  /* 0x0005040d01007387 */ /* 0x000fe80000100800 */
[----:B------:R-:W3:Y:S04]  /*1b6c0*/  LDL R23, [R1+0x554] ;  /* 0x0005540001177983 */ /* 0x000ee80000100800 */
[----:B----4-:R-:W-:Y:S04]  /*1b6d0*/  STL [R1+0x500], R12 ;  /* 0x0005000c01007387 */ /* 0x010fe80000100800 */
[----:B------:R-:W-:Y:S04]  /*1b6e0*/  STL [R1+0x4fc], R0 ;  /* 0x0004fc0001007387 */ /* 0x000fe80000100800 */
[----:B-1----:R-:W4:Y:S01]  /*1b6f0*/  LDL R6, [R1+0x518] ;  /* 0x0005180001067983 */ /* 0x002f220000100800 */
[----:B------:R-:W-:-:S04]  /*1b700*/  FMUL R5, R5, 1.4426950216293334961 ;  /* 0x3fb8aa3b05057820 */ /* 0x000fc80000400000 */
[----:B------:R1:W0:Y:S01]  /*1b710*/  MUFU.EX2 R2, R5 ;  /* 0x0000000500027308 */ /* 0x0002220000000800 */
[----:B------:R-:W-:-:S04]  /*1b720*/  FFMA R7, R7, UR9, -R8 ;  /* 0x0000000907077c23 */ /* 0x000fc80008000808 */
[----:B------:R-:W-:Y:S01]  /*1b730*/  FMUL R7, R7, 1.4426950216293334961 ;  /* 0x3fb8aa3b07077820 */ /* 0x000fe20000400000 */
[----:B------:R-:W-:-:S03]  /*1b740*/  FFMA R4, R10, UR9, -R8 ;  /* 0x000000090a047c23 */ /* 0x000fc60008000808 */
[----:B------:R0:W0:Y:S01]  /*1b750*/  MUFU.EX2 R16, R7 ;  /* 0x0000000700107308 */ /* 0x0000220000000800 */
[----:B-1----:R-:W-:Y:S01]  /*1b760*/  FFMA R5, R11, UR9, -R8 ;  /* 0x000000090b057c23 */ /* 0x002fe20008000808 */
[----:B0-----:R0:W-:Y:S04]  /*1b770*/  STL [R1+0x4f8], R2 ;  /* 0x0004f80201007387 */ /* 0x0011e80000100800 */
[----:B------:R-:W2:Y:S04]  /*1b780*/  LDL R10, [R1+0x53c] ;  /* 0x00053c00010a7983 */ /* 0x000ea80000100800 */
[----:B------:R-:W3:Y:S04]  /*1b790*/  LDL R7, [R1+0x55c] ;  /* 0x00055c0001077983 */ /* 0x000ee80000100800 */
[----:B------:R-:W-:Y:S04]  /*1b7a0*/  STL [R1+0x4f4], R22 ;  /* 0x0004f41601007387 */ /* 0x000fe80000100800 */
[----:B------:R-:W2:Y:S01]  /*1b7b0*/  LDL R11, [R1+0x538] ;  /* 0x00053800010b7983 */ /* 0x000ea20000100800 */
[----:B------:R-:W-:Y:S01]  /*1b7c0*/  FMUL R4, R4, 1.4426950216293334961 ;  /* 0x3fb8aa3b04047820 */ /* 0x000fe20000400000 */
[----:B------:R-:W-:-:S03]  /*1b7d0*/  FMUL R5, R5, 1.4426950216293334961 ;  /* 0x3fb8aa3b05057820 */ /* 0x000fc60000400000 */
[----:B------:R1:W0:Y:S02]  /*1b7e0*/  MUFU.EX2 R15, R4 ;  /* 0x00000004000f7308 */ /* 0x0002240000000800 */
[----:B-1----:R-:W-:-:S06]  /*1b7f0*/  FFMA R4, R18, UR9, -R8 ;  /* 0x0000000912047c23 */ /* 0x002fcc0008000808 */
[----:B------:R1:W0:Y:S01]  /*1b800*/  MUFU.EX2 R14, R5 ;  /* 0x00000005000e7308 */ /* 0x0002220000000800 */
[----:B------:R-:W-:Y:S01]  /*1b810*/  FMUL R4, R4, 1.4426950216293334961 ;  /* 0x3fb8aa3b04047820 */ /* 0x000fe20000400000 */
[----:B-1----:R-:W-:-:S06]  /*1b820*/  FFMA R5, R19, UR9, -R8 ;  /* 0x0000000913057c23 */ /* 0x002fcc0008000808 */
[----:B------:R-:W1:Y:S01]  /*1b830*/  MUFU.EX2 R8, R4 ;  /* 0x0000000400087308 */ /* 0x000e620000000800 */
[----:B------:R-:W-:Y:S04]  /*1b840*/  STL [R1+0x4f0], R16 ;  /* 0x0004f01001007387 */ /* 0x000fe80000100800 */
[----:B------:R-:W3:Y:S04]  /*1b850*/  LDL R18, [R1+0x558] ;  /* 0x0005580001127983 */ /* 0x000ee80000100800 */
[----:B0-----:R-:W-:Y:S04]  /*1b860*/  STL [R1+0x4ec], R15 ;  /* 0x0004ec0f01007387 */ /* 0x001fe80000100800 */
[----:B------:R-:W-:Y:S04]  /*1b870*/  STL [R1+0x4e8], R14 ;  /* 0x0004e80e01007387 */ /* 0x000fe80000100800 */
[----:B-1----:R0:W-:Y:S01]  /*1b880*/  STL [R1+0x4e4], R8 ;  /* 0x0004e40801007387 */ /* 0x0021e20000100800 */
[----:B------:R-:W-:-:S04]  /*1b890*/  FMUL R5, R5, 1.4426950216293334961 ;  /* 0x3fb8aa3b05057820 */ /* 0x000fc80000400000 */
[----:B------:R-:W1:Y:S01]  /*1b8a0*/  MUFU.EX2 R9, R5 ;  /* 0x0000000500097308 */ /* 0x000e620000000800 */
[----:B------:R-:W-:Y:S01]  /*1b8b0*/  FADD R4, R0, R2 ;  /* 0x0000000200047221 */ /* 0x000fe20000000000 */
[----:B----4-:R-:W-:Y:S02]  /*1b8c0*/  FADD R6, R28, R6 ;  /* 0x000000061c067221 */ /* 0x010fe40000000000 */
[----:B------:R-:W4:Y:S04]  /*1b8d0*/  LDL.LU R28, [R1+0x1f44] ;  /* 0x001f4400011c7983 */ /* 0x000f280000300800 */
[----:B-1----:R-:W-:Y:S01]  /*1b8e0*/  STL [R1+0x4e0], R9 ;  /* 0x0004e00901007387 */ /* 0x002fe20000100800 */
[----:B------:R-:W-:-:S03]  /*1b8f0*/  FADD R6, R3, R6 ;  /* 0x0000000603067221 */ /* 0x000fc60000000000 */
[----:B------:R-:W4:Y:S04]  /*1b900*/  LDL.LU R2, [R1+0x1f40] ;  /* 0x001f400001027983 */ /* 0x000f280000300800 */
[----:B------:R-:W4:Y:S01]  /*1b910*/  LDL.LU R0, [R1+0x1f3c] ;  /* 0x001f3c0001007983 */ /* 0x000f220000300800 */
[----:B--2---:R-:W-:-:S04]  /*1b920*/  FADD R5, R10, R11 ;  /* 0x0000000b0a057221 */ /* 0x004fc80000000000 */
[----:B------:R-:W-:Y:S02]  /*1b930*/  FADD R5, R29, R5 ;  /* 0x000000051d057221 */ /* 0x000fe40000000000 */
[----:B------:R-:W2:Y:S04]  /*1b940*/  LDL.LU R29, [R1+0x1f38] ;  /* 0x001f3800011d7983 */ /* 0x000ea80000300800 */
[----:B------:R-:W2:Y:S01]  /*1b950*/  LDL.LU R3, [R1+0x1f34] ;  /* 0x001f340001037983 */ /* 0x000ea20000300800 */
[----:B---3--:R-:W-:-:S04]  /*1b960*/  FADD R7, R7, R18 ;  /* 0x0000001207077221 */ /* 0x008fc80000000000 */
[----:B------:R-:W-:-:S04]  /*1b970*/  FADD R7, R23, R7 ;  /* 0x0000000717077221 */ /* 0x000fc80000000000 */
[----:B------:R-:W-:-:S04]  /*1b980*/  FADD R7, R17, R7 ;  /* 0x0000000711077221 */ /* 0x000fc80000000000 */
[----:B------:R-:W-:Y:S01]  /*1b990*/  FADD R7, R20, R7 ;  /* 0x0000000714077221 */ /* 0x000fe20000000000 */
[----:B----4-:R-:W-:Y:S02]  /*1b9a0*/  FADD R5, R28, R5 ;  /* 0x000000051c057221 */ /* 0x010fe40000000000 */
[----:B------:R-:W3:Y:S02]  /*1b9b0*/  LDL.LU R28, [R1+0x1f30] ;  /* 0x001f3000011c7983 */ /* 0x000ee40000300800 */
[----:B------:R-:W-:Y:S02]  /*1b9c0*/  FADD R5, R0, R5 ;  /* 0x0000000500057221 */ /* 0x000fe40000000000 */
[----:B------:R-:W4:Y:S01]  /*1b9d0*/  LDL.LU R0, [R1+0x1f2c] ;  /* 0x001f2c0001007983 */ /* 0x000f220000300800 */
[----:B--2---:R-:W-:-:S03]  /*1b9e0*/  FADD R7, R3, R7 ;  /* 0x0000000703077221 */ /* 0x004fc60000000000 */
[----:B------:R-:W2:Y:S01]  /*1b9f0*/  LDL.LU R3, [R1+0x1f28] ;  /* 0x001f280001037983 */ /* 0x000ea20000300800 */
[----:B------:R-:W-:-:S04]  /*1ba00*/  FADD R4, R22, R4 ;  /* 0x0000000416047221 */ /* 0x000fc80000000000 */
[----:B------:R-:W-:Y:S01]  /*1ba10*/  FADD R4, R16, R4 ;  /* 0x0000000410047221 */ /* 0x000fe20000000000 */
[----:B------:R-:W-:Y:S01]  /*1ba20*/  FADD R5, R2, R5 ;  /* 0x0000000502057221 */ /* 0x000fe20000000000 */
[----:B------:R-:W-:Y:S01]  /*1ba30*/  FADD R6, R21, R6 ;  /* 0x0000000615067221 */ /* 0x000fe20000000000 */
[----:B------:R-:W4:Y:S01]  /*1ba40*/  LDL.LU R2, [R1+0x1f24] ;  /* 0x001f240001027983 */ /* 0x000f220000300800 */
[----:B------:R-:W-:Y:S01]  /*1ba50*/  FADD R4, R15, R4 ;  /* 0x000000040f047221 */ /* 0x000fe20000000000 */
[----:B------:R-:W-:-:S03]  /*1ba60*/  FADD R5, R26, R5 ;  /* 0x000000051a057221 */ /* 0x000fc60000000000 */
[----:B------:R-:W-:Y:S01]  /*1ba70*/  FADD R4, R14, R4 ;  /* 0x000000040e047221 */ /* 0x000fe20000000000 */
[----:B------:R-:W-:-:S03]  /*1ba80*/  FADD R6, R24, R6 ;  /* 0x0000000618067221 */ /* 0x000fc60000000000 */
[----:B------:R-:W-:Y:S01]  /*1ba90*/  FADD R4, R8, R4 ;  /* 0x0000000408047221 */ /* 0x000fe20000000000 */
[----:B0-----:R-:W-:Y:S01]  /*1baa0*/  FADD R8, R25, R5 ;  /* 0x0000000519087221 */ /* 0x001fe20000000000 */
[----:B------:R-:W-:-:S04]  /*1bab0*/  FADD R6, R27, R6 ;  /* 0x000000061b067221 */ /* 0x000fc80000000000 */
[----:B------:R-:W-:Y:S01]  /*1bac0*/  FADD R6, R13, R6 ;  /* 0x000000060d067221 */ /* 0x000fe20000000000 */
[----:B------:R-:W-:-:S03]  /*1bad0*/  FADD R4, R9, R4 ;  /* 0x0000000409047221 */ /* 0x000fc60000000000 */
[----:B------:R-:W-:Y:S01]  /*1bae0*/  FADD R6, R12, R6 ;  /* 0x000000060c067221 */ /* 0x000fe20000000000 */
[----:B------:R-:W0:Y:S04]  /*1baf0*/  SHFL.BFLY PT, R9, R8, 0x2, 0x1f ;  /* 0x0c401f0008097f89 */ /* 0x000e2800000e0000 */
[----:B------:R-:W1:Y:S01]  /*1bb00*/  SHFL.BFLY PT, R5, R4, 0x2, 0x1f ;  /* 0x0c401f0004057f89 */ /* 0x000e6200000e0000 */
[----:B0-----:R-:W-:Y:S01]  /*1bb10*/  FADD R9, R8, R9 ;  /* 0x0000000908097221 */ /* 0x001fe20000000000 */
[----:B-1----:R-:W-:Y:S01]  /*1bb20*/  FADD R5, R4, R5 ;  /* 0x0000000504057221 */ /* 0x002fe20000000000 */
[----:B---3--:R-:W-:Y:S02]  /*1bb30*/  FADD R7, R28, R7 ;  /* 0x000000071c077221 */ /* 0x008fe40000000000 */
[----:B------:R-:W3:Y:S02]  /*1bb40*/  LDL.LU R28, [R1+0x1f20] ;  /* 0x001f2000011c7983 */ /* 0x000ee40000300800 */
[----:B------:R-:W-:-:S02]  /*1bb50*/  FADD R10, R29, R7 ;  /* 0x000000071d0a7221 */ /* 0x000fc40000000000 */
[----:B------:R-:W3:Y:S04]  /*1bb60*/  LDL.LU R29, [R1+0x1f1c] ;  /* 0x001f1c00011d7983 */ /* 0x000ee80000300800 */
[----:B------:R-:W3:Y:S04]  /*1bb70*/  LDL.64 R24, [R1+0xd70] ;  /* 0x000d700001187983 */ /* 0x000ee80000100a00 */
[----:B------:R-:W3:Y:S04]  /*1bb80*/  LDL.64 R22, [R1+0xce8] ;  /* 0x000ce80001167983 */ /* 0x000ee80000100a00 */
[----:B------:R-:W0:Y:S04]  /*1bb90*/  SHFL.BFLY PT, R11, R10, 0x2, 0x1f ;  /* 0x0c401f000a0b7f89 */ /* 0x000e2800000e0000 */
[----:B------:R-:W1:Y:S04]  /*1bba0*/  SHFL.BFLY PT, R7, R6, 0x2, 0x1f ;  /* 0x0c401f0006077f89 */ /* 0x000e6800000e0000 */
[----:B------:R-:W3:Y:S04]  /*1bbb0*/  LDL.64 R14, [R1+0xce0] ;  /* 0x000ce000010e7983 */ /* 0x000ee80000100a00 */
[----:B------:R-:W3:Y:S04]  /*1bbc0*/  LDL.64 R18, [R1+0xcd0] ;  /* 0x000cd00001127983 */ /* 0x000ee80000100a00 */
[----:B------:R-:W3:Y:S04]  /*1bbd0*/  LDL.64 R20, [R1+0xcd8] ;  /* 0x000cd80001147983 */ /* 0x000ee80000100a00 */
[----:B------:R-:W3:Y:S01]  /*1bbe0*/  LDL.64 R16, [R1+0xd68] ;  /* 0x000d680001107983 */ /* 0x000ee20000100a00 */
[----:B0-----:R-:W-:-:S03]  /*1bbf0*/  FADD R11, R10, R11 ;  /* 0x0000000b0a0b7221 */ /* 0x001fc60000000000 */
[----:B------:R-:W3:Y:S01]  /*1bc00*/  LDL.64 R12, [R1+0xcc8] ;  /* 0x000cc800010c7983 */ /* 0x000ee20000100a00 */
[----:B-1----:R-:W-:-:S03]  /*1bc10*/  FADD R7, R6, R7 ;  /* 0x0000000706077221 */ /* 0x002fc60000000000 */
[----:B------:R-:W0:Y:S04]  /*1bc20*/  SHFL.BFLY PT, R4, R11, 0x1, 0x1f ;  /* 0x0c201f000b047f89 */ /* 0x000e2800000e0000 */
[----:B------:R-:W1:Y:S04]  /*1bc30*/  SHFL.BFLY PT, R6, R9, 0x1, 0x1f ;  /* 0x0c201f0009067f89 */ /* 0x000e6800000e0000 */
[----:B------:R-:W2:Y:S04]  /*1bc40*/  SHFL.BFLY PT, R8, R7, 0x1, 0x1f ;  /* 0x0c201f0007087f89 */ /* 0x000ea800000e0000 */
[----:B------:R-:W4:Y:S04]  /*1bc50*/  SHFL.BFLY PT, R10, R5, 0x1, 0x1f ;  /* 0x0c201f00050a7f89 */ /* 0x000f2800000e0000 */
[----:B------:R-:W3:Y:S01]  /*1bc60*/  LDL.64 R26, [R1+0xca8] ;  /* 0x000ca800011a7983 */ /* 0x000ee20000100a00 */
[----:B0-----:R-:W-:Y:S01]  /*1bc70*/  FADD R4, R11, R4 ;  /* 0x000000040b047221 */ /* 0x001fe20000000000 */
[----:B-1----:R-:W-:Y:S01]  /*1bc80*/  FADD R6, R9, R6 ;  /* 0x0000000609067221 */ /* 0x002fe20000000000 */
[----:B--2---:R-:W-:Y:S01]  /*1bc90*/  FADD R7, R7, R8 ;  /* 0x0000000807077221 */ /* 0x004fe20000000000 */
[----:B----4-:R-:W-:-:S02]  /*1bca0*/  FADD R5, R5, R10 ;  /* 0x0000000a05057221 */ /* 0x010fc40000000000 */
[----:B------:R-:W-:Y:S04]  /*1bcb0*/  @!P0 STS [R3], R4 ;  /* 0x0000000403008388 */ /* 0x000fe80000000800 */
[----:B------:R-:W-:Y:S04]  /*1bcc0*/  @!P0 STS [R3+0x80], R6 ;  /* 0x0000800603008388 */ /* 0x000fe80000000800 */
[----:B------:R-:W-:Y:S04]  /*1bcd0*/  @!P0 STS [R3+0x100], R7 ;  /* 0x0001000703008388 */ /* 0x000fe80000000800 */
[----:B------:R-:W-:Y:S01]  /*1bce0*/  @!P0 STS [R3+0x180], R5 ;  /* 0x0001800503008388 */ /* 0x000fe20000000800 */
[----:B------:R-:W-:Y:S06]  /*1bcf0*/  BAR.SYNC.DEFER_BLOCKING 0x0 ;  /* 0x0000000000007b1d */ /* 0x000fec0000010000 */
[----:B------:R-:W0:Y:S04]  /*1bd00*/  LDS R3, [R0] ;  /* 0x0000000000037984 */ /* 0x000e280000000800 */
[----:B0-----:R-:W0:Y:S02]  /*1bd10*/  SHFL.BFLY PT, R4, R3, 0x2, 0x1f ;  /* 0x0c401f0003047f89 */ /* 0x001e2400000e0000 */
[----:B0-----:R-:W-:-:S05]  /*1bd20*/  FADD R3, R3, R4 ;  /* 0x0000000403037221 */ /* 0x001fca0000000000 */
[----:B------:R-:W0:Y:S02]  /*1bd30*/  SHFL.BFLY PT, R4, R3, 0x1, 0x1f ;  /* 0x0c201f0003047f89 */ /* 0x000e2400000e0000 */
[----:B0-----:R-:W-:-:S05]  /*1bd40*/  FADD R3, R3, R4 ;  /* 0x0000000403037221 */ /* 0x001fca0000000000 */
[----:B------:R0:W-:Y:S01]  /*1bd50*/  @!P0 STS [R0], R3 ;  /* 0x0000000300008388 */ /* 0x0001e20000000800 */
[----:B---3--:R-:W-:-:S04]  /*1bd60*/  IMAD.WIDE R4, R2, 0x2, R28 ;  /* 0x0000000202047825 */ /* 0x008fc800078e021c */
[C---:B------:R-:W-:Y:S02]  /*1bd70*/  IMAD.WIDE R6, R2.reuse, 0x2, R24 ;  /* 0x0000000202067825 */ /* 0x040fe400078e0218 */
[----:B------:R-:W2:Y:S02]  /*1bd80*/  LDL.64 R24, [R1+0xca0] ;  /* 0x000ca00001187983 */ /* 0x000ea40000100a00 */
[C---:B------:R-:W-:Y:S01]  /*1bd90*/  IMAD.WIDE R8, R2.reuse, 0x2, R22 ;  /* 0x0000000202087825 */ /* 0x040fe200078e0216 */
[----:B------:R-:W-:Y:S06]  /*1bda0*/  BAR.SYNC.DEFER_BLOCKING 0x0 ;  /* 0x0000000000007b1d */ /* 0x000fec0000010000 */
[----:B------:R1:W3:Y:S04]  /*1bdb0*/  LDG.E.U16 R23, desc[UR10][R6.64] ;  /* 0x0000000a06177981 */ /* 0x0002e8000c1e1500 */
[----:B------:R4:W2:Y:S04]  /*1bdc0*/  LDG.E.U16 R22, desc[UR10][R4.64] ;  /* 0x0000000a04167981 */ /* 0x0008a8000c1e1500 */
[----:B0-----:R0:W2:Y:S01]  /*1bdd0*/  LDG.E.U16 R3, desc[UR10][R8.64] ;  /* 0x0000000a08037981 */ /* 0x0010a2000c1e1500 */
[----:B-1----:R-:W-:-:S04]  /*1bde0*/  IMAD.WIDE R6, R2, 0x2, R20 ;  /* 0x0000000202067825 */ /* 0x002fc800078e0214 */
[C---:B----4-:R-:W-:Y:S02]  /*1bdf0*/  IMAD.WIDE R4, R2.reuse, 0x2, R14 ;  /* 0x0000000202047825 */ /* 0x050fe400078e020e */
[----:B------:R-:W4:Y:S02]  /*1be00*/  LDL.64 R14, [R1+0xcc0] ;  /* 0x000cc000010e7983 */ /* 0x000f240000100a00 */
[C---:B0-----:R-:W-:Y:S02]  /*1be10*/  IMAD.WIDE R8, R2.reuse, 0x2, R18 ;  /* 0x0000000202087825 */ /* 0x041fe400078e0212 */
[----:B------:R-:W4:Y:S04]  /*1be20*/  LDG.E.U16 R5, desc[UR10][R4.64] ;  /* 0x0000000a04057981 */ /* 0x000f28000c1e1500 */
[----:B------:R-:W4:Y:S04]  /*1be30*/  LDG.E.U16 R19, desc[UR10][R8.64] ;  /* 0x0000000a08137981 */ /* 0x000f28000c1e1500 */
[----:B------:R-:W4:Y:S04]  /*1be40*/  LDG.E.U16 R18, desc[UR10][R6.64] ;  /* 0x0000000a06127981 */ /* 0x000f28000c1e1500 */
[----:B------:R-:W4:Y:S04]  /*1be50*/  LDL.64 R8, [R1+0xcb0] ;  /* 0x000cb00001087983 */ /* 0x000f280000100a00 */
[----:B------:R-:W4:Y:S01]  /*1be60*/  LDL.64 R6, [R1+0xcb8] ;  /* 0x000cb80001067983 */ /* 0x000f220000100a00 */
[----:B------:R-:W-:-:S03]  /*1be70*/  IMAD.WIDE R10, R2, 0x2, R16 ;  /* 0x00000002020a7825 */ /* 0x000fc600078e0210 */
[----:B------:R-:W4:Y:S04]  /*1be80*/  LDL.64 R16, [R1+0xd60] ;  /* 0x000d600001107983 */ /* 0x000f280000100a00 */
[----:B------:R0:W4:Y:S01]  /*1be90*/  LDG.E.U16 R0, desc[UR10][R10.64] ;  /* 0x0000000a0a007981 */ /* 0x000122000c1e1500 */
[----:B------:R-:W-:-:S04]  /*1bea0*/  IMAD.WIDE R12, R2, 0x2, R12 ;  /* 0x00000002020c7825 */ /* 0x000fc800078e020c */
[C---:B0-----:R-:W-:Y:S01]  /*1beb0*/  IMAD.WIDE R10, R2.reuse, 0x2, R26 ;  /* 0x00000002020a7825 */ /* 0x041fe200078e021a */
[----:B---3--:R-:W-:Y:S04]  /*1bec0*/  STL [R1+0x4bc], R23 ;  /* 0x0004bc1701007387 */ /* 0x008fe80000100800 */
[----:B--2---:R0:W-:Y:S04]  /*1bed0*/  STL [R1+0x4c0], R22 ;  /* 0x0004c01601007387 */ /* 0x0041e80000100800 */
[----:B------:R-:W2:Y:S04]  /*1bee0*/  LDL.64 R20, [R1+0xc98] ;  /* 0x000c980001147983 */ /* 0x000ea80000100a00 */
[----:B0-----:R-:W3:Y:S04]  /*1bef0*/  LDL.64 R22, [R1+0xd58] ;  /* 0x000d580001167983 */ /* 0x001ee80000100a00 */
[----:B------:R0:W-:Y:S04]  /*1bf00*/  STL [R1+0x4d0], R3 ;  /* 0x0004d00301007387 */ /* 0x0001e80000100800 */
[----:B0-----:R0:W2:Y:S04]  /*1bf10*/  LDG.E.U16 R3, desc[UR10][R12.64] ;  /* 0x0000000a0c037981 */ /* 0x0010a8000c1e1500 */
[----:B----4-:R1:W-:Y:S01]  /*1bf20*/  STL [R1+0x4cc], R5 ;  /* 0x0004cc0501007387 */ /* 0x0103e20000100800 */
[----:B------:R-:W-:-:S03]  /*1bf30*/  IMAD.WIDE R8, R2, 0x2, R8 ;  /* 0x0000000202087825 */ /* 0x000fc600078e0208 */
[----:B------:R-:W-:Y:S01]  /*1bf40*/  STL [R1+0x4c4], R19 ;  /* 0x0004c41301007387 */ /* 0x000fe20000100800 */
[----:B------:R-:W-:-:S04]  /*1bf50*/  IMAD.WIDE R6, R2, 0x2, R6 ;  /* 0x0000000202067825 */ /* 0x000fc800078e0206 */
[C---:B-1----:R-:W-:Y:S01]  /*1bf60*/  IMAD.WIDE R4, R2.reuse, 0x2, R14 ;  /* 0x0000000202047825 */ /* 0x042fe200078e020e */
[----:B------:R1:W-:Y:S03]  /*1bf70*/  STL [R1+0x4c8], R18 ;  /* 0x0004c81201007387 */ /* 0x0003e60000100800 */
[C---:B0-----:R-:W-:Y:S01]  /*1bf80*/  IMAD.WIDE R12, R2.reuse, 0x2, R24 ;  /* 0x00000002020c7825 */ /* 0x041fe200078e0218 */
[----:B------:R0:W4:Y:S04]  /*1bf90*/  LDG.E.U16 R27, desc[UR10][R4.64] ;  /* 0x0000000a041b7981 */ /* 0x000128000c1e1500 */
[----:B------:R2:W4:Y:S04]  /*1bfa0*/  LDG.E.U16 R25, desc[UR10][R8.64] ;  /* 0x0000000a08197981 */ /* 0x000528000c1e1500 */
[----:B-1----:R-:W4:Y:S04]  /*1bfb0*/  LDL.64 R18, [R1+0xc90] ;  /* 0x000c900001127983 */ /* 0x002f280000100a00 */
[----:B------:R3:W4:Y:S04]  /*1bfc0*/  LDG.E.U16 R24, desc[UR10][R6.64] ;  /* 0x0000000a06187981 */ /* 0x000728000c1e1500 */
[----:B------:R-:W4:Y:S04]  /*1bfd0*/  LDL.64 R14, [R1+0xc88] ;  /* 0x000c8800010e7983 */ /* 0x000f280000100a00 */
[----:B------:R1:W-:Y:S04]  /*1bfe0*/  STL [R1+0x4a0], R0 ;  /* 0x0004a00001007387 */ /* 0x0003e80000100800 */
[----:B-1----:R1:W4:Y:S01]  /*1bff0*/  LDG.E.U16 R0, desc[UR10][R10.64] ;  /* 0x0000000a0a007981 */ /* 0x002322000c1e1500 */
[----:B0-----:R-:W-:-:S06]  /*1c000*/  IMAD.WIDE R4, R2, 0x2, R16 ;  /* 0x0000000202047825 */ /* 0x001fcc00078e0210 */
[----:B------:R-:W4:Y:S04]  /*1c010*/  LDG.E.U16 R5, desc[UR10][R4.64] ;  /* 0x0000000a04057981 */ /* 0x000f28000c1e1500 */
[----:B--2---:R0:W-:Y:S01]  /*1c020*/  STL [R1+0x4b8], R3 ;  /* 0x0004b80301007387 */ /* 0x0041e20000100800 */
[----:B------:R-:W-:-:S03]  /*1c030*/  IMAD.WIDE R8, R2, 0x2, R20 ;  /* 0x0000000202087825 */ /* 0x000fc600078e0214 */
[----:B------:R-:W2:Y:S04]  /*1c040*/  LDL.64 R16, [R1+0xc80] ;  /* 0x000c800001107983 */ /* 0x000ea80000100a00 */
[----:B0-----:R0:W2:Y:S01]  /*1c050*/  LDG.E.U16 R3, desc[UR10][R12.64] ;  /* 0x0000000a0c037981 */ /* 0x0010a2000c1e1500 */
[----:B---3--:R-:W-:-:S03]  /*1c060*/  IMAD.WIDE R6, R2, 0x2, R22 ;  /* 0x0000000202067825 */ /* 0x008fc600078e0216 */
[----:B----4-:R3:W-:Y:S01]  /*1c070*/  STL [R1+0x4b4], R27 ;  /* 0x0004b41b01007387 */ /* 0x0107e20000100800 */
[----:B-1----:R-:W-:-:S03]  /*1c080*/  IMAD.WIDE R10, R2, 0x2, R18 ;  /* 0x00000002020a7825 */ /* 0x002fc600078e0212 */
[----:B---3--:R-:W3:Y:S04]  /*1c090*/  LDL.64 R26, [R1+0xc68] ;  /* 0x000c6800011a7983 */ /* 0x008ee80000100a00 */
[----:B------:R-:W-:Y:S04]  /*1c0a0*/  STL [R1+0x4ac], R25 ;  /* 0x0004ac1901007387 */ /* 0x000fe80000100800 */
[----:B------:R1:W-:Y:S04]  /*1c0b0*/  STL [R1+0x4b0], R24 ;  /* 0x0004b01801007387 */ /* 0x0003e80000100800 */
[----:B------:R-:W4:Y:S04]  /*1c0c0*/  LDG.E.U16 R19, desc[UR10][R8.64] ;  /* 0x0000000a08137981 */ /* 0x000f28000c1e1500 */
[----:B------:R-:W4:Y:S04]  /*1c0d0*/  LDG.E.U16 R18, desc[UR10][R6.64] ;  /* 0x0000000a06127981 */ /* 0x000f28000c1e1500 */
[----:B-1----:R-:W4:Y:S04]  /*1c0e0*/  LDL.64 R24, [R1+0xc60] ;  /* 0x000c600001187983 */ /* 0x002f280000100a00 */
[----:B------:R-:W4:Y:S04]  /*1c0f0*/  LDL.64 R8, [R1+0xc70] ;  /* 0x000c700001087983 */ /* 0x000f280000100a00 */
[----:B------:R-:W4:Y:S01]  /*1c100*/  LDL.64 R6, [R1+0xc78] ;  /* 0x000c780001067983 */ /* 0x000f220000100a00 */
[----:B0-----:R-:W-:-:S03]  /*1c110*/  IMAD.WIDE R12, R2, 0x2, R14 ;  /* 0x00000002020c7825 */ /* 0x001fc600078e020e */
[----:B------:R-:W4:Y:S04]  /*1c120*/  LDL.64 R14, [R1+0xc58] ;  /* 0x000c5800010e7983 */ /* 0x000f280000100a00 */
[----:B------:R0:W-:Y:S04]  /*1c130*/  STL [R1+0x4a8], R0 ;  /* 0x0004a80001007387 */ /* 0x0001e80000100800 */
[----:B------:R-:W4:Y:S04]  /*1c140*/  LDL.64 R22, [R1+0xc50] ;  /* 0x000c500001167983 */ /* 0x000f280000100a00 */
[----:B------:R-:W4:Y:S04]  /*1c150*/  LDL.64 R20, [R1+0xc48] ;  /* 0x000c480001147983 */ /* 0x000f280000100a00 */
[----:B0-----:R3:W4:Y:S04]  /*1c160*/  LDG.E.U16 R0, desc[UR10][R10.64] ;  /* 0x0000000a0a007981 */ /* 0x001728000c1e1500 */
[----:B--2---:R0:W-:Y:S04]  /*1c170*/  STL [R1+0x4a4], R3 ;  /* 0x0004a40301007387 */ /* 0x0041e80000100800 */
[----:B0-----:R0:W2:Y:S04]  /*1c180*/  LDG.E.U16 R3, desc[UR10][R12.64] ;  /* 0x0000000a0c037981 */ /* 0x0010a8000c1e1500 */
[----:B------:R1:W-:Y:S01]  /*1c190*/  STL [R1+0x484], R5 ;  /* 0x0004840501007387 */ /* 0x0003e20000100800 */
[----:B---3--:R-:W-:-:S04]  /*1c1a0*/  IMAD.WIDE R10, R2, 0x2, R26 ;  /* 0x00000002020a7825 */ /* 0x008fc800078e021a */
[----:B-1----:R-:W-:-:S05]  /*1c1b0*/  IMAD.WIDE R4, R2, 0x2, R16 ;  /* 0x0000000202047825 */ /* 0x002fca00078e0210 */
[----:B------:R1:W3:Y:S04]  /*1c1c0*/  LDG.E.U16 R27, desc[UR10][R4.64] ;  /* 0x0000000a041b7981 */ /* 0x0002e8000c1e1500 */
[----:B----4-:R-:W-:Y:S04]  /*1c1d0*/  STL [R1+0x498], R19 ;  /* 0x0004981301007387 */ /* 0x010fe80000100800 */
[----:B------:R4:W-:Y:S01]  /*1c1e0*/  STL [R1+0x49c], R18 ;  /* 0x00049c1201007387 */ /* 0x0009e20000100800 */
[----:B0-----:R-:W-:-:S03]  /*1c1f0*/  IMAD.WIDE R12, R2, 0x2, R24 ;  /* 0x00000002020c7825 */ /* 0x001fc600078e0218 */
[----:B------:R-:W3:Y:S01]  /*1c200*/  LDL.64 R16, [R1+0xc38] ;  /* 0x000c380001107983 */ /* 0x000ee20000100a00 */
[----:B------:R-:W-:-:S04]  /*1c210*/  IMAD.WIDE R8, R2, 0x2, R8 ;  /* 0x0000000202087825 */ /* 0x000fc800078e0208 */
[C---:B------:R-:W-:Y:S01]  /*1c220*/  IMAD.WIDE R6, R2.reuse, 0x2, R6 ;  /* 0x0000000202067825 */ /* 0x040fe200078e0206 */
[----:B----4-:R-:W4:Y:S04]  /*1c230*/  LDL.64 R18, [R1+0xc40] ;  /* 0x000c400001127983 */ /* 0x010f280000100a00 */
[----:B------:R0:W4:Y:S04]  /*1c240*/  LDG.E.U16 R25, desc[UR10][R8.64] ;  /* 0x0000000a08197981 */ /* 0x000128000c1e1500 */
[----:B------:R0:W4:Y:S04]  /*1c250*/  LDG.E.U16 R24, desc[UR10][R6.64] ;  /* 0x0000000a06187981 */ /* 0x000128000c1e1500 */
[----:B------:R1:W-:Y:S04]  /*1c260*/  STL [R1+0x494], R0 ;  /* 0x0004940001007387 */ /* 0x0003e80000100800 */
[----:B-1----:R4:W4:Y:S01]  /*1c270*/  LDG.E.U16 R0, desc[UR10][R10.64] ;  /* 0x0000000a0a007981 */ /* 0x002922000c1e1500 */
[----:B------:R-:W-:-:S04]  /*1c280*/  IMAD.WIDE R4, R2, 0x2, R14 ;  /* 0x0000000202047825 */ /* 0x000fc800078e020e */
[C---:B0-----:R-:W-:Y:S02]  /*1c290*/  IMAD.WIDE R8, R2.reuse, 0x2, R20 ;  /* 0x0000000202087825 */ /* 0x041fe400078e0214 */
[----:B------:R-:W4:Y:S02]  /*1c2a0*/  LDG.E.U16 R5, desc[UR10][R4.64] ;  /* 0x0000000a04057981 */ /* 0x000f24000c1e1500 */
[C---:B------:R-:W-:Y:S02]  /*1c2b0*/  IMAD.WIDE R6, R2.reuse, 0x2, R22 ;  /* 0x0000000202067825 */ /* 0x040fe400078e0216 */
[----:B--2---:R0:W-:Y:S04]  /*1c2c0*/  STL [R1+0x490], R3 ;  /* 0x0004900301007387 */ /* 0x0041e80000100800 */
[----:B------:R-:W2:Y:S04]  /*1c2d0*/  LDL.64 R14, [R1+0xd50] ;  /* 0x000d5000010e7983 */ /* 0x000ea80000100a00 */
[----:B0-----:R0:W2:Y:S04]  /*1c2e0*/  LDG.E.U16 R3, desc[UR10][R12.64] ;  /* 0x0000000a0c037981 */ /* 0x0010a8000c1e1500 */
[----:B---3--:R1:W-:Y:S04]  /*1c2f0*/  STL [R1+0x48c], R27 ;  /* 0x00048c1b01007387 */ /* 0x0083e80000100800 */
[----:B-1----:R-:W3:Y:S01]  /*1c300*/  LDL.64 R26, [R1+0xd38] ;  /* 0x000d3800011a7983 */ /* 0x002ee20000100a00 */
[----:B----4-:R-:W-:-:S03]  /*1c310*/  IMAD.WIDE R10, R2, 0x2, R18 ;  /* 0x00000002020a7825 */ /* 0x010fc600078e0212 */
[----:B------:R-:W4:Y:S04]  /*1c320*/  LDG.E.U16 R19, desc[UR10][R8.64] ;  /* 0x0000000a08137981 */ /* 0x000f28000c1e1500 */
[----:B------:R-:W-:Y:S04]  /*1c330*/  STL [R1+0x46c], R25 ;  /* 0x00046c1901007387 */ /* 0x000fe80000100800 */
[----:B------:R1:W-:Y:S04]  /*1c340*/  STL [R1+0x488], R24 ;  /* 0x0004881801007387 */ /* 0x0003e80000100800 */
[----:B------:R-:W4:Y:S04]  /*1c350*/  LDG.E.U16 R18, desc[UR10][R6.64] ;  /* 0x0000000a06127981 */ /* 0x000f28000c1e1500 */
[----:B------:R-:W4:Y:S04]  /*1c360*/  LDL.64 R8, [R1+0xd40] ;  /* 0x000d400001087983 */ /* 0x000f280000100a00 */
[----:B-1----:R-:W4:Y:S04]  /*1c370*/  LDL.64 R24, [R1+0xc30] ;  /* 0x000c300001187983 */ /* 0x002f280000100a00 */
        /* <DEDUP_REMOVED lines=15> */
[----:B------:R-:W-:-:S03]  /*1c470*/  IMAD.WIDE R8, R2, 0x2, R8 ;  /* 0x0000000202087825 */ /* 0x000fc600078e0208 */
[----:B------:R-:W3:Y:S01]  /*1c480*/  LDL.64 R14, [R1+0xc08] ;  /* 0x000c0800010e7983 */ /* 0x000ee20000100a00 */
[----:B0-----:R-:W-:-:S03]  /*1c490*/  IMAD.WIDE R12, R2, 0x2, R24 ;  /* 0x00000002020c7825 */ /* 0x001fc600078e0218 */
[----:B----4-:R-:W4:Y:S01]  /*1c4a0*/  LDL.64 R18, [R1+0xc10] ;  /* 0x000c100001127983 */ /* 0x010f220000100a00 */
[----:B------:R-:W-:-:S03]  /*1c4b0*/  IMAD.WIDE R6, R2, 0x2, R6 ;  /* 0x0000000202067825 */ /* 0x000fc600078e0206 */
[----:B------:R0:W4:Y:S04]  /*1c4c0*/  LDG.E.U16 R25, desc[UR10][R8.64] ;  /* 0x0000000a08197981 */ /* 0x000128000c1e1500 */
[----:B------:R2:W4:Y:S04]  /*1c4d0*/  LDG.E.U16 R24, desc[UR10][R6.64] ;  /* 0x0000000a06187981 */ /* 0x000528000c1e1500 */
[----:B------:R1:W-:Y:S04]  /*1c4e0*/  STL [R1+0x470], R0 ;  /* 0x0004700001007387 */ /* 0x0003e80000100800 */
[----:B-1----:R4:W4:Y:S01]  /*1c4f0*/  LDG.E.U16 R0, desc[UR10][R10.64] ;  /* 0x0000000a0a007981 */ /* 0x002922000c1e1500 */
[----:B------:R-:W-:-:S04]  /*1c500*/  IMAD.WIDE R4, R2, 0x2, R16 ;  /* 0x0000000202047825 */ /* 0x000fc800078e0210 */
[C---:B0-----:R-:W-:Y:S02]  /*1c510*/  IMAD.WIDE R8, R2.reuse, 0x2, R20 ;  /* 0x0000000202087825 */ /* 0x041fe400078e0214 */
[----:B------:R-:W4:Y:S04]  /*1c520*/  LDG.E.U16 R5, desc[UR10][R4.64] ;  /* 0x0000000a04057981 */ /* 0x000f28000c1e1500 */
[----:B--2---:R0:W-:Y:S01]  /*1c530*/  STL [R1+0x468], R3 ;  /* 0x0004680301007387 */ /* 0x0041e20000100800 */
[----:B------:R-:W-:-:S03]  /*1c540*/  IMAD.WIDE R6, R2, 0x2, R22 ;  /* 0x0000000202067825 */ /* 0x000fc600078e0216 */
        /* <DEDUP_REMOVED lines=74> */
[----:B-1----:R4:W4:Y:S04]  /*1c9f0*/  LDG.E.U16 R0, desc[UR10][R10.64] ;  /* 0x0000000a0a007981 */ /* 0x002928000c1e1500 */
[----:B--2---:R1:W-:Y:S04]  /*1ca00*/  STL [R1+0x41c], R3 ;  /* 0x00041c0301007387 */ /* 0x0043e80000100800 */
[----:B-1----:R1:W2:Y:S01]  /*1ca10*/  LDG.E.U16 R3, desc[UR10][R12.64] ;  /* 0x0000000a0c037981 */ /* 0x0022a2000c1e1500 */
[----:B------:R-:W-:-:S03]  /*1ca20*/  IMAD.WIDE R4, R2, 0x2, R16 ;  /* 0x0000000202047825 */ /* 0x000fc600078e0210 */
[----:B------:R-:W2:Y:S01]  /*1ca30*/  LDL.64 R16, [R1+0xb60] ;  /* 0x000b600001107983 */ /* 0x000ea20000100a00 */
[----:B0-----:R-:W-:-:S03]  /*1ca40*/  IMAD.WIDE R8, R2, 0x2, R20 ;  /* 0x0000000202087825 */ /* 0x001fc600078e0214 */
[----:B------:R-:W2:Y:S01]  /*1ca50*/  LDG.E.U16 R5, desc[UR10][R4.64] ;  /* 0x0000000a04057981 */ /* 0x000ea2000c1e1500 */
[----:B------:R-:W-:-:S03]  /*1ca60*/  IMAD.WIDE R6, R2, 0x2, R22 ;  /* 0x0000000202067825 */ /* 0x000fc600078e0216 */
[----:B---3--:R0:W-:Y:S04]  /*1ca70*/  STL [R1+0x418], R27 ;  /* 0x0004181b01007387 */ /* 0x0081e80000100800 */
[----:B0-----:R-:W3:Y:S01]  /*1ca80*/  LDL.64 R26, [R1+0xd20] ;  /* 0x000d2000011a7983 */ /* 0x001ee20000100a00 */
[----:B----4-:R-:W-:-:S03]  /*1ca90*/  IMAD.WIDE R10, R2, 0x2, R18 ;  /* 0x00000002020a7825 */ /* 0x010fc600078e0212 */
[----:B------:R-:W4:Y:S04]  /*1caa0*/  LDG.E.U16 R19, desc[UR10][R8.64] ;  /* 0x0000000a08137981 */ /* 0x000f28000c1e1500 */
[----:B------:R-:W-:Y:S04]  /*1cab0*/  STL [R1+0x40c], R25 ;  /* 0x00040c1901007387 */ /* 0x000fe80000100800 */
[----:B------:R0:W-:Y:S04]  /*1cac0*/  STL [R1+0x414], R24 ;  /* 0x0004141801007387 */ /* 0x0001e80000100800 */
[----:B------:R-:W4:Y:S04]  /*1cad0*/  LDG.E.U16 R18, desc[UR10][R6.64] ;  /* 0x0000000a06127981 */ /* 0x000f28000c1e1500 */
[----:B------:R-:W4:Y:S04]  /*1cae0*/  LDL.64 R8, [R1+0xd28] ;  /* 0x000d280001087983 */ /* 0x000f280000100a00 */
[----:B0-----:R-:W4:Y:S04]  /*1caf0*/  LDL.64 R24, [R1+0xd18] ;  /* 0x000d180001187983 */ /* 0x001f280000100a00 */
[----:B------:R-:W4:Y:S01]  /*1cb00*/  LDL.64 R6, [R1+0xd30] ;  /* 0x000d300001067983 */ /* 0x000f220000100a00 */
[----:B-1----:R-:W-:-:S03]  /*1cb10*/  IMAD.WIDE R12, R2, 0x2, R14 ;  /* 0x00000002020c7825 */ /* 0x002fc600078e020e */
[----:B------:R-:W4:Y:S04]  /*1cb20*/  LDL.64 R14, [R1+0xd10] ;  /* 0x000d1000010e7983 */ /* 0x000f280000100a00 */
[----:B------:R0:W-:Y:S04]  /*1cb30*/  STL [R1+0x3f0], R0 ;  /* 0x0003f00001007387 */ /* 0x0001e80000100800 */
[----:B------:R-:W4:Y:S04]  /*1cb40*/  LDL.64 R22, [R1+0xd08] ;  /* 0x000d080001167983 */ /* 0x000f280000100a00 */
[----:B------:R-:W4:Y:S04]  /*1cb50*/  LDL.64 R20, [R1+0xd00] ;  /* 0x000d000001147983 */ /* 0x000f280000100a00 */
[----:B0-----:R3:W4:Y:S04]  /*1cb60*/  LDG.E.U16 R0, desc[UR10][R10.64] ;  /* 0x0000000a0a007981 */ /* 0x001728000c1e1500 */
[----:B--2---:R0:W-:Y:S04]  /*1cb70*/  STL [R1+0x3e8], R3 ;  /* 0x0003e80301007387 */ /* 0x0041e80000100800 */
[----:B0-----:R0:W2:Y:S04]  /*1cb80*/  LDG.E.U16 R3, desc[UR10][R12.64] ;  /* 0x0000000a0c037981 */ /* 0x0010a8000c1e1500 */
[----:B------:R1:W-:Y:S02]  /*1cb90*/  STL [R1+0x404], R5 ;  /* 0x0004040501007387 */ /* 0x0003e40000100800 */
[----:B-1----:R-:W-:-:S04]  /*1cba0*/  IMAD.WIDE R4, R2, 0x2, R16 ;  /* 0x0000000202047825 */ /* 0x002fc800078e0210 */
[C---:B---3--:R-:W-:Y:S02]  /*1cbb0*/  IMAD.WIDE R10, R2.reuse, 0x2, R26 ;  /* 0x00000002020a7825 */ /* 0x048fe400078e021a */
        /* <DEDUP_REMOVED lines=48> */
[----:B------:R-:W4:Y:S04]  /*1cec0*/  LDG.E.U16 R25, desc[UR10][R8.64] ;  /* 0x0000000a08197981 */ /* 0x000f28000c1e1500 */
        /* <DEDUP_REMOVED lines=13> */
[----:B------:R0:W4:Y:S04]  /*1cfa0*/  LDG.E.U16 R18, desc[UR10][R6.64] ;  /* 0x0000000a06127981 */ /* 0x000128000c1e1500 */
[----:B------:R-:W-:Y:S04]  /*1cfb0*/  STL [R1+0x2e0], R25 ;  /* 0x0002e01901007387 */ /* 0x000fe80000100800 */
[----:B------:R1:W-:Y:S04]  /*1cfc0*/  STL [R1+0x2e4], R24 ;  /* 0x0002e41801007387 */ /* 0x0003e80000100800 */
[----:B------:R-:W0:Y:S04]  /*1cfd0*/  LDL.64 R6, [R1+0xb00] ;  /* 0x000b000001067983 */ /* 0x000e280000100a00 */
[----:B------:R-:W3:Y:S04]  /*1cfe0*/  LDG.E.U16 R19, desc[UR10][R8.64] ;  /* 0x0000000a08137981 */ /* 0x000ee8000c1e1500 */
[----:B-1----:R-:W4:Y:S04]  /*1cff0*/  LDL.64 R24, [R1+0xae8] ;  /* 0x000ae80001187983 */ /* 0x002f280000100a00 */
[----:B------:R-:W4:Y:S01]  /*1d000*/  LDL.64 R8, [R1+0xaf8] ;  /* 0x000af80001087983 */ /* 0x000f220000100a00 */
[----:B------:R-:W-:-:S03]  /*1d010*/  IMAD.WIDE R12, R2, 0x2, R14 ;  /* 0x00000002020c7825 */ /* 0x000fc600078e020e */
[----:B------:R-:W4:Y:S04]  /*1d020*/  LDL.64 R14, [R1+0xae0] ;  /* 0x000ae000010e7983 */ /* 0x000f280000100a00 */
[----:B------:R1:W-:Y:S04]  /*1d030*/  STL [R1+0x2dc], R0 ;  /* 0x0002dc0001007387 */ /* 0x0003e80000100800 */
[----:B------:R-:W4:Y:S04]  /*1d040*/  LDL.64 R22, [R1+0xad8] ;  /* 0x000ad80001167983 */ /* 0x000f280000100a00 */
[----:B------:R-:W4:Y:S04]  /*1d050*/  LDL.64 R20, [R1+0xad0] ;  /* 0x000ad00001147983 */ /* 0x000f280000100a00 */
[----:B-1----:R-:W4:Y:S04]  /*1d060*/  LDG.E.U16 R0, desc[UR10][R10.64] ;  /* 0x0000000a0a007981 */ /* 0x002f28000c1e1500 */
[----:B--2---:R1:W-:Y:S04]  /*1d070*/  STL [R1+0x2d8], R3 ;  /* 0x0002d80301007387 */ /* 0x0043e80000100800 */
[----:B-1----:R4:W2:Y:S04]  /*1d080*/  LDG.E.U16 R3, desc[UR10][R12.64] ;  /* 0x0000000a0c037981 */ /* 0x0028a8000c1e1500 */
[----:B------:R1:W-:Y:S02]  /*1d090*/  STL [R1+0x2d0], R5 ;  /* 0x0002d00501007387 */ /* 0x0003e40000100800 */
[----:B-1----:R-:W-:-:S04]  /*1d0a0*/  IMAD.WIDE R4, R2, 0x2, R16 ;  /* 0x0000000202047825 */ /* 0x002fc800078e0210 */
[C---:B0-----:R-:W-:Y:S01]  /*1d0b0*/  IMAD.WIDE R6, R2.reuse, 0x2, R6 ;  /* 0x0000000202067825 */ /* 0x041fe200078e0206 */
[----:B---3--:R-:W-:Y:S03]  /*1d0c0*/  STL [R1+0x26c], R19 ;  /* 0x00026c1301007387 */ /* 0x008fe60000100800 */
[C---:B----4-:R-:W-:Y:S02]  /*1d0d0*/  IMAD.WIDE R12, R2.reuse, 0x2, R24 ;  /* 0x00000002020c7825 */ /* 0x050fe400078e0218 */
[----:B------:R-:W3:Y:S02]  /*1d0e0*/  LDG.E.U16 R25, desc[UR10][R6.64] ;  /* 0x0000000a06197981 */ /* 0x000ee4000c1e1500 */
[C---:B------:R-:W-:Y:S02]  /*1d0f0*/  IMAD.WIDE R8, R2.reuse, 0x2, R8 ;  /* 0x0000000202087825 */ /* 0x040fe400078e0208 */
[----:B------:R0:W4:Y:S04]  /*1d100*/  LDG.E.U16 R24, desc[UR10][R4.64] ;  /* 0x0000000a04187981 */ /* 0x000128000c1e1500 */
[----:B------:R1:W-:Y:S04]  /*1d110*/  STL [R1+0x274], R18 ;  /* 0x0002741201007387 */ /* 0x0003e80000100800 */
[----:B------:R-:W4:Y:S01]  /*1d120*/  LDG.E.U16 R9, desc[UR10][R8.64] ;  /* 0x0000000a08097981 */ /* 0x000f22000c1e1500 */
[----:B------:R-:W-:-:S03]  /*1d130*/  IMAD.WIDE R10, R2, 0x2, R26 ;  /* 0x00000002020a7825 */ /* 0x000fc600078e021a */
[----:B------:R-:W4:Y:S04]  /*1d140*/  LDL.64 R16, [R1+0xac0] ;  /* 0x000ac00001107983 */ /* 0x000f280000100a00 */
[----:B-1----:R-:W4:Y:S04]  /*1d150*/  LDL.64 R18, [R1+0xac8] ;  /* 0x000ac80001127983 */ /* 0x002f280000100a00 */
[----:B------:R1:W-:Y:S04]  /*1d160*/  STL [R1+0x2c8], R0 ;  /* 0x0002c80001007387 */ /* 0x0003e80000100800 */
[----:B-1----:R-:W4:Y:S04]  /*1d170*/  LDG.E.U16 R0, desc[UR10][R10.64] ;  /* 0x0000000a0a007981 */ /* 0x002f28000c1e1500 */
[----:B--2---:R1:W-:Y:S01]  /*1d180*/  STL [R1+0x2c4], R3 ;  /* 0x0002c40301007387 */ /* 0x0043e20000100800 */
[----:B0-----:R-:W-:-:S03]  /*1d190*/  IMAD.WIDE R4, R2, 0x2, R22 ;  /* 0x0000000202047825 */ /* 0x001fc600078e0216 */
[----:B------:R-:W2:Y:S04]  /*1d1a0*/  LDL.64 R26, [R1+0xaa0] ;  /* 0x000aa000011a7983 */ /* 0x000ea80000100a00 */
[----:B-1----:R0:W2:Y:S02]  /*1d1b0*/  LDG.E.U16 R3, desc[UR10][R12.64] ;  /* 0x0000000a0c037981 */ /* 0x0020a4000c1e1500 */
[C---:B0-----:R-:W-:Y:S02]  /*1d1c0*/  IMAD.WIDE R12, R2.reuse, 0x2, R14 ;  /* 0x00000002020c7825 */ /* 0x041fe400078e020e */
[----:B------:R-:W2:Y:S02]  /*1d1d0*/  LDL.64 R14, [R1+0xab8] ;  /* 0x000ab800010e7983 */ /* 0x000ea40000100a00 */
[----:B------:R-:W-:-:S06]  /*1d1e0*/  IMAD.WIDE R6, R2, 0x2, R20 ;  /* 0x0000000202067825 */ /* 0x000fcc00078e0214 */
[----:B------:R-:W2:Y:S04]  /*1d1f0*/  LDG.E.U16 R7, desc[UR10][R6.64] ;  /* 0x0000000a06077981 */ /* 0x000ea8000c1e1500 */
[----:B---3--:R-:W-:Y:S04]  /*1d200*/  STL [R1+0x27c], R25 ;  /* 0x00027c1901007387 */ /* 0x008fe80000100800 */
[----:B----4-:R0:W-:Y:S04]  /*1d210*/  STL [R1+0x2c0], R24 ;  /* 0x0002c01801007387 */ /* 0x0101e80000100800 */
[----:B0-----:R-:W3:Y:S04]  /*1d220*/  LDL.64 R24, [R1+0xa98] ;  /* 0x000a980001187983 */ /* 0x001ee80000100a00 */
[----:B------:R0:W-:Y:S02]  /*1d230*/  STL [R1+0x278], R9 ;  /* 0x0002780901007387 */ /* 0x0001e40000100800 */
[----:B0-----:R-:W-:-:S02]  /*1d240*/  IMAD.WIDE R8, R2, 0x2, R18 ;  /* 0x0000000202087825 */ /* 0x001fc400078e0212 */
[----:B------:R-:W4:Y:S04]  /*1d250*/  LDG.E.U16 R19, desc[UR10][R4.64] ;  /* 0x0000000a04137981 */ /* 0x000f28000c1e1500 */
[----:B------:R-:W3:Y:S04]  /*1d260*/  LDG.E.U16 R18, desc[UR10][R12.64] ;  /* 0x0000000a0c127981 */ /* 0x000ee8000c1e1500 */
[----:B------:R-:W3:Y:S04]  /*1d270*/  LDL.64 R4, [R1+0xab0] ;  /* 0x000ab00001047983 */ /* 0x000ee80000100a00 */
[----:B------:R-:W3:Y:S01]  /*1d280*/  LDL.64 R12, [R1+0xaa8] ;  /* 0x000aa800010c7983 */ /* 0x000ee20000100a00 */
[----:B------:R-:W-:-:S03]  /*1d290*/  IMAD.WIDE R10, R2, 0x2, R16 ;  /* 0x00000002020a7825 */ /* 0x000fc600078e0210 */
[----:B------:R-:W3:Y:S04]  /*1d2a0*/  LDL.64 R16, [R1+0xa90] ;  /* 0x000a900001107983 */ /* 0x000ee80000100a00 */
[----:B------:R0:W-:Y:S04]  /*1d2b0*/  STL [R1+0x270], R0 ;  /* 0x0002700001007387 */ /* 0x0001e80000100800 */
[----:B------:R-:W3:Y:S04]  /*1d2c0*/  LDL.64 R22, [R1+0xa88] ;  /* 0x000a880001167983 */ /* 0x000ee80000100a00 */
[----:B------:R-:W3:Y:S04]  /*1d2d0*/  LDL.64 R20, [R1+0xa80] ;  /* 0x000a800001147983 */ /* 0x000ee80000100a00 */
[----:B0-----:R0:W3:Y:S04]  /*1d2e0*/  LDG.E.U16 R0, desc[UR10][R8.64] ;  /* 0x0000000a08007981 */ /* 0x0010e8000c1e1500 */
[----:B--2---:R1:W-:Y:S04]  /*1d2f0*/  STL [R1+0x254], R3 ;  /* 0x0002540301007387 */ /* 0x0043e80000100800 */
[----:B-1----:R1:W2:Y:S01]  /*1d300*/  LDG.E.U16 R3, desc[UR10][R10.64] ;  /* 0x0000000a0a037981 */ /* 0x0022a2000c1e1500 */
[----:B0-----:R-:W-:-:S03]  /*1d310*/  IMAD.WIDE R8, R2, 0x2, R14 ;  /* 0x0000000202087825 */ /* 0x001fc600078e020e */
[----:B----4-:R-:W-:Y:S04]  /*1d320*/  STL [R1+0x268], R19 ;  /* 0x0002681301007387 */ /* 0x010fe80000100800 */
[----:B---3--:R0:W-:Y:S04]  /*1d330*/  STL [R1+0x24c], R18 ;  /* 0x00024c1201007387 */ /* 0x0081e80000100800 */
[----:B------:R-:W3:Y:S01]  /*1d340*/  LDL.64 R14, [R1+0xa70] ;  /* 0x000a7000010e7983 */ /* 0x000ee20000100a00 */
[----:B-1----:R-:W-:-:S04]  /*1d350*/  IMAD.WIDE R10, R2, 0x2, R4 ;  /* 0x00000002020a7825 */ /* 0x002fc800078e0204 */
[C---:B------:R-:W-:Y:S01]  /*1d360*/  IMAD.WIDE R4, R2.reuse, 0x2, R24 ;  /* 0x0000000202047825 */ /* 0x040fe200078e0218 */
[----:B0-----:R-:W4:Y:S03]  /*1d370*/  LDL.64 R18, [R1+0xa78] ;  /* 0x000a780001127983 */ /* 0x001f260000100a00 */
[C---:B------:R-:W-:Y:S01]  /*1d380*/  IMAD.WIDE R12, R2.reuse, 0x2, R12 ;  /* 0x00000002020c7825 */ /* 0x040fe200078e020c */
[----:B------:R-:W3:Y:S04]  /*1d390*/  LDG.E.U16 R25, desc[UR10][R8.64] ;  /* 0x0000000a08197981 */ /* 0x000ee8000c1e1500 */
[----:B------:R-:W4:Y:S04]  /*1d3a0*/  LDG.E.U16 R11, desc[UR10][R10.64] ;  /* 0x0000000a0a0b7981 */ /* 0x000f28000c1e1500 */
[----:B------:R-:W4:Y:S04]  /*1d3b0*/  LDG.E.U16 R13, desc[UR10][R12.64] ;  /* 0x0000000a0c0d7981 */ /* 0x000f28000c1e1500 */
[----:B------:R0:W-:Y:S04]  /*1d3c0*/  STL [R1+0x264], R7 ;  /* 0x0002640701007387 */ /* 0x0001e80000100800 */
[----:B------:R1:W-:Y:S01]  /*1d3d0*/  STL [R1+0x260], R0 ;  /* 0x0002600001007387 */ /* 0x0003e20000100800 */
[----:B0-----:R-:W-:-:S05]  /*1d3e0*/  IMAD.WIDE R6, R2, 0x2, R26 ;  /* 0x0000000202067825 */ /* 0x001fca00078e021a */
[----:B-1----:R0:W4:Y:S04]  /*1d3f0*/  LDG.E.U16 R0, desc[UR10][R6.64] ;  /* 0x0000000a06007981 */ /* 0x002128000c1e1500 */
[----:B--2---:R1:W-:Y:S01]  /*1d400*/  STL [R1+0x25c], R3 ;  /* 0x00025c0301007387 */ /* 0x0043e20000100800 */
[----:B0-----:R-:W-:-:S03]  /*1d410*/  IMAD.WIDE R6, R2, 0x2, R22 ;  /* 0x0000000202067825 */ /* 0x001fc600078e0216 */
[----:B------:R-:W2:Y:S04]  /*1d420*/  LDL.64 R26, [R1+0xa50] ;  /* 0x000a5000011a7983 */ /* 0x000ea80000100a00 */
[----:B-1----:R0:W2:Y:S01]  /*1d430*/  LDG.E.U16 R3, desc[UR10][R4.64] ;  /* 0x0000000a04037981 */ /* 0x0020a2000c1e1500 */
[----:B------:R-:W-:-:S06]  /*1d440*/  IMAD.WIDE R8, R2, 0x2, R20 ;  /* 0x0000000202087825 */ /* 0x000fcc00078e0214 */
[----:B------:R-:W2:Y:S01]  /*1d450*/  LDG.E.U16 R9, desc[UR10][R8.64] ;  /* 0x0000000a08097981 */ /* 0x000ea2000c1e1500 */
[----:B0-----:R-:W-:-:S03]  /*1d460*/  IMAD.WIDE R4, R2, 0x2, R16 ;  /* 0x0000000202047825 */ /* 0x001fc600078e0210 */
[----:B------:R-:W2:Y:S04]  /*1d470*/  LDL.64 R16, [R1+0xa68] ;  /* 0x000a680001107983 */ /* 0x000ea80000100a00 */
[----:B---3--:R0:W-:Y:S04]  /*1d480*/  STL [R1+0x258], R25 ;  /* 0x0002581901007387 */ /* 0x0081e80000100800 */
[----:B0-----:R-:W3:Y:S04]  /*1d490*/  LDL.64 R24, [R1+0xa48] ;  /* 0x000a480001187983 */ /* 0x001ee80000100a00 */
[----:B----4-:R0:W-:Y:S04]  /*1d4a0*/  STL [R1+0x250], R11 ;  /* 0x0002500b01007387 */ /* 0x0101e80000100800 */
[----:B------:R1:W-:Y:S01]  /*1d4b0*/  STL [R1+0x22c], R13 ;  /* 0x00022c0d01007387 */ /* 0x0003e20000100800 */
[----:B0-----:R-:W-:-:S03]  /*1d4c0*/  IMAD.WIDE R10, R2, 0x2, R18 ;  /* 0x00000002020a7825 */ /* 0x001fc600078e0212 */
[----:B------:R-:W4:Y:S04]  /*1d4d0*/  LDG.E.U16 R19, desc[UR10][R6.64] ;  /* 0x0000000a06137981 */ /* 0x000f28000c1e1500 */
[----:B------:R-:W3:Y:S04]  /*1d4e0*/  LDG.E.U16 R18, desc[UR10][R4.64] ;  /* 0x0000000a04127981 */ /* 0x000ee8000c1e1500 */
[----:B------:R-:W3:Y:S04]  /*1d4f0*/  LDL.64 R6, [R1+0xa60] ;  /* 0x000a600001067983 */ /* 0x000ee80000100a00 */
[----:B------:R-:W3:Y:S01]  /*1d500*/  LDL.64 R4, [R1+0xa58] ;  /* 0x000a580001047983 */ /* 0x000ee20000100a00 */
[----:B-1----:R-:W-:-:S03]  /*1d510*/  IMAD.WIDE R12, R2, 0x2, R14 ;  /* 0x00000002020c7825 */ /* 0x002fc600078e020e */
[----:B------:R-:W3:Y:S04]  /*1d520*/  LDL.64 R14, [R1+0xa40] ;  /* 0x000a4000010e7983 */ /* 0x000ee80000100a00 */
[----:B------:R0:W-:Y:S04]  /*1d530*/  STL [R1+0x230], R0 ;  /* 0x0002300001007387 */ /* 0x0001e80000100800 */
[----:B------:R-:W3:Y:S04]  /*1d540*/  LDL.64 R22, [R1+0xa38] ;  /* 0x000a380001167983 */ /* 0x000ee80000100a00 */
[----:B------:R-:W3:Y:S04]  /*1d550*/  LDL.64 R20, [R1+0xa30] ;  /* 0x000a300001147983 */ /* 0x000ee80000100a00 */
[----:B0-----:R-:W3:Y:S04]  /*1d560*/  LDG.E.U16 R0, desc[UR10][R10.64] ;  /* 0x0000000a0a007981 */ /* 0x001ee8000c1e1500 */
[----:B--2---:R0:W-:Y:S04]  /*1d570*/  STL [R1+0x248], R3 ;  /* 0x0002480301007387 */ /* 0x0041e80000100800 */
[----:B0-----:R0:W2:Y:S02]  /*1d580*/  LDG.E.U16 R3, desc[UR10][R12.64] ;  /* 0x0000000a0c037981 */ /* 0x0010a4000c1e1500 */
[----:B0-----:R-:W-:-:S02]  /*1d590*/  IMAD.WIDE R12, R2, 0x2, R16 ;  /* 0x00000002020c7825 */ /* 0x001fc400078e0210 */
[----:B----4-:R-:W-:Y:S04]  /*1d5a0*/  STL [R1+0x240], R19 ;  /* 0x0002401301007387 */ /* 0x010fe80000100800 */
[----:B---3--:R0:W-:Y:S04]  /*1d5b0*/  STL [R1+0x244], R18 ;  /* 0x0002441201007387 */ /* 0x0081e80000100800 */
[----:B------:R-:W3:Y:S01]  /*1d5c0*/  LDL.64 R16, [R1+0xa20] ;  /* 0x000a200001107983 */ /* 0x000ee20000100a00 */
[----:B------:R-:W-:-:S03]  /*1d5d0*/  IMAD.WIDE R10, R2, 0x2, R6 ;  /* 0x00000002020a7825 */ /* 0x000fc600078e0206 */
[----:B0-----:R-:W4:Y:S04]  /*1d5e0*/  LDL.64 R18, [R1+0xa28] ;  /* 0x000a280001127983 */ /* 0x001f280000100a00 */
[----:B------:R0:W-:Y:S02]  /*1d5f0*/  STL [R1+0x23c], R9 ;  /* 0x00023c0901007387 */ /* 0x0001e40000100800 */
[----:B0-----:R-:W-:-:S04]  /*1d600*/  IMAD.WIDE R8, R2, 0x2, R4 ;  /* 0x0000000202087825 */ /* 0x001fc800078e0204 */
[C---:B------:R-:W-:Y:S02]  /*1d610*/  IMAD.WIDE R4, R2.reuse, 0x2, R24 ;  /* 0x0000000202047825 */ /* 0x040fe400078e0218 */
[----:B------:R-:W4:Y:S04]  /*1d620*/  LDG.E.U16 R25, desc[UR10][R12.64] ;  /* 0x0000000a0c197981 */ /* 0x000f28000c1e1500 */
[----:B------:R-:W4:Y:S04]  /*1d630*/  LDG.E.U16 R13, desc[UR10][R8.64] ;  /* 0x0000000a080d7981 */ /* 0x000f28000c1e1500 */
[----:B------:R-:W4:Y:S01]  /*1d640*/  LDG.E.U16 R12, desc[UR10][R10.64] ;  /* 0x0000000a0a0c7981 */ /* 0x000f22000c1e1500 */
[----:B------:R-:W-:-:S03]  /*1d650*/  IMAD.WIDE R6, R2, 0x2, R26 ;  /* 0x0000000202067825 */ /* 0x000fc600078e021a */
[----:B------:R0:W-:Y:S04]  /*1d660*/  STL [R1+0x238], R0 ;  /* 0x0002380001007387 */ /* 0x0001e80000100800 */
[----:B0-----:R0:W4:Y:S04]  /*1d670*/  LDG.E.U16 R0, desc[UR10][R6.64] ;  /* 0x0000000a06007981 */ /* 0x001128000c1e1500 */
[----:B--2---:R1:W-:Y:S01]  /*1d680*/  STL [R1+0x234], R3 ;  /* 0x0002340301007387 */ /* 0x0043e20000100800 */
[----:B0-----:R-:W-:-:S03]  /*1d690*/  IMAD.WIDE R6, R2, 0x2, R14 ;  /* 0x0000000202067825 */ /* 0x001fc600078e020e */
[----:B------:R-:W2:Y:S01]  /*1d6a0*/  LDL.64 R14, [R1+0xa18] ;  /* 0x000a1800010e7983 */ /* 0x000ea20000100a00 */
[----:B------:R-:W-:-:S03]  /*1d6b0*/  IMAD.WIDE R8, R2, 0x2, R22 ;  /* 0x0000000202087825 */ /* 0x000fc600078e0216 */
[----:B------:R-:W2:Y:S04]  /*1d6c0*/  LDL.64 R26, [R1+0xa00] ;  /* 0x000a0000011a7983 */ /* 0x000ea80000100a00 */
[----:B-1----:R3:W2:Y:S01]  /*1d6d0*/  LDG.E.U16 R3, desc[UR10][R4.64] ;  /* 0x0000000a04037981 */ /* 0x0026a2000c1e1500 */
[----:B------:R-:W-:-:S06]  /*1d6e0*/  IMAD.WIDE R10, R2, 0x2, R20 ;  /* 0x00000002020a7825 */ /* 0x000fcc00078e0214 */
[----:B------:R-:W2:Y:S01]  /*1d6f0*/  LDG.E.U16 R11, desc[UR10][R10.64] ;  /* 0x0000000a0a0b7981 */ /* 0x000ea2000c1e1500 */
[----:B---3--:R-:W-:-:S03]  /*1d700*/  IMAD.WIDE R4, R2, 0x2, R16 ;  /* 0x0000000202047825 */ /* 0x008fc600078e0210 */
[----:B----4-:R0:W-:Y:S04]  /*1d710*/  STL [R1+0x200], R25 ;  /* 0x0002001901007387 */ /* 0x0101e80000100800 */
[----:B0-----:R-:W3:Y:S04]  /*1d720*/  LDL.64 R24, [R1+0x9f8] ;  /* 0x0009f80001187983 */ /* 0x001ee80000100a00 */
[----:B------:R-:W-:Y:S04]  /*1d730*/  STL [R1+0x21c], R13 ;  /* 0x00021c0d01007387 */ /* 0x000fe80000100800 */
[----:B------:R0:W-:Y:S04]  /*1d740*/  STL [R1+0x204], R12 ;  /* 0x0002040c01007387 */ /* 0x0001e80000100800 */
[----:B------:R-:W4:Y:S01]  /*1d750*/  LDL.64 R16, [R1+0x9f0] ;  /* 0x0009f00001107983 */ /* 0x000f220000100a00 */
[----:B0-----:R-:W-:-:S03]  /*1d760*/  IMAD.WIDE R12, R2, 0x2, R18 ;  /* 0x00000002020c7825 */ /* 0x001fc600078e0212 */
[----:B------:R-:W4:Y:S04]  /*1d770*/  LDG.E.U16 R19, desc[UR10][R8.64] ;  /* 0x0000000a08137981 */ /* 0x000f28000c1e1500 */
[----:B------:R-:W4:Y:S04]  /*1d780*/  LDG.E.U16 R18, desc[UR10][R6.64] ;  /* 0x0000000a06127981 */ /* 0x000f28000c1e1500 */
[----:B------:R-:W4:Y:S04]  /*1d790*/  LDL.64 R8, [R1+0xa08] ;  /* 0x000a080001087983 */ /* 0x000f280000100a00 */
[----:B------:R-:W4:Y:S04]  /*1d7a0*/  LDL.64 R6, [R1+0xa10] ;  /* 0x000a100001067983 */ /* 0x000f280000100a00 */
[----:B------:R0:W-:Y:S04]  /*1d7b0*/  STL [R1+0x224], R0 ;  /* 0x0002240001007387 */ /* 0x0001e80000100800 */
[----:B------:R-:W4:Y:S04]  /*1d7c0*/  LDL.64 R22, [R1+0x9e8] ;  /* 0x0009e80001167983 */ /* 0x000f280000100a00 */
[----:B------:R-:W4:Y:S04]  /*1d7d0*/  LDL.64 R20, [R1+0x9e0] ;  /* 0x0009e00001147983 */ /* 0x000f280000100a00 */
[----:B0-----:R-:W4:Y:S04]  /*1d7e0*/  LDG.E.U16 R0, desc[UR10][R12.64] ;  /* 0x0000000a0c007981 */ /* 0x001f28000c1e1500 */
[----:B--2---:R0:W-:Y:S04]  /*1d7f0*/  STL [R1+0x228], R3 ;  /* 0x0002280301007387 */ /* 0x0041e80000100800 */
[----:B0-----:R0:W2:Y:S02]  /*1d800*/  LDG.E.U16 R3, desc[UR10][R4.64] ;  /* 0x0000000a04037981 */ /* 0x0010a4000c1e1500 */
[----:B0-----:R-:W-:-:S04]  /*1d810*/  IMAD.WIDE R4, R2, 0x2, R14 ;  /* 0x0000000202047825 */ /* 0x001fc800078e020e */
[C---:B---3--:R-:W-:Y:S02]  /*1d820*/  IMAD.WIDE R12, R2.reuse, 0x2, R24 ;  /* 0x00000002020c7825 */ /* 0x048fe400078e0218 */
[----:B------:R-:W3:Y:S04]  /*1d830*/  LDG.E.U16 R25, desc[UR10][R4.64] ;  /* 0x0000000a04197981 */ /* 0x000ee8000c1e1500 */
[----:B----4-:R-:W-:Y:S04]  /*1d840*/  STL [R1+0x218], R19 ;  /* 0x0002181301007387 */ /* 0x010fe80000100800 */
[----:B------:R0:W-:Y:S04]  /*1d850*/  STL [R1+0x220], R18 ;  /* 0x0002201201007387 */ /* 0x0001e80000100800 */
[----:B------:R-:W4:Y:S01]  /*1d860*/  LDL.64 R14, [R1+0x9d0] ;  /* 0x0009d000010e7983 */ /* 0x000f220000100a00 */
[----:B------:R-:W-:-:S04]  /*1d870*/  IMAD.WIDE R8, R2, 0x2, R8 ;  /* 0x0000000202087825 */ /* 0x000fc800078e0208 */
[C---:B------:R-:W-:Y:S01]  /*1d880*/  IMAD.WIDE R6, R2.reuse, 0x2, R6 ;  /* 0x0000000202067825 */ /* 0x040fe200078e0206 */
[----:B0-----:R-:W4:Y:S04]  /*1d890*/  LDL.64 R18, [R1+0x9d8] ;  /* 0x0009d80001127983 */ /* 0x001f280000100a00 */
        /* <DEDUP_REMOVED lines=8> */
[----:B------:R-:W2:Y:S01]  /*1d920*/  LDL.64 R16, [R1+0x9c8] ;  /* 0x0009c80001107983 */ /* 0x000ea20000100a00 */
[----:B------:R-:W-:-:S03]  /*1d930*/  IMAD.WIDE R8, R2, 0x2, R20 ;  /* 0x0000000202087825 */ /* 0x000fc600078e0214 */
[----:B------:R-:W2:Y:S04]  /*1d940*/  LDL.64 R26, [R1+0x9b0] ;  /* 0x0009b000011a7983 */ /* 0x000ea80000100a00 */
[----:B-1----:R0:W2:Y:S04]  /*1d950*/  LDG.E.U16 R3, desc[UR10][R12.64] ;  /* 0x0000000a0c037981 */ /* 0x0020a8000c1e1500 */
[----:B------:R-:W2:Y:S01]  /*1d960*/  LDG.E.U16 R9, desc[UR10][R8.64] ;  /* 0x0000000a08097981 */ /* 0x000ea2000c1e1500 */
[----:B0-----:R-:W-:-:S03]  /*1d970*/  IMAD.WIDE R12, R2, 0x2, R22 ;  /* 0x00000002020c7825 */ /* 0x001fc600078e0216 */
[----:B---3--:R0:W-:Y:S04]  /*1d980*/  STL [R1+0x210], R25 ;  /* 0x0002101901007387 */ /* 0x0081e80000100800 */
[----:B0-----:R-:W3:Y:S01]  /*1d990*/  LDL.64 R24, [R1+0x9a8] ;  /* 0x0009a80001187983 */ /* 0x001ee20000100a00 */
[----:B----4-:R-:W-:-:S03]  /*1d9a0*/  IMAD.WIDE R6, R2, 0x2, R18 ;  /* 0x0000000202067825 */ /* 0x010fc600078e0212 */
[----:B------:R-:W4:Y:S04]  /*1d9b0*/  LDG.E.U16 R19, desc[UR10][R12.64] ;  /* 0x0000000a0c137981 */ /* 0x000f28000c1e1500 */
[----:B------:R-:W3:Y:S04]  /*1d9c0*/  LDG.E.U16 R18, desc[UR10][R10.64] ;  /* 0x0000000a0a127981 */ /* 0x000ee8000c1e1500 */
[----:B------:R-:W-:Y:S04]  /*1d9d0*/  STL [R1+0x208], R5 ;  /* 0x0002080501007387 */ /* 0x000fe80000100800 */
[----:B------:R0:W-:Y:S04]  /*1d9e0*/  STL [R1+0x20c], R4 ;  /* 0x00020c0401007387 */ /* 0x0001e80000100800 */
[----:B------:R-:W3:Y:S04]  /*1d9f0*/  LDL.64 R10, [R1+0x9b8] ;  /* 0x0009b800010a7983 */ /* 0x000ee80000100a00 */
[----:B------:R-:W3:Y:S01]  /*1da00*/  LDL.64 R12, [R1+0x9c0] ;  /* 0x0009c000010c7983 */ /* 0x000ee20000100a00 */
[----:B0-----:R-:W-:-:S03]  /*1da10*/  IMAD.WIDE R4, R2, 0x2, R14 ;  /* 0x0000000202047825 */ /* 0x001fc600078e020e */
        /* <DEDUP_REMOVED lines=10> */
[----:B------:R-:W3:Y:S04]  /*1dac0*/  LDL.64 R16, [R1+0x980] ;  /* 0x0009800001107983 */ /* 0x000ee80000100a00 */
[----:B0-----:R-:W4:Y:S04]  /*1dad0*/  LDL.64 R18, [R1+0x988] ;  /* 0x0009880001127983 */ /* 0x001f280000100a00 */
[----:B------:R0:W-:Y:S01]  /*1dae0*/  STL [R1+0x1d0], R9 ;  /* 0x0001d00901007387 */ /* 0x0001e20000100800 */
[----:B------:R-:W-:-:S04]  /*1daf0*/  IMAD.WIDE R6, R2, 0x2, R12 ;  /* 0x0000000202067825 */ /* 0x000fc800078e020c */
[C---:B------:R-:W-:Y:S02]  /*1db00*/  IMAD.WIDE R12, R2.reuse, 0x2, R24 ;  /* 0x00000002020c7825 */ /* 0x040fe400078e0218 */
[----:B------:R1:W4:Y:S02]  /*1db10*/  LDG.E.U16 R24, desc[UR10][R6.64] ;  /* 0x0000000a06187981 */ /* 0x000324000c1e1500 */
[----:B0-----:R-:W-:-:S04]  /*1db20*/  IMAD.WIDE R8, R2, 0x2, R10 ;  /* 0x0000000202087825 */ /* 0x001fc800078e020a */
[C---:B------:R-:W-:Y:S01]  /*1db30*/  IMAD.WIDE R10, R2.reuse, 0x2, R26 ;  /* 0x00000002020a7825 */ /* 0x040fe200078e021a */
[----:B------:R-:W4:Y:S04]  /*1db40*/  LDG.E.U16 R25, desc[UR10][R8.64] ;  /* 0x0000000a08197981 */ /* 0x000f28000c1e1500 */
[----:B------:R0:W4:Y:S04]  /*1db50*/  LDG.E.U16 R27, desc[UR10][R4.64] ;  /* 0x0000000a041b7981 */ /* 0x000128000c1e1500 */
[----:B------:R1:W-:Y:S04]  /*1db60*/  STL [R1+0x1e4], R0 ;  /* 0x0001e40001007387 */ /* 0x0003e80000100800 */
[----:B-1----:R-:W4:Y:S04]  /*1db70*/  LDG.E.U16 R0, desc[UR10][R10.64] ;  /* 0x0000000a0a007981 */ /* 0x002f28000c1e1500 */
[----:B--2---:R1:W-:Y:S04]  /*1db80*/  STL [R1+0x1e8], R3 ;  /* 0x0001e80301007387 */ /* 0x0043e80000100800 */
[----:B-1----:R3:W2:Y:S01]  /*1db90*/  LDG.E.U16 R3, desc[UR10][R12.64] ;  /* 0x0000000a0c037981 */ /* 0x0026a2000c1e1500 */
[----:B------:R-:W-:-:S04]  /*1dba0*/  IMAD.WIDE R6, R2, 0x2, R22 ;  /* 0x0000000202067825 */ /* 0x000fc800078e0216 */
[C---:B0-----:R-:W-:Y:S02]  /*1dbb0*/  IMAD.WIDE R4, R2.reuse, 0x2, R14 ;  /* 0x0000000202047825 */ /* 0x041fe400078e020e */
[----:B------:R-:W2:Y:S02]  /*1dbc0*/  LDL.64 R14, [R1+0x978] ;  /* 0x00097800010e7983 */ /* 0x000ea40000100a00 */
[----:B------:R-:W-:-:S06]  /*1dbd0*/  IMAD.WIDE R8, R2, 0x2, R20 ;  /* 0x0000000202087825 */ /* 0x000fcc00078e0214 */
[----:B------:R-:W2:Y:S01]  /*1dbe0*/  LDG.E.U16 R9, desc[UR10][R8.64] ;  /* 0x0000000a08097981 */ /* 0x000ea2000c1e1500 */
[----:B---3--:R-:W-:-:S03]  /*1dbf0*/  IMAD.WIDE R12, R2, 0x2, R16 ;  /* 0x00000002020c7825 */ /* 0x008fc600078e0210 */
[----:B------:R-:W3:Y:S04]  /*1dc00*/  LDG.E.U16 R17, desc[UR10][R6.64] ;  /* 0x0000000a06117981 */ /* 0x000ee8000c1e1500 */
[----:B------:R-:W3:Y:S01]  /*1dc10*/  LDG.E.U16 R16, desc[UR10][R4.64] ;  /* 0x0000000a04107981 */ /* 0x000ee2000c1e1500 */
[----:B----4-:R-:W-:-:S03]  /*1dc20*/  IMAD.WIDE R10, R2, 0x2, R18 ;  /* 0x00000002020a7825 */ /* 0x010fc600078e0212 */
[----:B------:R0:W-:Y:S04]  /*1dc30*/  STL [R1+0x1e0], R27 ;  /* 0x0001e01b01007387 */ /* 0x0001e80000100800 */
[----:B0-----:R-:W4:Y:S04]  /*1dc40*/  LDL.64 R26, [R1+0x960] ;  /* 0x00096000011a7983 */ /* 0x001f280000100a00 */
[----:B------:R-:W-:Y:S04]  /*1dc50*/  STL [R1+0x1d8], R25 ;  /* 0x0001d81901007387 */ /* 0x000fe80000100800 */
[----:B------:R0:W-:Y:S04]  /*1dc60*/  STL [R1+0x1dc], R24 ;  /* 0x0001dc1801007387 */ /* 0x0001e80000100800 */
[----:B------:R-:W4:Y:S04]  /*1dc70*/  LDL.64 R6, [R1+0x970] ;  /* 0x0009700001067983 */ /* 0x000f280000100a00 */
[----:B------:R-:W4:Y:S04]  /*1dc80*/  LDL.64 R4, [R1+0x968] ;  /* 0x0009680001047983 */ /* 0x000f280000100a00 */
[----:B0-----:R-:W4:Y:S04]  /*1dc90*/  LDL.64 R24, [R1+0x958] ;  /* 0x0009580001187983 */ /* 0x001f280000100a00 */
[----:B------:R-:W4:Y:S04]  /*1dca0*/  LDL.64 R18, [R1+0x950] ;  /* 0x0009500001127983 */ /* 0x000f280000100a00 */
[----:B------:R0:W-:Y:S04]  /*1dcb0*/  STL [R1+0x1d4], R0 ;  /* 0x0001d40001007387 */ /* 0x0001e80000100800 */
[----:B------:R-:W4:Y:S04]  /*1dcc0*/  LDL.64 R22, [R1+0x948] ;  /* 0x0009480001167983 */ /* 0x000f280000100a00 */
[----:B------:R-:W4:Y:S04]  /*1dcd0*/  LDL.64 R20, [R1+0x940] ;  /* 0x0009400001147983 */ /* 0x000f280000100a00 */
[----:B0-----:R0:W4:Y:S04]  /*1dce0*/  LDG.E.U16 R0, desc[UR10][R10.64] ;  /* 0x0000000a0a007981 */ /* 0x001128000c1e1500 */
[----:B--2---:R1:W-:Y:S04]  /*1dcf0*/  STL [R1+0x1b0], R3 ;  /* 0x0001b00301007387 */ /* 0x0043e80000100800 */
[----:B-1----:R4:W2:Y:S01]  /*1dd00*/  LDG.E.U16 R3, desc[UR10][R12.64] ;  /* 0x0000000a0c037981 */ /* 0x0028a2000c1e1500 */
[----:B0-----:R-:W-:-:S06]  /*1dd10*/  IMAD.WIDE R10, R2, 0x2, R14 ;  /* 0x00000002020a7825 */ /* 0x001fcc00078e020e */
[----:B------:R-:W2:Y:S04]  /*1dd20*/  LDG.E.U16 R11, desc[UR10][R10.64] ;  /* 0x0000000a0a0b7981 */ /* 0x000ea8000c1e1500 */
[----:B---3--:R-:W-:Y:S04]  /*1dd30*/  STL [R1+0x1c4], R17 ;  /* 0x0001c41101007387 */ /* 0x008fe80000100800 */
[----:B------:R0:W-:Y:S04]  /*1dd40*/  STL [R1+0x1c8], R16 ;  /* 0x0001c81001007387 */ /* 0x0001e80000100800 */
[----:B------:R-:W3:Y:S04]  /*1dd50*/  LDL.64 R14, [R1+0x930] ;  /* 0x00093000010e7983 */ /* 0x000ee80000100a00 */
[----:B0-----:R-:W3:Y:S04]  /*1dd60*/  LDL.64 R16, [R1+0x938] ;  /* 0x0009380001107983 */ /* 0x001ee80000100a00 */
[----:B------:R0:W-:Y:S01]  /*1dd70*/  STL [R1+0x1c0], R9 ;  /* 0x0001c00901007387 */ /* 0x0001e20000100800 */
[----:B----4-:R-:W-:-:S04]  /*1dd80*/  IMAD.WIDE R12, R2, 0x2, R6 ;  /* 0x00000002020c7825 */ /* 0x010fc800078e0206 */
[C---:B0-----:R-:W-:Y:S02]  /*1dd90*/  IMAD.WIDE R8, R2.reuse, 0x2, R4 ;  /* 0x0000000202087825 */ /* 0x041fe400078e0204 */
[----:B------:R-:W4:Y:S02]  /*1dda0*/  LDG.E.U16 R12, desc[UR10][R12.64] ;  /* 0x0000000a0c0c7981 */ /* 0x000f24000c1e1500 */
[C---:B------:R-:W-:Y:S02]  /*1ddb0*/  IMAD.WIDE R6, R2.reuse, 0x2, R26 ;  /* 0x0000000202067825 */ /* 0x040fe400078e021a */
[----:B------:R-:W4:Y:S02]  /*1ddc0*/  LDG.E.U16 R13, desc[UR10][R8.64] ;  /* 0x0000000a080d7981 */ /* 0x000f24000c1e1500 */
[C---:B------:R-:W-:Y:S02]  /*1ddd0*/  IMAD.WIDE R4, R2.reuse, 0x2, R24 ;  /* 0x0000000202047825 */ /* 0x040fe400078e0218 */
[----:B------:R0:W-:Y:S04]  /*1dde0*/  STL [R1+0x1bc], R0 ;  /* 0x0001bc0001007387 */ /* 0x0001e80000100800 */
[----:B0-----:R0:W4:Y:S04]  /*1ddf0*/  LDG.E.U16 R0, desc[UR10][R6.64] ;  /* 0x0000000a06007981 */ /* 0x001128000c1e1500 */
[----:B--2---:R1:W-:Y:S01]  /*1de00*/  STL [R1+0x1b8], R3 ;  /* 0x0001b80301007387 */ /* 0x0043e20000100800 */
[----:B0-----:R-:W-:-:S03]  /*1de10*/  IMAD.WIDE R6, R2, 0x2, R22 ;  /* 0x0000000202067825 */ /* 0x001fc600078e0216 */
[----:B------:R-:W2:Y:S01]  /*1de20*/  LDL.64 R26, [R1+0x910] ;  /* 0x00091000011a7983 */ /* 0x000ea20000100a00 */
[----:B------:R-:W-:-:S03]  /*1de30*/  IMAD.WIDE R8, R2, 0x2, R20 ;  /* 0x0000000202087825 */ /* 0x000fc600078e0214 */
[----:B------:R-:W2:Y:S04]  /*1de40*/  LDL.64 R24, [R1+0x908] ;  /* 0x0009080001187983 */ /* 0x000ea80000100a00 */
[----:B-1----:R0:W2:Y:S04]  /*1de50*/  LDG.E.U16 R3, desc[UR10][R4.64] ;  /* 0x0000000a04037981 */ /* 0x0020a8000c1e1500 */
[----:B------:R-:W2:Y:S04]  /*1de60*/  LDG.E.U16 R21, desc[UR10][R6.64] ;  /* 0x0000000a06157981 */ /* 0x000ea8000c1e1500 */
[----:B------:R-:W2:Y:S01]  /*1de70*/  LDG.E.U16 R9, desc[UR10][R8.64] ;  /* 0x0000000a08097981 */ /* 0x000ea2000c1e1500 */
[----:B0-----:R-:W-:-:S03]  /*1de80*/  IMAD.WIDE R4, R2, 0x2, R18 ;  /* 0x0000000202047825 */ /* 0x001fc600078e0212 */
[----:B------:R-:W2:Y:S04]  /*1de90*/  LDL.64 R18, [R1+0x928] ;  /* 0x0009280001127983 */ /* 0x000ea80000100a00 */
[----:B------:R3:W-:Y:S04]  /*1dea0*/  STL [R1+0x1b4], R11 ;  /* 0x0001b40b01007387 */ /* 0x0007e80000100800 */
[----:B------:R-:W2:Y:S01]  /*1deb0*/  LDG.E.U16 R20, desc[UR10][R4.64] ;  /* 0x0000000a04147981 */ /* 0x000ea2000c1e1500 */
[----:B---3--:R-:W-:-:S03]  /*1dec0*/  IMAD.WIDE R10, R2, 0x2, R16 ;  /* 0x00000002020a7825 */ /* 0x008fc600078e0210 */
[----:B----4-:R-:W-:Y:S04]  /*1ded0*/  STL [R1+0x194], R13 ;  /* 0x0001940d01007387 */ /* 0x010fe80000100800 */
[----:B------:R0:W-:Y:S04]  /*1dee0*/  STL [R1+0x190], R12 ;  /* 0x0001900c01007387 */ /* 0x0001e80000100800 */
[----:B------:R-:W3:Y:S04]  /*1def0*/  LDL.64 R4, [R1+0x920] ;  /* 0x0009200001047983 */ /* 0x000ee80000100a00 */
[----:B------:R-:W4:Y:S04]  /*1df00*/  LDL.64 R6, [R1+0x918] ;  /* 0x0009180001067983 */ /* 0x000f280000100a00 */
[----:B------:R-:W4:Y:S04]  /*1df10*/  LDL.64 R16, [R1+0x900] ;  /* 0x0009000001107983 */ /* 0x000f280000100a00 */
[----:B------:R1:W-:Y:S01]  /*1df20*/  STL [R1+0x1a8], R0 ;  /* 0x0001a80001007387 */ /* 0x0003e20000100800 */
[----:B0-----:R-:W-:-:S03]  /*1df30*/  IMAD.WIDE R12, R2, 0x2, R14 ;  /* 0x00000002020c7825 */ /* 0x001fc600078e020e */
[----:B------:R-:W4:Y:S04]  /*1df40*/  LDL.64 R22, [R1+0x8f8] ;  /* 0x0008f80001167983 */ /* 0x000f280000100a00 */
[----:B------:R-:W4:Y:S04]  /*1df50*/  LDL.64 R14, [R1+0x8f0] ;  /* 0x0008f000010e7983 */ /* 0x000f280000100a00 */
[----:B-1----:R-:W4:Y:S04]  /*1df60*/  LDG.E.U16 R0, desc[UR10][R10.64] ;  /* 0x0000000a0a007981 */ /* 0x002f28000c1e1500 */
[----:B--2---:R0:W-:Y:S04]  /*1df70*/  STL [R1+0x1ac], R3 ;  /* 0x0001ac0301007387 */ /* 0x0041e80000100800 */
[----:B0-----:R0:W2:Y:S04]  /*1df80*/  LDG.E.U16 R3, desc[UR10][R12.64] ;  /* 0x0000000a0c037981 */ /* 0x0010a8000c1e1500 */
[----:B------:R-:W-:Y:S01]  /*1df90*/  STL [R1+0x1a0], R21 ;  /* 0x0001a01501007387 */ /* 0x000fe20000100800 */
[----:B0-----:R-:W-:-:S03]  /*1dfa0*/  IMAD.WIDE R12, R2, 0x2, R18 ;  /* 0x00000002020c7825 */ /* 0x001fc600078e0212 */
[----:B------:R0:W-:Y:S04]  /*1dfb0*/  STL [R1+0x1a4], R20 ;  /* 0x0001a41401007387 */ /* 0x0001e80000100800 */
[----:B------:R-:W2:Y:S04]  /*1dfc0*/  LDL.64 R18, [R1+0x8e0] ;  /* 0x0008e00001127983 */ /* 0x000ea80000100a00 */
[----:B0-----:R-:W2:Y:S04]  /*1dfd0*/  LDL.64 R20, [R1+0x8e8] ;  /* 0x0008e80001147983 */ /* 0x001ea80000100a00 */
[----:B------:R0:W-:Y:S02]  /*1dfe0*/  STL [R1+0x19c], R9 ;  /* 0x00019c0901007387 */ /* 0x0001e40000100800 */
[----:B0-----:R-:W-:-:S02]  /*1dff0*/  IMAD.WIDE R8, R2, 0x2, R26 ;  /* 0x0000000202087825 */ /* 0x001fc400078e021a */
[----:B------:R-:W2:Y:S02]  /*1e000*/  LDG.E.U16 R27, desc[UR10][R12.64] ;  /* 0x0000000a0c1b7981 */ /* 0x000ea4000c1e1500 */
[C---:B------:R-:W-:Y:S02]  /*1e010*/  IMAD.WIDE R10, R2.reuse, 0x2, R24 ;  /* 0x00000002020a7825 */ /* 0x040fe400078e0218 */
[----:B------:R0:W2:Y:S02]  /*1e020*/  LDG.E.U16 R25, desc[UR10][R8.64] ;  /* 0x0000000a08197981 */ /* 0x0000a4000c1e1500 */
[----:B---3--:R-:W-:-:S04]  /*1e030*/  IMAD.WIDE R4, R2, 0x2, R4 ;  /* 0x0000000202047825 */ /* 0x008fc800078e0204 */
[----:B----4-:R-:W-:-:S05]  /*1e040*/  IMAD.WIDE R6, R2, 0x2, R6 ;  /* 0x0000000202067825 */ /* 0x010fca00078e0206 */
[----:B------:R-:W3:Y:S04]  /*1e050*/  LDG.E.U16 R24, desc[UR10][R6.64] ;  /* 0x0000000a06187981 */ /* 0x000ee8000c1e1500 */
[----:B------:R1:W-:Y:S04]  /*1e060*/  STL [R1+0x198], R0 ;  /* 0x0001980001007387 */ /* 0x0003e80000100800 */
[----:B-1----:R-:W4:Y:S04]  /*1e070*/  LDG.E.U16 R0, desc[UR10][R4.64] ;  /* 0x0000000a04007981 */ /* 0x002f28000c1e1500 */
[----:B--2---:R1:W-:Y:S04]  /*1e080*/  STL [R1+0x178], R3 ;  /* 0x0001780301007387 */ /* 0x0043e80000100800 */
[----:B-1----:R1:W2:Y:S01]  /*1e090*/  LDG.E.U16 R3, desc[UR10][R10.64] ;  /* 0x0000000a0a037981 */ /* 0x0022a2000c1e1500 */
[----:B0-----:R-:W-:-:S03]  /*1e0a0*/  IMAD.WIDE R8, R2, 0x2, R16 ;  /* 0x0000000202087825 */ /* 0x001fc600078e0210 */
[----:B------:R-:W2:Y:S01]  /*1e0b0*/  LDL.64 R16, [R1+0x8d8] ;  /* 0x0008d80001107983 */ /* 0x000ea20000100a00 */
[----:B-1----:R-:W-:-:S03]  /*1e0c0*/  IMAD.WIDE R10, R2, 0x2, R22 ;  /* 0x00000002020a7825 */ /* 0x002fc600078e0216 */
[----:B------:R-:W2:Y:S04]  /*1e0d0*/  LDG.E.U16 R22, desc[UR10][R8.64] ;  /* 0x0000000a08167981 */ /* 0x000ea8000c1e1500 */
[----:B------:R-:W2:Y:S01]  /*1e0e0*/  LDG.E.U16 R23, desc[UR10][R10.64] ;  /* 0x0000000a0a177981 */ /* 0x000ea2000c1e1500 */
[----:B------:R-:W-:-:S04]  /*1e0f0*/  IMAD.WIDE R12, R2, 0x2, R14 ;  /* 0x00000002020c7825 */ /* 0x000fc800078e020e */
[C---:B------:R-:W-:Y:S02]  /*1e100*/  IMAD.WIDE R6, R2.reuse, 0x2, R20 ;  /* 0x0000000202067825 */ /* 0x040fe400078e0214 */
[----:B------:R-:W2:Y:S04]  /*1e110*/  LDG.E.U16 R13, desc[UR10][R12.64] ;  /* 0x0000000a0c0d7981 */ /* 0x000ea8000c1e1500 */
[----:B------:R0:W-:Y:S04]  /*1e120*/  STL [R1+0x170], R27 ;  /* 0x0001701b01007387 */ /* 0x0001e80000100800 */
[----:B------:R-:W2:Y:S04]  /*1e130*/  LDL.64 R10, [R1+0x8d0] ;  /* 0x0008d000010a7983 */ /* 0x000ea80000100a00 */
[----:B------:R-:W2:Y:S04]  /*1e140*/  LDL.64 R14, [R1+0x8b8] ;  /* 0x0008b800010e7983 */ /* 0x000ea80000100a00 */
[----:B0-----:R-:W2:Y:S04]  /*1e150*/  LDL.64 R26, [R1+0x8c0] ;  /* 0x0008c000011a7983 */ /* 0x001ea80000100a00 */
[----:B------:R-:W2:Y:S01]  /*1e160*/  LDL.64 R8, [R1+0x8c8] ;  /* 0x0008c80001087983 */ /* 0x000ea20000100a00 */
[----:B------:R-:W-:-:S03]  /*1e170*/  IMAD.WIDE R4, R2, 0x2, R18 ;  /* 0x0000000202047825 */ /* 0x000fc600078e0212 */
[----:B----4-:R0:W-:Y:S04]  /*1e180*/  STL [R1+0x18c], R0 ;  /* 0x00018c0001007387 */ /* 0x0101e80000100800 */
[----:B0-----:R-:W4:Y:S04]  /*1e190*/  LDG.E.U16 R0, desc[UR10][R6.64] ;  /* 0x0000000a06007981 */ /* 0x001f28000c1e1500 */
[----:B------:R-:W-:Y:S04]  /*1e1a0*/  STL [R1+0x184], R25 ;  /* 0x0001841901007387 */ /* 0x000fe80000100800 */
[----:B---3--:R0:W-:Y:S04]  /*1e1b0*/  STL [R1+0x188], R24 ;  /* 0x0001881801007387 */ /* 0x0081e80000100800 */
[----:B------:R-:W3:Y:S04]  /*1e1c0*/  LDL.64 R20, [R1+0x8a8] ;  /* 0x0008a80001147983 */ /* 0x000ee80000100a00 */
[----:B------:R-:W3:Y:S04]  /*1e1d0*/  LDL.64 R18, [R1+0x8a0] ;  /* 0x0008a00001127983 */ /* 0x000ee80000100a00 */
[----:B0-----:R-:W3:Y:S04]  /*1e1e0*/  LDL.64 R24, [R1+0x8b0] ;  /* 0x0008b00001187983 */ /* 0x001ee80000100a00 */
[----:B--2---:R0:W-:Y:S04]  /*1e1f0*/  STL [R1+0x180], R3 ;  /* 0x0001800301007387 */ /* 0x0041e80000100800 */
[----:B0-----:R0:W2:Y:S04]  /*1e200*/  LDG.E.U16 R3, desc[UR10][R4.64] ;  /* 0x0000000a04037981 */ /* 0x0010a8000c1e1500 */
[----:B------:R-:W-:Y:S01]  /*1e210*/  STL [R1+0x174], R23 ;  /* 0x0001741701007387 */ /* 0x000fe20000100800 */
[----:B0-----:R-:W-:-:S03]  /*1e220*/  IMAD.WIDE R4, R2, 0x2, R16 ;  /* 0x0000000202047825 */ /* 0x001fc600078e0210 */
[----:B------:R0:W-:Y:S04]  /*1e230*/  STL [R1+0x17c], R22 ;  /* 0x00017c1601007387 */ /* 0x0001e80000100800 */
[----:B------:R-:W3:Y:S04]  /*1e240*/  LDL.64 R16, [R1+0x890] ;  /* 0x0008900001107983 */ /* 0x000ee80000100a00 */
[----:B------:R-:W3:Y:S04]  /*1e250*/  LDG.E.U16 R5, desc[UR10][R4.64] ;  /* 0x0000000a04057981 */ /* 0x000ee8000c1e1500 */
[----:B0-----:R-:W3:Y:S01]  /*1e260*/  LDL.64 R22, [R1+0x898] ;  /* 0x0008980001167983 */ /* 0x001ee20000100a00 */
[----:B------:R-:W-:-:S03]  /*1e270*/  IMAD.WIDE R6, R2, 0x2, R10 ;  /* 0x0000000202067825 */ /* 0x000fc600078e020a */
[----:B------:R-:W-:Y:S01]  /*1e280*/  STL [R1+0x150], R13 ;  /* 0x0001500d01007387 */ /* 0x000fe20000100800 */
[----:B------:R-:W-:-:S03]  /*1e290*/  IMAD.WIDE R8, R2, 0x2, R8 ;  /* 0x0000000202087825 */ /* 0x000fc600078e0208 */
[----:B----4-:R0:W-:Y:S04]  /*1e2a0*/  STL [R1+0x154], R0 ;  /* 0x0001540001007387 */ /* 0x0101e80000100800 */
[----:B0-----:R-:W4:Y:S04]  /*1e2b0*/  LDG.E.U16 R0, desc[UR10][R6.64] ;  /* 0x0000000a06007981 */ /* 0x001f28000c1e1500 */
[----:B--2---:R0:W-:Y:S04]  /*1e2c0*/  STL [R1+0x16c], R3 ;  /* 0x00016c0301007387 */ /* 0x0041e80000100800 */
[----:B0-----:R3:W2:Y:S01]  /*1e2d0*/  LDG.E.U16 R3, desc[UR10][R8.64] ;  /* 0x0000000a08037981 */ /* 0x0016a2000c1e1500 */
[----:B------:R-:W-:-:S04]  /*1e2e0*/  IMAD.WIDE R10, R2, 0x2, R26 ;  /* 0x00000002020a7825 */ /* 0x000fc800078e021a */
[C---:B------:R-:W-:Y:S01]  /*1e2f0*/  IMAD.WIDE R12, R2.reuse, 0x2, R14 ;  /* 0x00000002020c7825 */ /* 0x040fe200078e020e */
[----:B------:R0:W2:Y:S04]  /*1e300*/  LDG.E.U16 R26, desc[UR10][R10.64] ;  /* 0x0000000a0a1a7981 */ /* 0x0000a8000c1e1500 */
[----:B------:R1:W2:Y:S01]  /*1e310*/  LDG.E.U16 R27, desc[UR10][R12.64] ;  /* 0x0000000a0c1b7981 */ /* 0x0002a2000c1e1500 */
[----:B---3--:R-:W-:-:S03]  /*1e320*/  IMAD.WIDE R8, R2, 0x2, R18 ;  /* 0x0000000202087825 */ /* 0x008fc600078e0212 */
[----:B------:R-:W3:Y:S01]  /*1e330*/  LDL.64 R14, [R1+0x888] ;  /* 0x00088800010e7983 */ /* 0x000ee20000100a00 */
[----:B0-----:R-:W-:-:S03]  /*1e340*/  IMAD.WIDE R10, R2, 0x2, R20 ;  /* 0x00000002020a7825 */ /* 0x001fc600078e0214 */
[----:B------:R-:W3:Y:S01]  /*1e350*/  LDL.64 R20, [R1+0x870] ;  /* 0x0008700001147983 */ /* 0x000ee20000100a00 */
[----:B-1----:R-:W-:-:S03]  /*1e360*/  IMAD.WIDE R12, R2, 0x2, R24 ;  /* 0x00000002020c7825 */ /* 0x002fc600078e0218 */
[----:B------:R-:W3:Y:S01]  /*1e370*/  LDL.64 R18, [R1+0x868] ;  /* 0x0008680001127983 */ /* 0x000ee20000100a00 */
[----:B------:R-:W-:-:S03]  /*1e380*/  IMAD.WIDE R6, R2, 0x2, R22 ;  /* 0x0000000202067825 */ /* 0x000fc600078e0216 */
[----:B------:R-:W3:Y:S04]  /*1e390*/  LDG.E.U16 R23, desc[UR10][R10.64] ;  /* 0x0000000a0a177981 */ /* 0x000ee8000c1e1500 */
[----:B------:R-:W3:Y:S04]  /*1e3a0*/  LDG.E.U16 R22, desc[UR10][R12.64] ;  /* 0x0000000a0c167981 */ /* 0x000ee8000c1e1500 */
[----:B------:R0:W-:Y:S04]  /*1e3b0*/  STL [R1+0x168], R5 ;  /* 0x0001680501007387 */ /* 0x0001e80000100800 */
[----:B------:R-:W3:Y:S04]  /*1e3c0*/  LDG.E.U16 R9, desc[UR10][R8.64] ;  /* 0x0000000a08097981 */ /* 0x000ee8000c1e1500 */
[----:B------:R-:W3:Y:S04]  /*1e3d0*/  LDL.64 R10, [R1+0x880] ;  /* 0x00088000010a7983 */ /* 0x000ee80000100a00 */
[----:B------:R-:W3:Y:S01]  /*1e3e0*/  LDL.64 R12, [R1+0x878] ;  /* 0x00087800010c7983 */ /* 0x000ee20000100a00 */
[----:B0-----:R-:W-:-:S03]  /*1e3f0*/  IMAD.WIDE R4, R2, 0x2, R16 ;  /* 0x0000000202047825 */ /* 0x001fc600078e0210 */
[----:B----4-:R0:W-:Y:S04]  /*1e400*/  STL [R1+0x164], R0 ;  /* 0x0001640001007387 */ /* 0x0101e80000100800 */
[----:B0-----:R3:W4:Y:S04]  /*1e410*/  LDG.E.U16 R0, desc[UR10][R6.64] ;  /* 0x0000000a06007981 */ /* 0x001728000c1e1500 */
[----:B--2---:R0:W-:Y:S04]  /*1e420*/  STL [R1+0x160], R3 ;  /* 0x0001600301007387 */ /* 0x0041e80000100800 */
[----:B0-----:R0:W2:Y:S04]  /*1e430*/  LDG.E.U16 R3, desc[UR10][R4.64] ;  /* 0x0000000a04037981 */ /* 0x0010a8000c1e1500 */
[----:B------:R-:W-:Y:S01]  /*1e440*/  STL [R1+0x158], R27 ;  /* 0x0001581b01007387 */ /* 0x000fe20000100800 */
[----:B---3--:R-:W-:-:S03]  /*1e450*/  IMAD.WIDE R6, R2, 0x2, R14 ;  /* 0x0000000202067825 */ /* 0x008fc600078e020e */
[----:B------:R1:W-:Y:S04]  /*1e460*/  STL [R1+0x15c], R26 ;  /* 0x00015c1a01007387 */ /* 0x0003e80000100800 */
[----:B------:R-:W3:Y:S04]  /*1e470*/  LDL.64 R16, [R1+0x858] ;  /* 0x0008580001107983 */ /* 0x000ee80000100a00 */
[----:B------:R-:W3:Y:S04]  /*1e480*/  LDL.64 R24, [R1+0x850] ;  /* 0x0008500001187983 */ /* 0x000ee80000100a00 */
[----:B-1----:R-:W3:Y:S04]  /*1e490*/  LDL.64 R26, [R1+0x860] ;  /* 0x00086000011a7983 */ /* 0x002ee80000100a00 */
[----:B------:R-:W-:Y:S04]  /*1e4a0*/  STL [R1+0x134], R23 ;  /* 0x0001341701007387 */ /* 0x000fe80000100800 */
[----:B------:R1:W-:Y:S04]  /*1e4b0*/  STL [R1+0x130], R22 ;  /* 0x0001301601007387 */ /* 0x0003e80000100800 */
[----:B------:R-:W3:Y:S04]  /*1e4c0*/  LDL.64 R14, [R1+0x840] ;  /* 0x00084000010e7983 */ /* 0x000ee80000100a00 */
[----:B------:R-:W3:Y:S04]  /*1e4d0*/  LDG.E.U16 R7, desc[UR10][R6.64] ;  /* 0x0000000a06077981 */ /* 0x000ee8000c1e1500 */
[----:B-1----:R-:W3:Y:S04]  /*1e4e0*/  LDL.64 R22, [R1+0x848] ;  /* 0x0008480001167983 */ /* 0x002ee80000100a00 */
[----:B------:R1:W-:Y:S01]  /*1e4f0*/  STL [R1+0x140], R9 ;  /* 0x0001400901007387 */ /* 0x0003e20000100800 */
[----:B0-----:R-:W-:-:S04]  /*1e500*/  IMAD.WIDE R4, R2, 0x2, R18 ;  /* 0x0000000202047825 */ /* 0x001fc800078e0212 */
[----:B-1----:R-:W-:-:S04]  /*1e510*/  IMAD.WIDE R8, R2, 0x2, R10 ;  /* 0x0000000202087825 */ /* 0x002fc800078e020a */
[C---:B------:R-:W-:Y:S02]  /*1e520*/  IMAD.WIDE R10, R2.reuse, 0x2, R12 ;  /* 0x00000002020a7825 */ /* 0x040fe400078e020c */
[----:B------:R-:W3:Y:S04]  /*1e530*/  LDG.E.U16 R9, desc[UR10][R8.64] ;  /* 0x0000000a08097981 */ /* 0x000ee8000c1e1500 */
[----:B------:R-:W3:Y:S01]  /*1e540*/  LDG.E.U16 R11, desc[UR10][R10.64] ;  /* 0x0000000a0a0b7981 */ /* 0x000ee2000c1e1500 */
[----:B------:R-:W-:-:S03]  /*1e550*/  IMAD.WIDE R12, R2, 0x2, R20 ;  /* 0x00000002020c7825 */ /* 0x000fc600078e0214 */
[----:B----4-:R0:W-:Y:S04]  /*1e560*/  STL [R1+0x148], R0 ;  /* 0x0001480001007387 */ /* 0x0101e80000100800 */
[----:B------:R-:W4:Y:S04]  /*1e570*/  LDL.64 R18, [R1+0x830] ;  /* 0x0008300001127983 */ /* 0x000f280000100a00 */
[----:B------:R-:W4:Y:S04]  /*1e580*/  LDL.64 R20, [R1+0x838] ;  /* 0x0008380001147983 */ /* 0x000f280000100a00 */
[----:B0-----:R-:W4:Y:S04]  /*1e590*/  LDG.E.U16 R0, desc[UR10][R12.64] ;  /* 0x0000000a0c007981 */ /* 0x001f28000c1e1500 */
[----:B--2---:R0:W-:Y:S04]  /*1e5a0*/  STL [R1+0x14c], R3 ;  /* 0x00014c0301007387 */ /* 0x0041e80000100800 */
[----:B0-----:R3:W2:Y:S02]  /*1e5b0*/  LDG.E.U16 R3, desc[UR10][R4.64] ;  /* 0x0000000a04037981 */ /* 0x0016a4000c1e1500 */
[----:B---3--:R-:W-:-:S05]  /*1e5c0*/  IMAD.WIDE R4, R2, 0x2, R26 ;  /* 0x0000000202047825 */ /* 0x008fca00078e021a */
[----:B------:R-:W3:Y:S04]  /*1e5d0*/  LDG.E.U16 R26, desc[UR10][R4.64] ;  /* 0x0000000a041a7981 */ /* 0x000ee8000c1e1500 */
[----:B------:R0:W-:Y:S01]  /*1e5e0*/  STL [R1+0x144], R7 ;  /* 0x0001440701007387 */ /* 0x0001e20000100800 */
[----:B------:R-:W-:-:S04]  /*1e5f0*/  IMAD.WIDE R12, R2, 0x2, R14 ;  /* 0x00000002020c7825 */ /* 0x000fc800078e020e */
[C---:B0-----:R-:W-:Y:S02]  /*1e600*/  IMAD.WIDE R6, R2.reuse, 0x2, R16 ;  /* 0x0000000202067825 */ /* 0x041fe400078e0210 */
[----:B------:R-:W3:Y:S04]  /*1e610*/  LDL.64 R16, [R1+0x828] ;  /* 0x0008280001107983 */ /* 0x000ee80000100a00 */
[----:B------:R4:W3:Y:S04]  /*1e620*/  LDG.E.U16 R27, desc[UR10][R6.64] ;  /* 0x0000000a061b7981 */ /* 0x0008e8000c1e1500 */
[----:B------:R-:W-:Y:S04]  /*1e630*/  STL [R1+0x13c], R9 ;  /* 0x00013c0901007387 */ /* 0x000fe80000100800 */
[----:B------:R0:W-:Y:S04]  /*1e640*/  STL [R1+0x138], R11 ;  /* 0x0001380b01007387 */ /* 0x0001e80000100800 */
[----:B------:R-:W3:Y:S01]  /*1e650*/  LDL.64 R14, [R1+0x820] ;  /* 0x00082000010e7983 */ /* 0x000ee20000100a00 */
[----:B0-----:R-:W-:-:S04]  /*1e660*/  IMAD.WIDE R10, R2, 0x2, R22 ;  /* 0x00000002020a7825 */ /* 0x001fc800078e0216 */
[C---:B------:R-:W-:Y:S02]  /*1e670*/  IMAD.WIDE R8, R2.reuse, 0x2, R24 ;  /* 0x0000000202087825 */ /* 0x040fe400078e0218 */
[----:B------:R-:W3:Y:S02]  /*1e680*/  LDG.E.U16 R11, desc[UR10][R10.64] ;  /* 0x0000000a0a0b7981 */ /* 0x000ee4000c1e1500 */
[----:B----4-:R-:W-:-:S05]  /*1e690*/  IMAD.WIDE R6, R2, 0x2, R18 ;  /* 0x0000000202067825 */ /* 0x010fca00078e0212 */
[----:B------:R-:W4:Y:S04]  /*1e6a0*/  LDG.E.U16 R10, desc[UR10][R6.64] ;  /* 0x0000000a060a7981 */ /* 0x000f28000c1e1500 */
[----:B------:R0:W-:Y:S04]  /*1e6b0*/  STL [R1+0x110], R0 ;  /* 0x0001100001007387 */ /* 0x0001e80000100800 */
[----:B------:R-:W4:Y:S04]  /*1e6c0*/  LDL.64 R24, [R1+0x818] ;  /* 0x0008180001187983 */ /* 0x000f280000100a00 */
[----:B------:R-:W4:Y:S04]  /*1e6d0*/  LDL.64 R22, [R1+0x810] ;  /* 0x0008100001167983 */ /* 0x000f280000100a00 */
[----:B0-----:R0:W4:Y:S02]  /*1e6e0*/  LDG.E.U16 R0, desc[UR10][R8.64] ;  /* 0x0000000a08007981 */ /* 0x001124000c1e1500 */
[----:B0-----:R-:W-:-:S02]  /*1e6f0*/  IMAD.WIDE R8, R2, 0x2, R20 ;  /* 0x0000000202087825 */ /* 0x001fc400078e0214 */
[----:B--2---:R0:W-:Y:S04]  /*1e700*/  STL [R1+0x114], R3 ;  /* 0x0001140301007387 */ /* 0x0041e80000100800 */
[----:B------:R-:W2:Y:S04]  /*1e710*/  LDL.64 R20, [R1+0x808] ;  /* 0x0008080001147983 */ /* 0x000ea80000100a00 */
[----:B------:R-:W2:Y:S04]  /*1e720*/  LDL.64 R18, [R1+0x800] ;  /* 0x0008000001127983 */ /* 0x000ea80000100a00 */
[----:B0-----:R-:W2:Y:S04]  /*1e730*/  LDG.E.U16 R3, desc[UR10][R12.64] ;  /* 0x0000000a0c037981 */ /* 0x001ea8000c1e1500 */
[----:B------:R-:W2:Y:S04]  /*1e740*/  LDL.64 R12, [R1+0x7f8] ;  /* 0x0007f800010c7983 */ /* 0x000ea80000100a00 */
[----:B---3--:R0:W-:Y:S04]  /*1e750*/  STL [R1+0x12c], R26 ;  /* 0x00012c1a01007387 */ /* 0x0081e80000100800 */
[----:B0-----:R0:W3:Y:S01]  /*1e760*/  LDG.E.U16 R26, desc[UR10][R8.64] ;  /* 0x0000000a081a7981 */ /* 0x0010e2000c1e1500 */
[----:B------:R-:W-:-:S04]  /*1e770*/  IMAD.WIDE R4, R2, 0x2, R16 ;  /* 0x0000000202047825 */ /* 0x000fc800078e0210 */
[C---:B0-----:R-:W-:Y:S01]  /*1e780*/  IMAD.WIDE R8, R2.reuse, 0x2, R14 ;  /* 0x0000000202087825 */ /* 0x041fe200078e020e */
[----:B----4-:R-:W-:Y:S04]  /*1e790*/  STL [R1+0x1f08], R10 ;  /* 0x001f080a01007387 */ /* 0x010fe80000100800 */
[----:B------:R0:W-:Y:S01]  /*1e7a0*/  STL [R1+0x128], R27 ;  /* 0x0001281b01007387 */ /* 0x0001e20000100800 */
[----:B------:R-:W-:-:S03]  /*1e7b0*/  IMAD.WIDE R6, R2, 0x2, R24 ;  /* 0x0000000202067825 */ /* 0x000fc600078e0218 */
[----:B------:R-:W4:Y:S04]  /*1e7c0*/  LDL.64 R16, [R1+0x7f0] ;  /* 0x0007f00001107983 */ /* 0x000f280000100a00 */
[----:B------:R-:W3:Y:S04]  /*1e7d0*/  LDL.64 R14, [R1+0x7e8] ;  /* 0x0007e800010e7983 */ /* 0x000ee80000100a00 */
[----:B0-----:R0:W3:Y:S04]  /*1e7e0*/  LDG.E.U16 R27, desc[UR10][R4.64] ;  /* 0x0000000a041b7981 */ /* 0x0010e8000c1e1500 */
[----:B------:R1:W-:Y:S01]  /*1e7f0*/  STL [R1+0x124], R0 ;  /* 0x0001240001007387 */ /* 0x0003e20000100800 */
[----:B0-----:R-:W-:-:S03]  /*1e800*/  IMAD.WIDE R4, R2, 0x2, R22 ;  /* 0x0000000202047825 */ /* 0x001fc600078e0216 */
[----:B------:R2:W3:Y:S04]  /*1e810*/  LDG.E.U16 R22, desc[UR10][R6.64] ;  /* 0x0000000a06167981 */ /* 0x0004e8000c1e1500 */
[----:B-1----:R0:W3:Y:S04]  /*1e820*/  LDG.E.U16 R0, desc[UR10][R8.64] ;  /* 0x0000000a08007981 */ /* 0x0020e8000c1e1500 */
[----:B------:R1:W3:Y:S01]  /*1e830*/  LDG.E.U16 R23, desc[UR10][R4.64] ;  /* 0x0000000a04177981 */ /* 0x0002e2000c1e1500 */
[----:B--2---:R-:W-:-:S04]  /*1e840*/  IMAD.WIDE R6, R2, 0x2, R20 ;  /* 0x0000000202067825 */ /* 0x004fc800078e0214 */
[C---:B0-----:R-:W-:Y:S02]  /*1e850*/  IMAD.WIDE R8, R2.reuse, 0x2, R18 ;  /* 0x0000000202087825 */ /* 0x041fe400078e0212 */
[----:B------:R-:W2:Y:S04]  /*1e860*/  LDG.E.U16 R19, desc[UR10][R6.64] ;  /* 0x0000000a06137981 */ /* 0x000ea8000c1e1500 */
[----:B------:R0:W-:Y:S04]  /*1e870*/  STL [R1+0x120], R11 ;  /* 0x0001200b01007387 */ /* 0x0001e80000100800 */
[----:B0-----:R-:W2:Y:S04]  /*1e880*/  LDL.64 R10, [R1+0x7e0] ;  /* 0x0007e000010a7983 */ /* 0x001ea80000100a00 */
[----:B------:R0:W-:Y:S01]  /*1e890*/  STL [R1+0x11c], R3 ;  /* 0x00011c0301007387 */ /* 0x0001e20000100800 */
[----:B-1----:R-:W-:-:S03]  /*1e8a0*/  IMAD.WIDE R4, R2, 0x2, R12 ;  /* 0x0000000202047825 */ /* 0x002fc600078e020c */
[----:B0-----:R4:W2:Y:S02]  /*1e8b0*/  LDG.E.U16 R3, desc[UR10][R8.64] ;  /* 0x0000000a08037981 */ /* 0x0018a4000c1e1500 */
[----:B----4-:R-:W-:-:S06]  /*1e8c0*/  IMAD.WIDE R8, R2, 0x2, R16 ;  /* 0x0000000202087825 */ /* 0x010fcc00078e0210 */
[----:B------:R-:W4:Y:S04]  /*1e8d0*/  LDG.E.U16 R9, desc[UR10][R8.64] ;  /* 0x0000000a08097981 */ /* 0x000f28000c1e1500 */
[----:B---3--:R-:W-:Y:S04]  /*1e8e0*/  STL [R1+0xdc], R27 ;  /* 0x0000dc1b01007387 */ /* 0x008fe80000100800 */
[----:B------:R0:W-:Y:S04]  /*1e8f0*/  STL [R1+0x118], R26 ;  /* 0x0001181a01007387 */ /* 0x0001e80000100800 */
[----:B------:R-:W3:Y:S04]  /*1e900*/  LDL.64 R24, [R1+0x7d0] ;  /* 0x0007d00001187983 */ /* 0x000ee80000100a00 */
[----:B------:R-:W3:Y:S04]  /*1e910*/  LDL.64 R12, [R1+0x7c8] ;  /* 0x0007c800010c7983 */ /* 0x000ee80000100a00 */
[----:B0-----:R-:W3:Y:S04]  /*1e920*/  LDL.64 R26, [R1+0x7d8] ;  /* 0x0007d800011a7983 */ /* 0x001ee80000100a00 */
[----:B------:R0:W-:Y:S04]  /*1e930*/  STL [R1+0x100], R0 ;  /* 0x0001000001007387 */ /* 0x0001e80000100800 */
[----:B------:R-:W-:Y:S04]  /*1e940*/  STL [R1+0x10c], R23 ;  /* 0x00010c1701007387 */ /* 0x000fe80000100800 */
[----:B------:R1:W-:Y:S04]  /*1e950*/  STL [R1+0x108], R22 ;  /* 0x0001081601007387 */ /* 0x0003e80000100800 */
[----:B------:R-:W3:Y:S04]  /*1e960*/  LDL.64 R20, [R1+0x7b8] ;  /* 0x0007b80001147983 */ /* 0x000ee80000100a00 */
[----:B0-----:R0:W3:Y:S04]  /*1e970*/  LDG.E.U16 R0, desc[UR10][R4.64] ;  /* 0x0000000a04007981 */ /* 0x0010e8000c1e1500 */
[----:B-1----:R-:W3:Y:S04]  /*1e980*/  LDL.64 R22, [R1+0x7c0] ;  /* 0x0007c00001167983 */ /* 0x002ee80000100a00 */
[----:B--2---:R1:W-:Y:S04]  /*1e990*/  STL [R1+0x104], R19 ;  /* 0x0001041301007387 */ /* 0x0043e80000100800 */
[----:B-1----:R-:W2:Y:S01]  /*1e9a0*/  LDL.64 R18, [R1+0x7b0] ;  /* 0x0007b00001127983 */ /* 0x002ea20000100a00 */
[----:B------:R-:W-:-:S04]  /*1e9b0*/  IMAD.WIDE R6, R2, 0x2, R14 ;  /* 0x0000000202067825 */ /* 0x000fc800078e020e */
[C---:B0-----:R-:W-:Y:S01]  /*1e9c0*/  IMAD.WIDE R4, R2.reuse, 0x2, R10 ;  /* 0x0000000202047825 */ /* 0x041fe200078e020a */
[----:B----4-:R-:W-:Y:S04]  /*1e9d0*/  STL [R1+0x1f0c], R9 ;  /* 0x001f0c0901007387 */ /* 0x010fe80000100800 */
[----:B------:R0:W-:Y:S04]  /*1e9e0*/  STL [R1+0xf8], R3 ;  /* 0x0000f80301007387 */ /* 0x0001e80000100800 */
[----:B------:R-:W4:Y:S04]  /*1e9f0*/  LDL.64 R14, [R1+0x7a8] ;  /* 0x0007a800010e7983 */ /* 0x000f280000100a00 */
[----:B0-----:R0:W4:Y:S01]  /*1ea00*/  LDG.E.U16 R3, desc[UR10][R6.64] ;  /* 0x0000000a06037981 */ /* 0x001122000c1e1500 */
[----:B---3--:R-:W-:-:S04]  /*1ea10*/  IMAD.WIDE R12, R2, 0x2, R12 ;  /* 0x00000002020c7825 */ /* 0x008fc800078e020c */
[C---:B0-----:R-:W-:Y:S02]  /*1ea20*/  IMAD.WIDE R6, R2.reuse, 0x2, R24 ;  /* 0x0000000202067825 */ /* 0x041fe400078e0218 */
[----:B------:R-:W3:Y:S04]  /*1ea30*/  LDG.E.U16 R25, desc[UR10][R12.64] ;  /* 0x0000000a0c197981 */ /* 0x000ee8000c1e1500 */
[----:B------:R0:W3:Y:S04]  /*1ea40*/  LDG.E.U16 R24, desc[UR10][R6.64] ;  /* 0x0000000a06187981 */ /* 0x0000e8000c1e1500 */
[----:B------:R1:W-:Y:S04]  /*1ea50*/  STL [R1+0xfc], R0 ;  /* 0x0000fc0001007387 */ /* 0x0003e80000100800 */
[----:B------:R-:W3:Y:S01]  /*1ea60*/  LDL.64 R16, [R1+0x7a0] ;  /* 0x0007a00001107983 */ /* 0x000ee20000100a00 */
[----:B0-----:R-:W-:-:S03]  /*1ea70*/  IMAD.WIDE R6, R2, 0x2, R20 ;  /* 0x0000000202067825 */ /* 0x001fc600078e0214 */
[----:B------:R-:W3:Y:S04]  /*1ea80*/  LDL.64 R10, [R1+0x798] ;  /* 0x00079800010a7983 */ /* 0x000ee80000100a00 */
[----:B-1----:R0:W3:Y:S04]  /*1ea90*/  LDG.E.U16 R0, desc[UR10][R4.64] ;  /* 0x0000000a04007981 */ /* 0x0020e8000c1e1500 */
[----:B------:R-:W3:Y:S01]  /*1eaa0*/  LDG.E.U16 R9, desc[UR10][R6.64] ;  /* 0x0000000a06097981 */ /* 0x000ee2000c1e1500 */
[----:B0-----:R-:W-:-:S05]  /*1eab0*/  IMAD.WIDE R4, R2, 0x2, R26 ;  /* 0x0000000202047825 */ /* 0x001fca00078e021a */
[----:B------:R0:W3:Y:S02]  /*1eac0*/  LDG.E.U16 R27, desc[UR10][R4.64] ;  /* 0x0000000a041b7981 */ /* 0x0000e4000c1e1500 */
[----:B0-----:R-:W-:-:S04]  /*1ead0*/  IMAD.WIDE R4, R2, 0x2, R22 ;  /* 0x0000000202047825 */ /* 0x001fc800078e0216 */
[C---:B--2---:R-:W-:Y:S02]  /*1eae0*/  IMAD.WIDE R12, R2.reuse, 0x2, R18 ;  /* 0x00000002020c7825 */ /* 0x044fe400078e0212 */
[----:B------:R-:W2:Y:S04]  /*1eaf0*/  LDG.E.U16 R19, desc[UR10][R4.64] ;  /* 0x0000000a04137981 */ /* 0x000ea8000c1e1500 */
[----:B------:R4:W2:Y:S02]  /*1eb00*/  LDG.E.U16 R8, desc[UR10][R12.64] ;  /* 0x0000000a0c087981 */ /* 0x0008a4000c1e1500 */
[----:B----4-:R-:W-:-:S04]  /*1eb10*/  IMAD.WIDE R12, R2, 0x2, R14 ;  /* 0x00000002020c7825 */ /* 0x010fc800078e020e */
[C---:B---3--:R-:W-:Y:S01]  /*1eb20*/  IMAD.WIDE R6, R2.reuse, 0x2, R16 ;  /* 0x0000000202067825 */ /* 0x048fe200078e0210 */
[----:B--2---:R-:W-:Y:S04]  /*1eb30*/  STL [R1+0x1f10], R8 ;  /* 0x001f100801007387 */ /* 0x004fe80000100800 */
[----:B------:R-:W2:Y:S04]  /*1eb40*/  LDL.64 R14, [R1+0x780] ;  /* 0x00078000010e7983 */ /* 0x000ea80000100a00 */
[----:B------:R0:W-:Y:S04]  /*1eb50*/  STL [R1+0xd8], R3 ;  /* 0x0000d80301007387 */ /* 0x0001e80000100800 */
[----:B0-----:R-:W3:Y:S04]  /*1eb60*/  LDG.E.U16 R3, desc[UR10][R12.64] ;  /* 0x0000000a0c037981 */ /* 0x001ee8000c1e1500 */
[----:B------:R-:W4:Y:S04]  /*1eb70*/  LDL.64 R12, [R1+0x790] ;  /* 0x00079000010c7983 */ /* 0x000f280000100a00 */
[----:B------:R0:W-:Y:S04]  /*1eb80*/  STL [R1+0xf4], R0 ;  /* 0x0000f40001007387 */ /* 0x0001e80000100800 */
[----:B0-----:R-:W3:Y:S04]  /*1eb90*/  LDG.E.U16 R0, desc[UR10][R6.64] ;  /* 0x0000000a06007981 */ /* 0x001ee8000c1e1500 */
[----:B------:R-:W3:Y:S04]  /*1eba0*/  LDL.64 R6, [R1+0x788] ;  /* 0x0007880001067983 */ /* 0x000ee80000100a00 */
[----:B------:R0:W-:Y:S04]  /*1ebb0*/  STL [R1+0xf0], R27 ;  /* 0x0000f01b01007387 */ /* 0x0001e80000100800 */
[----:B0-----:R-:W3:Y:S04]  /*1ebc0*/  LDL.64 R26, [R1+0x778] ;  /* 0x00077800011a7983 */ /* 0x001ee80000100a00 */
[----:B------:R-:W-:Y:S04]  /*1ebd0*/  STL [R1+0xe8], R25 ;  /* 0x0000e81901007387 */ /* 0x000fe80000100800 */
[----:B------:R0:W-:Y:S04]  /*1ebe0*/  STL [R1+0xec], R24 ;  /* 0x0000ec1801007387 */ /* 0x0001e80000100800 */
[----:B------:R-:W3:Y:S04]  /*1ebf0*/  LDL.64 R22, [R1+0x768] ;  /* 0x0007680001167983 */ /* 0x000ee80000100a00 */
[----:B------:R-:W3:Y:S04]  /*1ec00*/  LDL.64 R20, [R1+0x650] ;  /* 0x0006500001147983 */ /* 0x000ee80000100a00 */
[----:B0-----:R-:W3:Y:S04]  /*1ec10*/  LDL.64 R24, [R1+0x770] ;  /* 0x0007700001187983 */ /* 0x001ee80000100a00 */
[----:B------:R-:W3:Y:S04]  /*1ec20*/  LDL.64 R16, [R1+0x648] ;  /* 0x0006480001107983 */ /* 0x000ee80000100a00 */
[----:B------:R0:W-:Y:S04]  /*1ec30*/  STL [R1+0xe4], R19 ;  /* 0x0000e41301007387 */ /* 0x0001e80000100800 */
[----:B0-----:R-:W3:Y:S04]  /*1ec40*/  LDL.64 R18, [R1+0x650] ;  /* 0x0006500001127983 */ /* 0x001ee80000100a00 */
[----:B------:R0:W-:Y:S04]  /*1ec50*/  STL [R1+0xe0], R9 ;  /* 0x0000e00901007387 */ /* 0x0001e80000100800 */
[----:B0-----:R-:W3:Y:S01]  /*1ec60*/  LDL.64 R8, [R1+0x648] ;  /* 0x0006480001087983 */ /* 0x001ee20000100a00 */
[----:B------:R-:W-:-:S02]  /*1ec70*/  IMAD.WIDE R4, R2, 0x2, R10 ;  /* 0x0000000202047825 */ /* 0x000fc400078e020a */
[----:B------:R-:W0:Y:S03]  /*1ec80*/  LDC R11, c[0x0][0x268] ;  /* 0x00009a00ff0b7b82 */ /* 0x000e260000000800 */
[----:B------:R2:W3:Y:S02]  /*1ec90*/  LDG.E.U16 R10, desc[UR10][R4.64] ;  /* 0x0000000a040a7981 */ /* 0x0004e4000c1e1500 */
[----:B--2---:R-:W-:-:S04]  /*1eca0*/  IMAD.WIDE R4, R2, 0x2, R14 ;  /* 0x0000000202047825 */ /* 0x004fc800078e020e */
[C---:B----4-:R-:W-:Y:S01]  /*1ecb0*/  IMAD.WIDE R12, R2.reuse, 0x2, R12 ;  /* 0x00000002020c7825 */ /* 0x050fe200078e020c */
[----:B---3--:R1:W-:Y:S02]  /*1ecc0*/  STL [R1+0xbc], R3 ;  /* 0x0000bc0301007387 */ /* 0x0083e40000100800 */
[----:B-1----:R-:W1:Y:S01]  /*1ecd0*/  LDC R3, c[0x0][0x268] ;  /* 0x00009a00ff037b82 */ /* 0x002e620000000800 */
[C---:B------:R-:W-:Y:S01]  /*1ece0*/  IMAD.WIDE R6, R2.reuse, 0x2, R6 ;  /* 0x0000000202067825 */ /* 0x040fe200078e0206 */
[----:B------:R2:W-:Y:S04]  /*1ecf0*/  STL [R1+0xd0], R0 ;  /* 0x0000d00001007387 */ /* 0x0005e80000100800 */
[----:B------:R-:W3:Y:S04]  /*1ed00*/  LDL.64 R14, [R1+0x730] ;  /* 0x00073000010e7983 */ /* 0x000ee80000100a00 */
[----:B--2---:R-:W2:Y:S01]  /*1ed10*/  LDG.E.U16 R0, desc[UR10][R4.64] ;  /* 0x0000000a04007981 */ /* 0x004ea2000c1e1500 */
[----:B------:R-:W4:Y:S03]  /*1ed20*/  LDC R16, c[0x0][0x268] ;  /* 0x00009a00ff107b82 */ /* 0x000f260000000800 */
[----:B------:R0:W4:Y:S04]  /*1ed30*/  LDG.E.U16 R8, desc[UR10][R6.64] ;  /* 0x0000000a06087981 */ /* 0x000128000c1e1500 */
[----:B------:R1:W2:Y:S01]  /*1ed40*/  LDG.E.U16 R9, desc[UR10][R12.64] ;  /* 0x0000000a0c097981 */ /* 0x0002a2000c1e1500 */
[----:B0-----:R-:W-:-:S04]  /*1ed50*/  IMAD.WIDE R6, R2, 0x2, R26 ;  /* 0x0000000202067825 */ /* 0x001fc800078e021a */
[C---:B-1----:R-:W-:Y:S02]  /*1ed60*/  IMAD.WIDE R12, R2.reuse, 0x2, R24 ;  /* 0x00000002020c7825 */ /* 0x042fe400078e0218 */
[----:B------:R-:W4:Y:S04]  /*1ed70*/  LDG.E.U16 R25, desc[UR10][R6.64] ;  /* 0x0000000a06197981 */ /* 0x000f28000c1e1500 */
[----:B------:R-:W2:Y:S01]  /*1ed80*/  LDG.E.U16 R7, desc[UR10][R12.64] ;  /* 0x0000000a0c077981 */ /* 0x000ea2000c1e1500 */
[C---:B------:R-:W-:Y:S01]  /*1ed90*/  IMAD.WIDE R4, R2.reuse, 0x2, R22 ;  /* 0x0000000202047825 */ /* 0x040fe200078e0216 */
[----:B------:R-:W-:Y:S02]  /*1eda0*/  LEA R18, R11, R28, 0x4 ;  /* 0x0000001c0b127211 */ /* 0x000fe400078e20ff */
[----:B------:R-:W-:Y:S01]  /*1edb0*/  MOV R19, R21 ;  /* 0x0000001500137202 */ /* 0x000fe20000000f00 */
[----:B------:R-:W0:Y:S01]  /*1edc0*/  LDC R11, c[0x0][0x268] ;  /* 0x00009a00ff0b7b82 */ /* 0x000e220000000800 */
[----:B---3--:R-:W-:-:S05]  /*1edd0*/  IMAD.WIDE R14, R2, 0x2, R14 ;  /* 0x00000002020e7825 */ /* 0x008fca00078e020e */
[----:B------:R-:W3:Y:S04]  /*1ede0*/  LDG.E.U16 R6, desc[UR10][R14.64] ;  /* 0x0000000a0e067981 */ /* 0x000ee8000c1e1500 */
[----:B--2---:R-:W-:Y:S04]  /*1edf0*/  STL [R1+0x1f14], R7 ;  /* 0x001f140701007387 */ /* 0x004fe80000100800 */
[----:B------:R1:W-:Y:S04]  /*1ee00*/  STL [R1+0xd4], R10 ;  /* 0x0000d40a01007387 */ /* 0x0003e80000100800 */
[----:B------:R2:W-:Y:S04]  /*1ee10*/  STL [R1+0xc0], R9 ;  /* 0x0000c00901007387 */ /* 0x0005e80000100800 */
[----:B----4-:R4:W-:Y:S04]  /*1ee20*/  STL [R1+0xc8], R8 ;  /* 0x0000c80801007387 */ /* 0x0109e80000100800 */
[----:B-1----:R1:W3:Y:S01]  /*1ee30*/  LDG.E.U16 R10, desc[UR10][R4.64] ;  /* 0x0000000a040a7981 */ /* 0x0022e2000c1e1500 */
[----:B--2---:R-:W-:-:S02]  /*1ee40*/  MOV R9, R17 ;  /* 0x0000001100097202 */ /* 0x004fc40000000f00 */
[----:B----4-:R-:W-:Y:S01]  /*1ee50*/  LEA R8, R3, R28, 0x5 ;  /* 0x0000001c03087211 */ /* 0x010fe200078e28ff */
[----:B------:R-:W-:Y:S01]  /*1ee60*/  STL [R1+0x650], R18 ;  /* 0x0006501201007387 */ /* 0x000fe20000100800 */
[C---:B------:R-:W-:Y:S01]  /*1ee70*/  IMAD.WIDE R12, R2.reuse, 0x2, R18 ;  /* 0x00000002020c7825 */ /* 0x040fe200078e0212 */
[----:B------:R-:W2:Y:S02]  /*1ee80*/  LDC R3, c[0x0][0x268] ;  /* 0x00009a00ff037b82 */ /* 0x000ea40000000800 */
[----:B------:R4:W-:Y:S01]  /*1ee90*/  STL [R1+0x648], R8 ;  /* 0x0006480801007387 */ /* 0x0009e20000100800 */
[----:B-1----:R-:W-:-:S03]  /*1eea0*/  IMAD.WIDE R4, R2, 0x2, R8 ;  /* 0x0000000202047825 */ /* 0x002fc600078e0208 */
[----:B------:R-:W2:Y:S02]  /*1eeb0*/  LDL.64 R22, [R1+0x640] ;  /* 0x0006400001167983 */ /* 0x000ea40000100a00 */
[----:B------:R-:W1:Y:S02]  /*1eec0*/  LDC R17, c[0x0][0x268] ;  /* 0x00009a00ff117b82 */ /* 0x000e640000000800 */
[----:B------:R-:W3:Y:S04]  /*1eed0*/  LDL.64 R20, [R1+0x638] ;  /* 0x0006380001147983 */ /* 0x000ee80000100a00 */
[----:B----4-:R-:W4:Y:S02]  /*1eee0*/  LDL.64 R8, [R1+0x630] ;  /* 0x0006300001087983 */ /* 0x010f240000100a00 */
[----:B------:R-:W1:Y:S02]  /*1eef0*/  LDC R18, c[0x0][0x268] ;  /* 0x00009a00ff127b82 */ /* 0x000e640000000800 */
[----:B------:R1:W4:Y:S06]  /*1ef00*/  LDG.E.U16 R7, desc[UR10][R12.64] ;  /* 0x0000000a0c077981 */ /* 0x00032c000c1e1500 */
[----:B------:R-:W1:Y:S01]  /*1ef10*/  LDC R19, c[0x0][0x268] ;  /* 0x00009a00ff137b82 */ /* 0x000e620000000800 */
[----:B--2---:R-:W2:Y:S04]  /*1ef20*/  LDL.64 R22, [R1+0x640] ;  /* 0x0006400001167983 */ /* 0x004ea80000100a00 */
[----:B---3--:R-:W0:Y:S04]  /*1ef30*/  LDL.64 R20, [R1+0x638] ;  /* 0x0006380001147983 */ /* 0x008e280000100a00 */
[----:B----4-:R-:W3:Y:S04]  /*1ef40*/  LDL.64 R8, [R1+0x630] ;  /* 0x0006300001087983 */ /* 0x010ee80000100a00 */
[----:B------:R-:W-:Y:S04]  /*1ef50*/  STL [R1+0x1f18], R6 ;  /* 0x001f180601007387 */ /* 0x000fe80000100800 */
[----:B------:R4:W-:Y:S04]  /*1ef60*/  STL [R1+0xcc], R0 ;  /* 0x0000cc0001007387 */ /* 0x0009e80000100800 */
[----:B------:R-:W2:Y:S04]  /*1ef70*/  LDL.64 R26, [R1+0x5b0] ;  /* 0x0005b000011a7983 */ /* 0x000ea80000100a00 */
[----:B----4-:R4:W4:Y:S04]  /*1ef80*/  LDG.E.U16 R0, desc[UR10][R4.64] ;  /* 0x0000000a04007981 */ /* 0x010928000c1e1500 */
[----:B--2---:R-:W2:Y:S04]  /*1ef90*/  LDL.64 R26, [R1+0x5b0] ;  /* 0x0005b000011a7983 */ /* 0x004ea80000100a00 */
[----:B------:R1:W-:Y:S04]  /*1efa0*/  STL [R1+0xc4], R25 ;  /* 0x0000c41901007387 */ /* 0x0003e80000100800 */
[----:B-1----:R-:W3:Y:S01]  /*1efb0*/  LDL.64 R24, [R1+0x570] ;  /* 0x0005700001187983 */ /* 0x002ee20000100a00 */
[----:B0-----:R-:W-:Y:S01]  /*1efc0*/  LEA R20, R11, R28, 0x7 ;  /* 0x0000001c0b147211 */ /* 0x001fe200078e38ff */
[----:B------:R-:W-:-:S02]  /*1efd0*/  IMAD R22, R16, 0x40, R28 ;  /* 0x0000004010167824 */ /* 0x000fc400078e021c */
[----:B---3--:R-:W3:Y:S04]  /*1efe0*/  LDL.64 R24, [R1+0x570] ;  /* 0x0005700001187983 */ /* 0x008ee80000100a00 */
[----:B------:R0:W-:Y:S04]  /*1eff0*/  STL [R1+0xb8], R10 ;  /* 0x0000b80a01007387 */ /* 0x0001e80000100800 */
[----:B0-----:R-:W4:Y:S04]  /*1f000*/  LDL.64 R10, [R1+0x5f0] ;  /* 0x0005f000010a7983 */ /* 0x001f280000100a00 */
[----:B------:R0:W-:Y:S01]  /*1f010*/  STL [R1+0x640], R22 ;  /* 0x0006401601007387 */ /* 0x0001e20000100800 */
[----:B------:R-:W-:Y:S01]  /*1f020*/  LEA R8, R3, R28, 0x8 ;  /* 0x0000001c03087211 */ /* 0x000fe200078e40ff */
[C---:B------:R-:W-:Y:S01]  /*1f030*/  IMAD.WIDE R14, R2.reuse, 0x2, R22 ;  /* 0x00000002020e7825 */ /* 0x040fe200078e0216 */
[----:B------:R-:W1:Y:S03]  /*1f040*/  LDC R3, c[0x0][0x268] ;  /* 0x00009a00ff037b82 */ /* 0x000e660000000800 */
[----:B------:R-:W-:Y:S01]  /*1f050*/  IMAD.WIDE R12, R2, 0x2, R20 ;  /* 0x00000002020c7825 */ /* 0x000fe200078e0214 */
[----:B------:R-:W3:Y:S04]  /*1f060*/  LDG.E.U16 R6, desc[UR10][R14.64] ;  /* 0x0000000a0e067981 */ /* 0x000ee8000c1e1500 */
[----:B----4-:R-:W4:Y:S04]  /*1f070*/  LDL.64 R10, [R1+0x5f0] ;  /* 0x0005f000010a7983 */ /* 0x010f280000100a00 */
[----:B------:R1:W-:Y:S01]  /*1f080*/  STL [R1+0x638], R20 ;  /* 0x0006381401007387 */ /* 0x0003e20000100800 */
[----:B--2---:R-:W-:-:S03]  /*1f090*/  IMAD R26, R17, 0x120, R28 ;  /* 0x00000120111a7824 */ /* 0x004fc600078e021c */
[----:B0-----:R-:W2:Y:S04]  /*1f0a0*/  LDL.64 R22, [R1+0x6f0] ;  /* 0x0006f00001167983 */ /* 0x001ea80000100a00 */
[----:B------:R0:W-:Y:S04]  /*1f0b0*/  STL [R1+0x630], R8 ;  /* 0x0006300801007387 */ /* 0x0001e80000100800 */
[----:B-1----:R-:W2:Y:S01]  /*1f0c0*/  LDL.64 R20, [R1+0x6b0] ;  /* 0x0006b00001147983 */ /* 0x002ea20000100a00 */
[----:B---3--:R-:W-:Y:S02]  /*1f0d0*/  IMAD R24, R19, 0x130, R28 ;  /* 0x0000013013187824 */ /* 0x008fe400078e021c */
[C---:B------:R-:W-:Y:S01]  /*1f0e0*/  IMAD.WIDE R4, R2.reuse, 0x2, R8 ;  /* 0x0000000202047825 */ /* 0x040fe200078e0208 */
[----:B------:R1:W-:Y:S01]  /*1f0f0*/  STL [R1+0xb4], R7 ;  /* 0x0000b40701007387 */ /* 0x0003e20000100800 */
[----:B------:R-:W3:Y:S03]  /*1f100*/  LDC R19, c[0x0][0x268] ;  /* 0x00009a00ff137b82 */ /* 0x000ee60000000800 */
[----:B------:R-:W-:Y:S04]  /*1f110*/  STL [R1+0xb0], R0 ;  /* 0x0000b00001007387 */ /* 0x000fe80000100800 */
[----:B0-----:R-:W3:Y:S04]  /*1f120*/  LDG.E.U16 R8, desc[UR10][R4.64] ;  /* 0x0000000a04087981 */ /* 0x001ee8000c1e1500 */
[----:B-1----:R0:W3:Y:S02]  /*1f130*/  LDG.E.U16 R7, desc[UR10][R12.64] ;  /* 0x0000000a0c077981 */ /* 0x0020e4000c1e1500 */
[----:B0-----:R-:W-:-:S04]  /*1f140*/  IMAD.WIDE R12, R2, 0x2, R26 ;  /* 0x00000002020c7825 */ /* 0x001fc800078e021a */
[----:B----4-:R-:W-:Y:S02]  /*1f150*/  IMAD R10, R18, 0x110, R28 ;  /* 0x00000110120a7824 */ /* 0x010fe400078e021c */
[C---:B------:R-:W-:Y:S01]  /*1f160*/  IMAD.WIDE R4, R2.reuse, 0x2, R24 ;  /* 0x0000000202047825 */ /* 0x040fe200078e0218 */
[----:B------:R-:W0:Y:S02]  /*1f170*/  LDC R18, c[0x0][0x268] ;  /* 0x00009a00ff127b82 */ /* 0x000e240000000800 */
[----:B------:R1:W-:Y:S01]  /*1f180*/  STL [R1+0x5f0], R10 ;  /* 0x0005f00a01007387 */ /* 0x0003e20000100800 */
[----:B------:R-:W-:-:S03]  /*1f190*/  IMAD.WIDE R14, R2, 0x2, R10 ;  /* 0x00000002020e7825 */ /* 0x000fc600078e020a */
[----:B------:R-:W-:Y:S04]  /*1f1a0*/  STL [R1+0x5b0], R26 ;  /* 0x0005b01a01007387 */ /* 0x000fe80000100800 */
[----:B------:R4:W-:Y:S04]  /*1f1b0*/  STL [R1+0x570], R24 ;  /* 0x0005701801007387 */ /* 0x0009e80000100800 */
[----:B-1----:R-:W3:Y:S04]  /*1f1c0*/  LDG.E.U16 R10, desc[UR10][R12.64] ;  /* 0x0000000a0c0a7981 */ /* 0x002ee8000c1e1500 */
[----:B------:R2:W3:Y:S04]  /*1f1d0*/  LDG.E.U16 R11, desc[UR10][R4.64] ;  /* 0x0000000a040b7981 */ /* 0x0004e8000c1e1500 */
[----:B------:R1:W3:Y:S04]  /*1f1e0*/  LDG.E.U16 R9, desc[UR10][R14.64] ;  /* 0x0000000a0e097981 */ /* 0x0002e8000c1e1500 */
[----:B------:R-:W3:Y:S01]  /*1f1f0*/  LDL.64 R12, [R1+0x760] ;  /* 0x00076000010c7983 */ /* 0x000ee20000100a00 */
[----:B--2---:R-:W-:-:S03]  /*1f200*/  IMAD.WIDE R4, R2, 0x2, R22 ;  /* 0x0000000202047825 */ /* 0x004fc600078e0216 */
[----:B----4-:R-:W2:Y:S01]  /*1f210*/  LDL.64 R24, [R1+0x628] ;  /* 0x0006280001187983 */ /* 0x010ea20000100a00 */
[----:B-1----:R-:W-:-:S03]  /*1f220*/  IMAD.WIDE R14, R2, 0x2, R20 ;  /* 0x00000002020e7825 */ /* 0x002fc600078e0214 */
[----:B------:R-:W4:Y:S04]  /*1f230*/  LDG.E.U16 R5, desc[UR10][R4.64] ;  /* 0x0000000a04057981 */ /* 0x000f28000c1e1500 */
[----:B------:R-:W4:Y:S04]  /*1f240*/  LDL.64 R22, [R1+0x5e8] ;  /* 0x0005e80001167983 */ /* 0x000f280000100a00 */
[----:B------:R-:W4:Y:S04]  /*1f250*/  LDL.64 R20, [R1+0x5a8] ;  /* 0x0005a80001147983 */ /* 0x000f280000100a00 */
[----:B------:R-:W4:Y:S04]  /*1f260*/  LDG.E.U16 R4, desc[UR10][R14.64] ;  /* 0x0000000a0e047981 */ /* 0x000f28000c1e1500 */
[----:B------:R-:W4:Y:S04]  /*1f270*/  LDL.64 R26, [R1+0x750] ;  /* 0x00075000011a7983 */ /* 0x000f280000100a00 */
[----:B------:R-:W4:Y:S04]  /*1f280*/  LDL.64 R16, [R1+0x748] ;  /* 0x0007480001107983 */ /* 0x000f280000100a00 */
[----:B------:R-:W4:Y:S01]  /*1f290*/  LDL.64 R14, [R1+0x758] ;  /* 0x00075800010e7983 */ /* 0x000f220000100a00 */
[----:B---3--:R-:W-:-:S03]  /*1f2a0*/  IMAD.WIDE R12, R2, 0x2, R12 ;  /* 0x00000002020c7825 */ /* 0x008fc600078e020c */
[----:B--2---:R-:W2:Y:S04]  /*1f2b0*/  LDL.64 R24, [R1+0x628] ;  /* 0x0006280001187983 */ /* 0x004ea80000100a00 */
[----:B------:R1:W3:Y:S04]  /*1f2c0*/  LDG.E.U16 R0, desc[UR10][R12.64] ;  /* 0x0000000a0c007981 */ /* 0x0002e8000c1e1500 */
[----:B----4-:R-:W0:Y:S04]  /*1f2d0*/  LDL.64 R22, [R1+0x5e8] ;  /* 0x0005e80001167983 */ /* 0x010e280000100a00 */
[----:B------:R-:W4:Y:S01]  /*1f2e0*/  LDL.64 R20, [R1+0x5a8] ;  /* 0x0005a80001147983 */ /* 0x000f220000100a00 */
[----:B-1----:R-:W-:-:S04]  /*1f2f0*/  IMAD.WIDE R12, R2, 0x2, R14 ;  /* 0x00000002020c7825 */ /* 0x002fc800078e020e */
[C---:B------:R-:W-:Y:S02]  /*1f300*/  IMAD.WIDE R14, R2.reuse, 0x2, R26 ;  /* 0x00000002020e7825 */ /* 0x040fe400078e021a */
[----:B------:R-:W4:Y:S02]  /*1f310*/  LDG.E.U16 R12, desc[UR10][R12.64] ;  /* 0x0000000a0c0c7981 */ /* 0x000f24000c1e1500 */
[----:B------:R-:W-:Y:S02]  /*1f320*/  IMAD.WIDE R16, R2, 0x2, R16 ;  /* 0x0000000202107825 */ /* 0x000fe400078e0210 */
[----:B------:R-:W4:Y:S04]  /*1f330*/  LDG.E.U16 R13, desc[UR10][R14.64] ;  /* 0x0000000a0e0d7981 */ /* 0x000f28000c1e1500 */
[----:B---3--:R1:W-:Y:S01]  /*1f340*/  STL [R1+0xa4], R0 ;  /* 0x0000a40001007387 */ /* 0x0083e20000100800 */
[----:B--2---:R-:W-:-:S02]  /*1f350*/  IMAD R24, R19, 0x102, R28 ;  /* 0x0000010213187824 */ /* 0x004fc400078e021c */
[--C-:B0-----:R-:W-:Y:S01]  /*1f360*/  IMAD R22, R18, 0x112, R28.reuse ;  /* 0x0000011212167824 */ /* 0x101fe200078e021c */
[----:B------:R-:W2:Y:S01]  /*1f370*/  LDL.64 R26, [R1+0x6a8] ;  /* 0x0006a800011a7983 */ /* 0x000ea20000100a00 */
[----:B----4-:R-:W-:-:S03]  /*1f380*/  IMAD R20, R3, 0x122, R28 ;  /* 0x0000012203147824 */ /* 0x010fc600078e021c */
[----:B------:R-:W3:Y:S04]  /*1f390*/  LDL.64 R18, [R1+0x6e8] ;  /* 0x0006e80001127983 */ /* 0x000ee80000100a00 */
[----:B-1----:R0:W4:Y:S04]  /*1f3a0*/  LDG.E.U16 R0, desc[UR10][R16.64] ;  /* 0x0000000a10007981 */ /* 0x002128000c1e1500 */
[----:B------:R1:W-:Y:S04]  /*1f3b0*/  STL [R1+0x628], R24 ;  /* 0x0006281801007387 */ /* 0x0003e80000100800 */
[----:B------:R-:W-:Y:S01]  /*1f3c0*/  STL [R1+0x5e8], R22 ;  /* 0x0005e81601007387 */ /* 0x000fe20000100800 */
[----:B0-----:R-:W-:-:S03]  /*1f3d0*/  IMAD.WIDE R16, R2, 0x2, R24 ;  /* 0x0000000202107825 */ /* 0x001fc600078e0218 */
[----:B------:R-:W-:Y:S04]  /*1f3e0*/  STL [R1+0x5a8], R20 ;  /* 0x0005a81401007387 */ /* 0x000fe80000100800 */
[----:B------:R-:W-:Y:S04]  /*1f3f0*/  STL [R1+0x9c], R13 ;  /* 0x00009c0d01007387 */ /* 0x000fe80000100800 */
[----:B------:R0:W-:Y:S04]  /*1f400*/  STL [R1+0xa0], R12 ;  /* 0x0000a00c01007387 */ /* 0x0001e80000100800 */
[----:B-1----:R-:W3:Y:S01]  /*1f410*/  LDL.64 R24, [R1+0x740] ;  /* 0x0007400001187983 */ /* 0x002ee20000100a00 */
[----:B0-----:R-:W-:-:S03]  /*1f420*/  IMAD.WIDE R12, R2, 0x2, R20 ;  /* 0x00000002020c7825 */ /* 0x001fc600078e0214 */
[----:B------:R-:W3:Y:S04]  /*1f430*/  LDL.64 R20, [R1+0x720] ;  /* 0x0007200001147983 */ /* 0x000ee80000100a00 */
[----:B----4-:R0:W-:Y:S04]  /*1f440*/  STL [R1+0x94], R0 ;  /* 0x0000940001007387 */ /* 0x0101e80000100800 */
[----:B0-----:R-:W4:Y:S01]  /*1f450*/  LDG.E.U16 R0, desc[UR10][R16.64] ;  /* 0x0000000a10007981 */ /* 0x001f22000c1e1500 */
[----:B------:R-:W-:-:S03]  /*1f460*/  IMAD.WIDE R14, R2, 0x2, R22 ;  /* 0x00000002020e7825 */ /* 0x000fc600078e0216 */
[----:B------:R-:W3:Y:S04]  /*1f470*/  LDL.64 R22, [R1+0x718] ;  /* 0x0007180001167983 */ /* 0x000ee80000100a00 */
[----:B------:R-:W3:Y:S04]  /*1f480*/  LDG.E.U16 R3, desc[UR10][R14.64] ;  /* 0x0000000a0e037981 */ /* 0x000ee8000c1e1500 */
[----:B------:R-:W3:Y:S04]  /*1f490*/  LDL.64 R16, [R1+0x728] ;  /* 0x0007280001107983 */ /* 0x000ee80000100a00 */
[----:B----4-:R0:W-:Y:S04]  /*1f4a0*/  STL [R1+0x84], R0 ;  /* 0x0000840001007387 */ /* 0x0101e80000100800 */
[----:B0-----:R2:W4:Y:S02]  /*1f4b0*/  LDG.E.U16 R0, desc[UR10][R12.64] ;  /* 0x0000000a0c007981 */ /* 0x001524000c1e1500 */
[----:B--2---:R-:W-:-:S02]  /*1f4c0*/  IMAD.WIDE R12, R2, 0x2, R26 ;  /* 0x00000002020c7825 */ /* 0x004fc400078e021a */
[----:B------:R-:W2:Y:S02]  /*1f4d0*/  LDL.64 R26, [R1+0x620] ;  /* 0x00062000011a7983 */ /* 0x000ea40000100a00 */
[C---:B---3--:R-:W-:Y:S02]  /*1f4e0*/  IMAD.WIDE R16, R2.reuse, 0x2, R16 ;  /* 0x0000000202107825 */ /* 0x048fe400078e0210 */
[----:B------:R0:W-:Y:S02]  /*1f4f0*/  STL [R1+0x80], R3 ;  /* 0x0000800301007387 */ /* 0x0001e40000100800 */
[C---:B------:R-:W-:Y:S02]  /*1f500*/  IMAD.WIDE R14, R2.reuse, 0x2, R18 ;  /* 0x00000002020e7825 */ /* 0x040fe400078e0212 */
[----:B------:R-:W3:Y:S01]  /*1f510*/  LDG.E.U16 R17, desc[UR10][R16.64] ;  /* 0x0000000a10117981 */ /* 0x000ee2000c1e1500 */
[----:B------:R-:W1:Y:S03]  /*1f520*/  LDC R19, c[0x0][0x268] ;  /* 0x00009a00ff137b82 */ /* 0x000e660000000800 */
[----:B0-----:R-:W3:Y:S05]  /*1f530*/  LDG.E.U16 R3, desc[UR10][R14.64] ;  /* 0x0000000a0e037981 */ /* 0x001eea000c1e1500 */
[----:B------:R-:W0:Y:S01]  /*1f540*/  LDC R18, c[0x0][0x268] ;  /* 0x00009a00ff127b82 */ /* 0x000e220000000800 */
[----:B--2---:R-:W0:Y:S04]  /*1f550*/  LDL.64 R26, [R1+0x620] ;  /* 0x00062000011a7983 */ /* 0x004e280000100a00 */
[----:B----4-:R2:W-:Y:S04]  /*1f560*/  STL [R1+0x7c], R0 ;  /* 0x00007c0001007387 */ /* 0x0105e80000100800 */
[----:B--2---:R2:W4:Y:S02]  /*1f570*/  LDG.E.U16 R0, desc[UR10][R12.64] ;  /* 0x0000000a0c007981 */ /* 0x004524000c1e1500 */
[----:B--2---:R-:W-:-:S02]  /*1f580*/  IMAD.WIDE R12, R2, 0x2, R24 ;  /* 0x00000002020c7825 */ /* 0x004fc400078e0218 */
[----:B----4-:R-:W-:Y:S04]  /*1f590*/  STL [R1+0x1ef4], R0 ;  /* 0x001ef40001007387 */ /* 0x010fe80000100800 */
[----:B---3--:R-:W-:Y:S04]  /*1f5a0*/  STL [R1+0x6c], R17 ;  /* 0x00006c1101007387 */ /* 0x008fe80000100800 */
[----:B------:R2:W-:Y:S01]  /*1f5b0*/  STL [R1+0x68], R3 ;  /* 0x0000680301007387 */ /* 0x0005e20000100800 */
[C---:B------:R-:W-:Y:S02]  /*1f5c0*/  IMAD.WIDE R14, R2.reuse, 0x2, R20 ;  /* 0x00000002020e7825 */ /* 0x040fe400078e0214 */
[----:B------:R-:W3:Y:S01]  /*1f5d0*/  LDC R20, c[0x0][0x268] ;  /* 0x00009a00ff147b82 */ /* 0x000ee20000000800 */
[----:B------:R-:W4:Y:S04]  /*1f5e0*/  LDL.64 R24, [R1+0x5a0] ;  /* 0x0005a00001187983 */ /* 0x000f280000100a00 */
[----:B------:R1:W3:Y:S04]  /*1f5f0*/  LDG.E.U16 R21, desc[UR10][R14.64] ;  /* 0x0000000a0e157981 */ /* 0x0002e8000c1e1500 */
[----:B--2---:R-:W2:Y:S04]  /*1f600*/  LDG.E.U16 R3, desc[UR10][R12.64] ;  /* 0x0000000a0c037981 */ /* 0x004ea8000c1e1500 */
[----:B------:R-:W1:Y:S04]  /*1f610*/  LDL.64 R14, [R1+0x6e0] ;  /* 0x0006e000010e7983 */ /* 0x000e680000100a00 */
[----:B------:R-:W3:Y:S01]  /*1f620*/  LDL.64 R12, [R1+0x660] ;  /* 0x00066000010c7983 */ /* 0x000ee20000100a00 */
[----:B------:R-:W-:-:S03]  /*1f630*/  IMAD.WIDE R16, R2, 0x2, R22 ;  /* 0x0000000202107825 */ /* 0x000fc600078e0216 */
[----:B------:R-:W2:Y:S01]  /*1f640*/  LDL.64 R22, [R1+0x6a0] ;  /* 0x0006a00001167983 */ /* 0x000ea20000100a00 */
[----:B0-----:R-:W-:-:S03]  /*1f650*/  IMAD R26, R18, 0x104, R28 ;  /* 0x00000104121a7824 */ /* 0x001fc600078e021c */
[----:B------:R0:W2:Y:S04]  /*1f660*/  LDG.E.U16 R0, desc[UR10][R16.64] ;  /* 0x0000000a10007981 */ /* 0x0000a8000c1e1500 */
[----:B----4-:R-:W4:Y:S04]  /*1f670*/  LDL.64 R24, [R1+0x5a0] ;  /* 0x0005a00001187983 */ /* 0x010f280000100a00 */
[----:B---3--:R-:W3:Y:S01]  /*1f680*/  LDL.64 R12, [R1+0x660] ;  /* 0x00066000010c7983 */ /* 0x008ee20000100a00 */
[----:B-1----:R-:W-:-:S03]  /*1f690*/  IMAD.WIDE R14, R2, 0x2, R14 ;  /* 0x00000002020e7825 */ /* 0x002fc600078e020e */
[----:B--2---:R1:W-:Y:S02]  /*1f6a0*/  STL [R1+0x88], R3 ;  /* 0x0000880301007387 */ /* 0x0043e40000100800 */
[----:B-1----:R-:W4:Y:S01]  /*1f6b0*/  LDC R3, c[0x0][0x268] ;  /* 0x00009a00ff037b82 */ /* 0x002f220000000800 */
[----:B---3--:R-:W-:Y:S02]  /*1f6c0*/  LEA R12, R19, R28, 0x2 ;  /* 0x0000001c130c7211 */ /* 0x008fe400078e10ff */
[----:B------:R-:W2:Y:S03]  /*1f6d0*/  LDL.64 R18, [R1+0x5e0] ;  /* 0x0005e00001127983 */ /* 0x000ea60000100a00 */
[C---:B0-----:R-:W-:Y:S01]  /*1f6e0*/  IMAD.WIDE R16, R2.reuse, 0x2, R12 ;  /* 0x0000000202107825 */ /* 0x041fe200078e020c */
[----:B------:R0:W-:Y:S03]  /*1f6f0*/  STL [R1+0x660], R12 ;  /* 0x0006600c01007387 */ /* 0x0001e60000100800 */
[----:B0-----:R-:W-:-:S02]  /*1f700*/  IMAD.WIDE R12, R2, 0x2, R26 ;  /* 0x00000002020c7825 */ /* 0x001fc400078e021a */
[----:B------:R-:W3:Y:S04]  /*1f710*/  LDG.E.U16 R27, desc[UR10][R14.64] ;  /* 0x0000000a0e1b7981 */ /* 0x000ee8000c1e1500 */
[----:B------:R-:W-:Y:S04]  /*1f720*/  STL [R1+0x620], R26 ;  /* 0x0006201a01007387 */ /* 0x000fe80000100800 */
[----:B------:R-:W3:Y:S04]  /*1f730*/  LDL.64 R14, [R1+0x5e0] ;  /* 0x0005e000010e7983 */ /* 0x000ee80000100a00 */
[----:B------:R0:W-:Y:S04]  /*1f740*/  STL [R1+0x78], R21 ;  /* 0x0000781501007387 */ /* 0x0001e80000100800 */
[----:B------:R1:W-:Y:S01]  /*1f750*/  STL [R1+0x74], R0 ;  /* 0x0000740001007387 */ /* 0x0003e20000100800 */
[----:B----4-:R-:W-:-:S03]  /*1f760*/  IMAD R24, R3, 0x124, R28 ;  /* 0x0000012403187824 */ /* 0x010fc600078e021c */
[----:B0-----:R0:W4:Y:S04]  /*1f770*/  LDG.E.U16 R21, desc[UR10][R16.64] ;  /* 0x0000000a10157981 */ /* 0x001128000c1e1500 */
[----:B-1----:R1:W4:Y:S01]  /*1f780*/  LDG.E.U16 R0, desc[UR10][R12.64] ;  /* 0x0000000a0c007981 */ /* 0x002322000c1e1500 */
[----:B--2---:R-:W2:Y:S03]  /*1f790*/  LDC R18, c[0x0][0x268] ;  /* 0x00009a00ff127b82 */ /* 0x004ea60000000800 */
[----:B---3--:R3:W-:Y:S04]  /*1f7a0*/  STL [R1+0x70], R27 ;  /* 0x0000701b01007387 */ /* 0x0087e80000100800 */
[----:B---3--:R-:W3:Y:S01]  /*1f7b0*/  LDL.64 R26, [R1+0x598] ;  /* 0x00059800011a7983 */ /* 0x008ee20000100a00 */
[----:B------:R-:W-:Y:S01]  /*1f7c0*/  MOV R15, R19 ;  /* 0x00000013000f7202 */ /* 0x000fe20000000f00 */
[----:B------:R-:W-:Y:S01]  /*1f7d0*/  IMAD R14, R20, 0x114, R28 ;  /* 0x00000114140e7824 */ /* 0x000fe200078e021c */
[----:B------:R-:W2:Y:S03]  /*1f7e0*/  LDC R19, c[0x0][0x268] ;  /* 0x00009a00ff137b82 */ /* 0x000ea60000000800 */
[----:B0-----:R-:W-:-:S05]  /*1f7f0*/  IMAD.WIDE R16, R2, 0x2, R14 ;  /* 0x0000000202107825 */ /* 0x001fca00078e020e */
[----:B------:R0:W2:Y:S01]  /*1f800*/  LDG.E.U16 R3, desc[UR10][R16.64] ;  /* 0x0000000a10037981 */ /* 0x0000a2000c1e1500 */
[C---:B-1----:R-:W-:Y:S01]  /*1f810*/  IMAD.WIDE R12, R2.reuse, 0x2, R22 ;  /* 0x00000002020c7825 */ /* 0x042fe200078e0216 */
[----:B------:R-:W0:Y:S02]  /*1f820*/  LDC R20, c[0x0][0x268] ;  /* 0x00009a00ff147b82 */ /* 0x000e240000000800 */
[----:B---3--:R-:W2:Y:S04]  /*1f830*/  LDL.64 R26, [R1+0x598] ;  /* 0x00059800011a7983 */ /* 0x008ea80000100a00 */
[----:B------:R1:W-:Y:S04]  /*1f840*/  STL [R1+0x5e0], R14 ;  /* 0x0005e00e01007387 */ /* 0x0003e80000100800 */
[----:B------:R-:W-:Y:S04]  /*1f850*/  STL [R1+0x5a0], R24 ;  /* 0x0005a01801007387 */ /* 0x000fe80000100800 */
[----:B------:R-:W3:Y:S01]  /*1f860*/  LDL.64 R16, [R1+0x618] ;  /* 0x0006180001107983 */ /* 0x000ee20000100a00 */
[----:B-1----:R-:W-:-:S03]  /*1f870*/  IMAD.WIDE R14, R2, 0x2, R24 ;  /* 0x00000002020e7825 */ /* 0x002fc600078e0218 */
[----:B---3--:R-:W0:Y:S04]  /*1f880*/  LDL.64 R16, [R1+0x618] ;  /* 0x0006180001107983 */ /* 0x008e280000100a00 */
[----:B----4-:R1:W-:Y:S04]  /*1f890*/  STL [R1+0x60], R21 ;  /* 0x0000601501007387 */ /* 0x0103e80000100800 */
[----:B-1----:R-:W3:Y:S04]  /*1f8a0*/  LDG.E.U16 R21, desc[UR10][R14.64] ;  /* 0x0000000a0e157981 */ /* 0x002ee8000c1e1500 */
[----:B------:R-:W4:Y:S04]  /*1f8b0*/  LDL.64 R14, [R1+0x5d8] ;  /* 0x0005d800010e7983 */ /* 0x000f280000100a00 */
[----:B----4-:R-:W4:Y:S04]  /*1f8c0*/  LDL.64 R14, [R1+0x5d8] ;  /* 0x0005d800010e7983 */ /* 0x010f280000100a00 */
[----:B------:R1:W-:Y:S04]  /*1f8d0*/  STL [R1+0x5c], R0 ;  /* 0x00005c0001007387 */ /* 0x0003e80000100800 */
[----:B------:R-:W3:Y:S01]  /*1f8e0*/  LDL.64 R22, [R1+0x658] ;  /* 0x0006580001167983 */ /* 0x000ee20000100a00 */
[----:B0-----:R-:W-:-:S02]  /*1f8f0*/  IMAD R16, R20, 0x106, R28 ;  /* 0x0000010614107824 */ /* 0x001fc400078e021c */
[----:B--2---:R-:W-:Y:S01]  /*1f900*/  IMAD R26, R18, 0x126, R28 ;  /* 0x00000126121a7824 */ /* 0x004fe200078e021c */
[----:B------:R-:W2:Y:S01]  /*1f910*/  LDL.64 R24, [R1+0x698] ;  /* 0x0006980001187983 */ /* 0x000ea20000100a00 */
[----:B------:R-:W0:Y:S03]  /*1f920*/  LDC R20, c[0x0][0x268] ;  /* 0x00009a00ff147b82 */ /* 0x000e260000000800 */
[----:B-1----:R1:W2:Y:S05]  /*1f930*/  LDG.E.U16 R0, desc[UR10][R12.64] ;  /* 0x0000000a0c007981 */ /* 0x0022aa000c1e1500 */
[----:B------:R-:W0:Y:S01]  /*1f940*/  LDC R18, c[0x0][0x268] ;  /* 0x00009a00ff127b82 */ /* 0x000e220000000800 */
[----:B-1----:R-:W-:-:S04]  /*1f950*/  IMAD.WIDE R12, R2, 0x2, R26 ;  /* 0x00000002020c7825 */ /* 0x002fc800078e021a */
[----:B----4-:R-:W-:-:S03]  /*1f960*/  IMAD R14, R19, 0x116, R28 ;  /* 0x00000116130e7824 */ /* 0x010fc600078e021c */
[----:B------:R-:W1:Y:S01]  /*1f970*/  LDC R19, c[0x0][0x268] ;  /* 0x00009a00ff137b82 */ /* 0x000e620000000800 */
[----:B---3--:R-:W3:Y:S04]  /*1f980*/  LDL.64 R22, [R1+0x658] ;  /* 0x0006580001167983 */ /* 0x008ee80000100a00 */
[----:B------:R4:W-:Y:S04]  /*1f990*/  STL [R1+0x54], R3 ;  /* 0x0000540301007387 */ /* 0x0009e80000100800 */
[----:B------:R-:W-:Y:S04]  /*1f9a0*/  STL [R1+0x618], R16 ;  /* 0x0006181001007387 */ /* 0x000fe80000100800 */
[----:B------:R-:W-:Y:S01]  /*1f9b0*/  STL [R1+0x5d8], R14 ;  /* 0x0005d80e01007387 */ /* 0x000fe20000100800 */
[----:B----4-:R-:W3:Y:S03]  /*1f9c0*/  LDC R3, c[0x0][0x268] ;  /* 0x00009a00ff037b82 */ /* 0x010ee60000000800 */
[----:B------:R4:W-:Y:S04]  /*1f9d0*/  STL [R1+0x598], R26 ;  /* 0x0005981a01007387 */ /* 0x0009e80000100800 */
[----:B----4-:R-:W4:Y:S01]  /*1f9e0*/  LDL.64 R26, [R1+0x590] ;  /* 0x00059000011a7983 */ /* 0x010f220000100a00 */
[----:B------:R-:W-:-:S04]  /*1f9f0*/  IMAD.WIDE R16, R2, 0x2, R16 ;  /* 0x0000000202107825 */ /* 0x000fc800078e0210 */
[----:B------:R-:W-:Y:S01]  /*1fa00*/  IMAD.WIDE R14, R2, 0x2, R14 ;  /* 0x00000002020e7825 */ /* 0x000fe200078e020e */
[----:B----4-:R-:W4:Y:S04]  /*1fa10*/  LDG.E.U16 R27, desc[UR10][R16.64] ;  /* 0x0000000a101b7981 */ /* 0x010f28000c1e1500 */
[----:B------:R-:W4:Y:S04]  /*1fa20*/  LDL.64 R16, [R1+0x6d8] ;  /* 0x0006d80001107983 */ /* 0x000f280000100a00 */
[----:B------:R0:W-:Y:S04]  /*1fa30*/  STL [R1+0x50], R21 ;  /* 0x0000501501007387 */ /* 0x0001e80000100800 */
[----:B0-----:R0:W4:Y:S01]  /*1fa40*/  LDG.E.U16 R21, desc[UR10][R14.64] ;  /* 0x0000000a0e157981 */ /* 0x001122000c1e1500 */
[----:B---3--:R-:W-:-:S03]  /*1fa50*/  IMAD R22, R3, 0x8, R28 ;  /* 0x0000000803167824 */ /* 0x008fc600078e021c */
[----:B--2---:R2:W-:Y:S01]  /*1fa60*/  STL [R1+0x58], R0 ;  /* 0x0000580001007387 */ /* 0x0045e20000100800 */
[----:B0-----:R-:W-:-:S03]  /*1fa70*/  IMAD.WIDE R14, R2, 0x2, R24 ;  /* 0x00000002020e7825 */ /* 0x001fc600078e0218 */
[----:B--2---:R0:W2:Y:S04]  /*1fa80*/  LDG.E.U16 R0, desc[UR10][R12.64] ;  /* 0x0000000a0c007981 */ /* 0x0040a8000c1e1500 */
[----:B------:R-:W3:Y:S04]  /*1fa90*/  LDG.E.U16 R3, desc[UR10][R14.64] ;  /* 0x0000000a0e037981 */ /* 0x000ee8000c1e1500 */
[----:B----4-:R4:W-:Y:S01]  /*1faa0*/  STL [R1+0x4c], R27 ;  /* 0x00004c1b01007387 */ /* 0x0109e20000100800 */
[----:B------:R-:W-:-:S03]  /*1fab0*/  IMAD.WIDE R16, R2, 0x2, R16 ;  /* 0x0000000202107825 */ /* 0x000fc600078e0210 */
[----:B----4-:R-:W4:Y:S04]  /*1fac0*/  LDL.64 R26, [R1+0x590] ;  /* 0x00059000011a7983 */ /* 0x010f280000100a00 */
[----:B------:R-:W-:Y:S04]  /*1fad0*/  STL [R1+0x658], R22 ;  /* 0x0006581601007387 */ /* 0x000fe80000100800 */
[----:B------:R1:W-:Y:S04]  /*1fae0*/  STL [R1+0x48], R21 ;  /* 0x0000481501007387 */ /* 0x0003e80000100800 */
[----:B------:R-:W2:Y:S01]  /*1faf0*/  LDL.64 R14, [R1+0x5d0] ;  /* 0x0005d000010e7983 */ /* 0x000ea20000100a00 */
[----:B0-----:R-:W-:-:S03]  /*1fb00*/  IMAD.WIDE R12, R2, 0x2, R22 ;  /* 0x00000002020c7825 */ /* 0x001fc600078e0216 */
[----:B------:R-:W3:Y:S04]  /*1fb10*/  LDL.64 R24, [R1+0x6d0] ;  /* 0x0006d00001187983 */ /* 0x000ee80000100a00 */
[----:B-1----:R-:W3:Y:S04]  /*1fb20*/  LDG.E.U16 R21, desc[UR10][R16.64] ;  /* 0x0000000a10157981 */ /* 0x002ee8000c1e1500 */
[----:B------:R-:W4:Y:S04]  /*1fb30*/  LDL.64 R16, [R1+0x610] ;  /* 0x0006100001107983 */ /* 0x000f280000100a00 */
[----:B--2---:R-:W2:Y:S04]  /*1fb40*/  LDL.64 R14, [R1+0x5d0] ;  /* 0x0005d000010e7983 */ /* 0x004ea80000100a00 */
[----:B----4-:R-:W4:Y:S01]  /*1fb50*/  LDL.64 R16, [R1+0x610] ;  /* 0x0006100001107983 */ /* 0x010f220000100a00 */
[----:B------:R-:W-:-:S02]  /*1fb60*/  IMAD R26, R18, 0x128, R28 ;  /* 0x00000128121a7824 */ /* 0x000fc400078e021c */
[----:B------:R-:W0:Y:S01]  /*1fb70*/  LDC R18, c[0x0][0x268] ;  /* 0x00009a00ff127b82 */ /* 0x000e220000000800 */
[----:B------:R1:W-:Y:S04]  /*1fb80*/  STL [R1+0x44], R0 ;  /* 0x0000440001007387 */ /* 0x0003e80000100800 */
[----:B------:R-:W4:Y:S04]  /*1fb90*/  LDL.64 R22, [R1+0x690] ;  /* 0x0006900001167983 */ /* 0x000f280000100a00 */
[----:B---3--:R3:W-:Y:S04]  /*1fba0*/  STL [R1+0x3c], R21 ;  /* 0x00003c1501007387 */ /* 0x0087e80000100800 */
[----:B-1----:R1:W3:Y:S02]  /*1fbb0*/  LDG.E.U16 R0, desc[UR10][R12.64] ;  /* 0x0000000a0c007981 */ /* 0x0022e4000c1e1500 */
[----:B-1----:R-:W-:-:S04]  /*1fbc0*/  IMAD.WIDE R12, R2, 0x2, R26 ;  /* 0x00000002020c7825 */ /* 0x002fc800078e021a */
[--C-:B--2---:R-:W-:Y:S02]  /*1fbd0*/  IMAD R14, R19, 0x118, R28.reuse ;  /* 0x00000118130e7824 */ /* 0x104fe400078e021c */
[----:B----4-:R-:W-:Y:S02]  /*1fbe0*/  IMAD R16, R20, 0x108, R28 ;  /* 0x0000010814107824 */ /* 0x010fe400078e021c */
[----:B---3--:R-:W2:Y:S04]  /*1fbf0*/  LDL.64 R20, [R1+0x710] ;  /* 0x0007100001147983 */ /* 0x008ea80000100a00 */
[----:B------:R1:W-:Y:S04]  /*1fc00*/  STL [R1+0x610], R16 ;  /* 0x0006101001007387 */ /* 0x0003e80000100800 */
[----:B------:R3:W-:Y:S04]  /*1fc10*/  STL [R1+0x5d0], R14 ;  /* 0x0005d00e01007387 */ /* 0x0007e80000100800 */
[----:B------:R4:W-:Y:S01]  /*1fc20*/  STL [R1+0x590], R26 ;  /* 0x0005901a01007387 */ /* 0x0009e20000100800 */
[----:B-1----:R-:W-:-:S03]  /*1fc30*/  IMAD.WIDE R16, R2, 0x2, R16 ;  /* 0x0000000202107825 */ /* 0x002fc600078e0210 */
[----:B------:R1:W-:Y:S01]  /*1fc40*/  STL [R1+0x38], R3 ;  /* 0x0000380301007387 */ /* 0x0003e20000100800 */
[----:B---3--:R-:W-:-:S03]  /*1fc50*/  IMAD.WIDE R14, R2, 0x2, R14 ;  /* 0x00000002020e7825 */ /* 0x008fc600078e020e */
[----:B------:R-:W3:Y:S04]  /*1fc60*/  LDG.E.U16 R17, desc[UR10][R16.64] ;  /* 0x0000000a10117981 */ /* 0x000ee8000c1e1500 */
[----:B----4-:R-:W4:Y:S01]  /*1fc70*/  LDL.64 R26, [R1+0x5c8] ;  /* 0x0005c800011a7983 */ /* 0x010f220000100a00 */
[----:B-1----:R-:W1:Y:S03]  /*1fc80*/  LDC R3, c[0x0][0x268] ;  /* 0x00009a00ff037b82 */ /* 0x002e660000000800 */
[----:B------:R0:W2:Y:S02]  /*1fc90*/  LDG.E.U16 R19, desc[UR10][R14.64] ;  /* 0x0000000a0e137981 */ /* 0x0000a4000c1e1500 */
[----:B0-----:R-:W-:-:S02]  /*1fca0*/  IMAD.WIDE R14, R2, 0x2, R24 ;  /* 0x00000002020e7825 */ /* 0x001fc400078e0218 */
[----:B----4-:R-:W1:Y:S04]  /*1fcb0*/  LDL.64 R26, [R1+0x5c8] ;  /* 0x0005c800011a7983 */ /* 0x010e680000100a00 */
[----:B------:R0:W-:Y:S04]  /*1fcc0*/  STL [R1+0x40], R0 ;  /* 0x0000400001007387 */ /* 0x0001e80000100800 */
[----:B---3--:R3:W-:Y:S04]  /*1fcd0*/  STL [R1+0x34], R17 ;  /* 0x0000341101007387 */ /* 0x0087e80000100800 */
[----:B--2---:R2:W-:Y:S04]  /*1fce0*/  STL [R1+0x30], R19 ;  /* 0x0000301301007387 */ /* 0x0045e80000100800 */
[----:B0-----:R0:W4:Y:S01]  /*1fcf0*/  LDG.E.U16 R0, desc[UR10][R12.64] ;  /* 0x0000000a0c007981 */ /* 0x001122000c1e1500 */
[----:B---3--:R-:W-:-:S03]  /*1fd00*/  IMAD.WIDE R16, R2, 0x2, R20 ;  /* 0x0000000202107825 */ /* 0x008fc600078e0214 */
[----:B------:R-:W3:Y:S01]  /*1fd10*/  LDG.E.U16 R21, desc[UR10][R14.64] ;  /* 0x0000000a0e157981 */ /* 0x000ee2000c1e1500 */
[----:B--2---:R-:W2:Y:S03]  /*1fd20*/  LDC R19, c[0x0][0x268] ;  /* 0x00009a00ff137b82 */ /* 0x004ea60000000800 */
[----:B------:R-:W2:Y:S04]  /*1fd30*/  LDG.E.U16 R20, desc[UR10][R16.64] ;  /* 0x0000000a10147981 */ /* 0x000ea8000c1e1500 */
[----:B------:R-:W2:Y:S04]  /*1fd40*/  LDL.64 R24, [R1+0x708] ;  /* 0x0007080001187983 */ /* 0x000ea80000100a00 */
[----:B------:R-:W4:Y:S01]  /*1fd50*/  LDL.64 R14, [R1+0x608] ;  /* 0x00060800010e7983 */ /* 0x000f220000100a00 */
[----:B0-----:R-:W-:-:S03]  /*1fd60*/  IMAD.WIDE R12, R2, 0x2, R22 ;  /* 0x00000002020c7825 */ /* 0x001fc600078e0216 */
[----:B------:R-:W3:Y:S04]  /*1fd70*/  LDL.64 R22, [R1+0x588] ;  /* 0x0005880001167983 */ /* 0x000ee80000100a00 */
[----:B------:R-:W2:Y:S04]  /*1fd80*/  LDL.64 R16, [R1+0x738] ;  /* 0x0007380001107983 */ /* 0x000ea80000100a00 */
[----:B----4-:R-:W4:Y:S01]  /*1fd90*/  LDL.64 R14, [R1+0x608] ;  /* 0x00060800010e7983 */ /* 0x010f220000100a00 */
[----:B-1----:R-:W-:Y:S02]  /*1fda0*/  IMAD R26, R3, 0x11a, R28 ;  /* 0x0000011a031a7824 */ /* 0x002fe400078e021c */
[----:B------:R-:W0:Y:S01]  /*1fdb0*/  LDC R3, c[0x0][0x268] ;  /* 0x00009a00ff037b82 */ /* 0x000e220000000800 */
[----:B---3--:R-:W3:Y:S04]  /*1fdc0*/  LDL.64 R22, [R1+0x588] ;  /* 0x0005880001167983 */ /* 0x008ee80000100a00 */
[----:B------:R1:W-:Y:S04]  /*1fdd0*/  STL [R1+0x2c], R0 ;  /* 0x00002c0001007387 */ /* 0x0003e80000100800 */
[----:B------:R-:W-:Y:S04]  /*1fde0*/  STL [R1+0x24], R21 ;  /* 0x0000241501007387 */ /* 0x000fe80000100800 */
[----:B--2---:R2:W-:Y:S04]  /*1fdf0*/  STL [R1+0x28], R20 ;  /* 0x0000281401007387 */ /* 0x0045e80000100800 */
[----:B-1----:R1:W3:Y:S04]  /*1fe00*/  LDG.E.U16 R0, desc[UR10][R12.64] ;  /* 0x0000000a0c007981 */ /* 0x0022e8000c1e1500 */
[----:B--2---:R-:W2:Y:S01]  /*1fe10*/  LDL.64 R20, [R1+0x700] ;  /* 0x0007000001147983 */ /* 0x004ea20000100a00 */
[----:B-1----:R-:W-:-:S04]  /*1fe20*/  IMAD.WIDE R12, R2, 0x2, R26 ;  /* 0x00000002020c7825 */ /* 0x002fc800078e021a */
[----:B----4-:R-:W-:-:S05]  /*1fe30*/  IMAD R14, R18, 0x10a, R28 ;  /* 0x0000010a120e7824 */ /* 0x010fca00078e021c */
[----:B------:R-:W-:Y:S04]  /*1fe40*/  STL [R1+0x608], R14 ;  /* 0x0006080e01007387 */ /* 0x000fe80000100800 */
[----:B------:R1:W-:Y:S04]  /*1fe50*/  STL [R1+0x5c8], R26 ;  /* 0x0005c81a01007387 */ /* 0x0003e80000100800 */
[----:B-1----:R-:W4:Y:S01]  /*1fe60*/  LDL.64 R26, [R1+0x600] ;  /* 0x00060000011a7983 */ /* 0x002f220000100a00 */
[----:B------:R-:W-:-:S04]  /*1fe70*/  IMAD.WIDE R16, R2, 0x2, R16 ;  /* 0x0000000202107825 */ /* 0x000fc800078e0210 */
[----:B------:R-:W-:Y:S02]  /*1fe80*/  IMAD.WIDE R14, R2, 0x2, R14 ;  /* 0x00000002020e7825 */ /* 0x000fe400078e020e */
[----:B------:R-:W2:Y:S04]  /*1fe90*/  LDG.E.U16 R17, desc[UR10][R16.64] ;  /* 0x0000000a10117981 */ /* 0x000ea8000c1e1500 */
[----:B------:R1:W2:Y:S04]  /*1fea0*/  LDG.E.U16 R18, desc[UR10][R14.64] ;  /* 0x0000000a0e127981 */ /* 0x0002a8000c1e1500 */
[----:B----4-:R-:W0:Y:S04]  /*1feb0*/  LDL.64 R26, [R1+0x600] ;  /* 0x00060000011a7983 */ /* 0x010e280000100a00 */
[----:B---3--:R3:W-:Y:S04]  /*1fec0*/  STL [R1+0x20], R0 ;  /* 0x0000200001007387 */ /* 0x0087e80000100800 */
[----:B---3--:R3:W4:Y:S01]  /*1fed0*/  LDG.E.U16 R0, desc[UR10][R12.64] ;  /* 0x0000000a0c007981 */ /* 0x008722000c1e1500 */
[----:B------:R-:W-:-:S02]  /*1fee0*/  IMAD R22, R19, 0x12a, R28 ;  /* 0x0000012a13167824 */ /* 0x000fc400078e021c */
[C---:B-1----:R-:W-:Y:S01]  /*1fef0*/  IMAD.WIDE R14, R2.reuse, 0x2, R24 ;  /* 0x00000002020e7825 */ /* 0x042fe200078e0218 */
[----:B------:R-:W1:Y:S02]  /*1ff00*/  LDC R19, c[0x0][0x268] ;  /* 0x00009a00ff137b82 */ /* 0x000e640000000800 */
[----:B------:R-:W-:Y:S04]  /*1ff10*/  STL [R1+0x588], R22 ;  /* 0x0005881601007387 */ /* 0x000fe80000100800 */
[----:B--2---:R2:W-:Y:S04]  /*1ff20*/  STL [R1+0x1c], R17 ;  /* 0x00001c1101007387 */ /* 0x0045e80000100800 */
[----:B------:R2:W-:Y:S01]  /*1ff30*/  STL [R1+0x18], R18 ;  /* 0x0000181201007387 */ /* 0x0005e20000100800 */
[----:B---3--:R-:W-:-:S03]  /*1ff40*/  IMAD.WIDE R12, R2, 0x2, R20 ;  /* 0x00000002020c7825 */ /* 0x008fc600078e0214 */
[----:B------:R-:W3:Y:S01]  /*1ff50*/  LDG.E.U16 R15, desc[UR10][R14.64] ;  /* 0x0000000a0e0f7981 */ /* 0x000ee2000c1e1500 */
[----:B--2---:R-:W-:Y:S01]  /*1ff60*/  IMAD.WIDE R16, R2, 0x2, R22 ;  /* 0x0000000202107825 */ /* 0x004fe200078e0216 */
[----:B------:R-:W2:Y:S02]  /*1ff70*/  LDC R18, c[0x0][0x268] ;  /* 0x00009a00ff127b82 */ /* 0x000ea40000000800 */
[----:B----4-:R4:W-:Y:S04]  /*1ff80*/  STL [R1+0x14], R0 ;  /* 0x0000140001007387 */ /* 0x0109e80000100800 */
[----:B------:R-:W2:Y:S04]  /*1ff90*/  LDL.64 R22, [R1+0x580] ;  /* 0x0005800001167983 */ /* 0x000ea80000100a00 */
[----:B------:R-:W3:Y:S04]  /*1ffa0*/  LDL.64 R20, [R1+0x5c0] ;  /* 0x0005c00001147983 */ /* 0x000ee80000100a00 */
[----:B----4-:R-:W4:Y:S01]  /*1ffb0*/  LDG.E.U16 R0, desc[UR10][R16.64] ;  /* 0x0000000a10007981 */ /* 0x010f22000c1e1500 */
[----:B0-----:R-:W-:-:S03]  /*1ffc0*/  IMAD R26, R3, 0x10c, R28 ;  /* 0x0000010c031a7824 */ /* 0x001fc600078e021c */
[----:B------:R-:W4:Y:S04]  /*1ffd0*/  LDL.64 R24, [R1+0x580] ;  /* 0x0005800001187983 */ /* 0x000f280000100a00 */
[----:B------:R-:W4:Y:S04]  /*1ffe0*/  LDL.64 R16, [R1+0x6c8] ;  /* 0x0006c80001107983 */ /* 0x000f280000100a00 */
[----:B--2---:R-:W2:Y:S04]  /*1fff0*/  LDL.64 R22, [R1+0x688] ;  /* 0x0006880001167983 */ /* 0x004ea80000100a00 */
[----:B---3--:R-:W1:Y:S04]  /*20000*/  LDL.64 R20, [R1+0x5c0] ;  /* 0x0005c00001147983 */ /* 0x008e680000100a00 */
[----:B----4-:R0:W-:Y:S04]  /*20010*/  STL [R1+0x8], R0 ;  /* 0x0000080001007387 */ /* 0x0101e80000100800 */
[----:B------:R2:W-:Y:S01]  /*20020*/  STL [R1+0x4], R15 ;  /* 0x0000040f01007387 */ /* 0x0005e20000100800 */
[----:B------:R-:W3:Y:S01]  /*20030*/  LDC R24, c[0x0][0x268] ;  /* 0x00009a00ff187b82 */ /* 0x000ee20000000800 */
[----:B------:R-:W-:-:S02]  /*20040*/  IMAD.WIDE R16, R2, 0x2, R16 ;  /* 0x0000000202107825 */ /* 0x000fc400078e0210 */
[----:B0-----:R0:W4:Y:S02]  /*20050*/  LDG.E.U16 R0, desc[UR10][R12.64] ;  /* 0x0000000a0c007981 */ /* 0x001124000c1e1500 */
[C---:B0-----:R-:W-:Y:S02]  /*20060*/  IMAD.WIDE R12, R2.reuse, 0x2, R26 ;  /* 0x00000002020c7825 */ /* 0x041fe400078e021a */
[----:B------:R-:W3:Y:S02]  /*20070*/  LDG.E.U16 R27, desc[UR10][R16.64] ;  /* 0x0000000a101b7981 */ /* 0x000ee4000c1e1500 */
[----:B--2---:R-:W-:-:S05]  /*20080*/  IMAD.WIDE R14, R2, 0x2, R22 ;  /* 0x00000002020e7825 */ /* 0x004fca00078e0216 */
[----:B------:R0:W2:Y:S01]  /*20090*/  LDG.E.U16 R3, desc[UR10][R14.64] ;  /* 0x0000000a0e037981 */ /* 0x0000a2000c1e1500 */
[----:B-1----:R-:W-:-:S03]  /*200a0*/  IMAD R20, R19, 0x11c, R28 ;  /* 0x0000011c13147824 */ /* 0x002fc600078e021c */
[----:B------:R1:W-:Y:S01]  /*200b0*/  STL [R1+0x600], R26 ;  /* 0x0006001a01007387 */ /* 0x0003e20000100800 */
[----:B0-----:R-:W-:-:S03]  /*200c0*/  IMAD.WIDE R14, R2, 0x2, R20 ;  /* 0x00000002020e7825 */ /* 0x001fc600078e0214 */
[----:B----4-:R0:W-:Y:S01]  /*200d0*/  STL [R1+0xc], R0 ;  /* 0x00000c0001007387 */ /* 0x0101e20000100800 */
[----:B------:R-:W-:Y:S01]  /*200e0*/  IMAD R22, R18, 0x12c, R28 ;  /* 0x0000012c12167824 */ /* 0x000fe200078e021c */
[----:B------:R-:W-:Y:S01]  /*200f0*/  MOV R23, R25 ;  /* 0x0000001900177202 */ /* 0x000fe20000000f00 */
[----:B-1----:R-:W1:Y:S01]  /*20100*/  LDC R26, c[0x0][0x268] ;  /* 0x00009a00ff1a7b82 */ /* 0x002e620000000800 */
[----:B------:R-:W4:Y:S04]  /*20110*/  LDL.64 R16, [R1+0x680] ;  /* 0x0006800001107983 */ /* 0x000f280000100a00 */
[----:B0-----:R-:W4:Y:S03]  /*20120*/  LDL R0, [R1+0x2ac] ;  /* 0x0002ac0001007983 */ /* 0x001f260000100800 */
[----:B------:R-:W0:Y:S01]  /*20130*/  LDC R25, c[0x0][0x268] ;  /* 0x00009a00ff197b82 */ /* 0x000e220000000800 */
[----:B---3--:R3:W-:Y:S04]  /*20140*/  STL [R1+0x1ee0], R27 ;  /* 0x001ee01b01007387 */ /* 0x0087e80000100800 */
[----:B---3--:R-:W3:Y:S04]  /*20150*/  LDL.LU R27, [R1+0x4d8] ;  /* 0x0004d800011b7983 */ /* 0x008ee80000300800 */
[----:B--2---:R2:W-:Y:S04]  /*20160*/  STL [R1+0x1ee4], R3 ;  /* 0x001ee40301007387 */ /* 0x0045e80000100800 */
[----:B------:R1:W-:Y:S01]  /*20170*/  STL [R1+0x5c0], R20 ;  /* 0x0005c01401007387 */ /* 0x0003e20000100800 */
[----:B------:R-:W0:Y:S03]  /*20180*/  S2R R21, SR_TID.X ;  /* 0x0000000000157919 */ /* 0x000e260000002100 */
[----:B--2---:R2:W3:Y:S04]  /*20190*/  LDG.E.U16 R3, desc[UR10][R12.64] ;  /* 0x0000000a0c037981 */ /* 0x0044e8000c1e1500 */
[----:B-1----:R-:W3:Y:S04]  /*201a0*/  LDG.E.U16 R20, desc[UR10][R14.64] ;  /* 0x0000000a0e147981 */ /* 0x002ee8000c1e1500 */
[----:B------:R1:W-:Y:S01]  /*201b0*/  STL [R1+0x580], R22 ;  /* 0x0005801601007387 */ /* 0x0003e20000100800 */
[----:B--2---:R-:W-:-:S03]  /*201c0*/  IMAD.WIDE R12, R2, 0x2, R22 ;  /* 0x00000002020c7825 */ /* 0x004fc600078e0216 */
[----:B------:R-:W2:Y:S04]  /*201d0*/  LDL.64 R14, [R1+0x6c0] ;  /* 0x0006c000010e7983 */ /* 0x000ea80000100a00 */
[----:B------:R2:W2:Y:S01]  /*201e0*/  LDG.E.U16 R18, desc[UR10][R12.64] ;  /* 0x0000000a0c127981 */ /* 0x0004a2000c1e1500 */
[----:B0-----:R-:W-:-:S04]  /*201f0*/  LOP3.LUT R21, R21, 0x1c, RZ, 0xc0, !PT ;  /* 0x0000001c15157812 */ /* 0x001fc800078ec0ff */
[----:B-1----:R-:W-:Y:S01]  /*20200*/  LEA R22, R21, UR6, 0x2 ;  /* 0x0000000615167c11 */ /* 0x002fe2000f8e10ff */
[----:B----4-:R-:W-:-:S05]  /*20210*/  IMAD.WIDE R16, R2, 0x2, R16 ;  /* 0x0000000202107825 */ /* 0x010fca00078e0210 */
[----:B------:R-:W4:Y:S04]  /*20220*/  LDG.E.U16 R23, desc[UR10][R16.64] ;  /* 0x0000000a10177981 */ /* 0x000f28000c1e1500 */
[----:B------:R-:W0:Y:S04]  /*20230*/  LDS R22, [R22] ;  /* 0x0000000016167984 */ /* 0x000e280000000800 */
[----:B---3--:R1:W-:Y:S04]  /*20240*/  STL [R1+0x1ee8], R20 ;  /* 0x001ee81401007387 */ /* 0x0083e80000100800 */
[----:B-1----:R-:W2:Y:S02]  /*20250*/  LDL.64 R20, [R1+0x6f8] ;  /* 0x0006f80001147983 */ /* 0x002ea40000100a00 */
[----:B--2---:R-:W-:-:S05]  /*20260*/  IMAD.WIDE R12, R2, 0x2, R20 ;  /* 0x00000002020c7825 */ /* 0x004fca00078e0214 */
[----:B------:R-:W2:Y:S01]  /*20270*/  LDG.E.U16 R19, desc[UR10][R12.64] ;  /* 0x0000000a0c137981 */ /* 0x000ea2000c1e1500 */
[----:B------:R-:W-:-:S03]  /*20280*/  IMAD.WIDE R14, R2, 0x2, R14 ;  /* 0x00000002020e7825 */ /* 0x000fc600078e020e */
[----:B------:R-:W-:Y:S04]  /*20290*/  STL [R1+0x1eec], R18 ;  /* 0x001eec1201007387 */ /* 0x000fe80000100800 */
[----:B------:R-:W3:Y:S04]  /*202a0*/  LDG.E.U16 R21, desc[UR10][R14.64] ;  /* 0x0000000a0e157981 */ /* 0x000ee8000c1e1500 */
[----:B------:R-:W4:Y:S04]  /*202b0*/  LDL.64 R12, [R1+0x5f8] ;  /* 0x0005f800010c7983 */ /* 0x000f280000100a00 */
[----:B--2---:R1:W-:Y:S04]  /*202c0*/  STL [R1+0x1ecc], R19 ;  /* 0x001ecc1301007387 */ /* 0x0043e80000100800 */
[----:B-1----:R-:W2:Y:S04]  /*202d0*/  LDL.64 R18, [R1+0x5b8] ;  /* 0x0005b80001127983 */ /* 0x002ea80000100a00 */
[----:B--2---:R-:W2:Y:S04]  /*202e0*/  LDL.64 R18, [R1+0x5b8] ;  /* 0x0005b80001127983 */ /* 0x004ea80000100a00 */
[----:B------:R-:W-:Y:S04]  /*202f0*/  STL [R1], R3 ;  /* 0x0000000301007387 */ /* 0x000fe80000100800 */
[----:B------:R-:W4:Y:S04]  /*20300*/  LDL.64 R14, [R1+0x5f8] ;  /* 0x0005f800010e7983 */ /* 0x000f280000100a00 */
[----:B---3--:R1:W-:Y:S04]  /*20310*/  STL [R1+0x1ed8], R21 ;  /* 0x001ed81501007387 */ /* 0x0083e80000100800 */
[----:B------:R-:W3:Y:S04]  /*20320*/  LDL.64 R16, [R1+0x578] ;  /* 0x0005780001107983 */ /* 0x000ee80000100a00 */
[----:B---3--:R-:W3:Y:S01]  /*20330*/  LDL.64 R16, [R1+0x578] ;  /* 0x0005780001107983 */ /* 0x008ee20000100a00 */
[----:B----4-:R-:W-:-:S02]  /*20340*/  IMAD R14, R24, 0x10e, R28 ;  /* 0x0000010e180e7824 */ /* 0x010fc400078e021c */
[----:B------:R-:W-:Y:S01]  /*20350*/  FADD R12, -R0, R27 ;  /* 0x0000001b000c7221 */ /* 0x000fe20000000100 */
[----:B------:R-:W-:Y:S01]  /*20360*/  STL [R1+0x1edc], R23 ;  /* 0x001edc1701007387 */ /* 0x000fe20000100800 */
[----:B------:R-:W-:Y:S01]  /*20370*/  MOV R15, R13 ;  /* 0x0000000d000f7202 */ /* 0x000fe20000000f00 */
[--C-:B--2---:R-:W-:Y:S02]  /*20380*/  IMAD R18, R26, 0x11e, R28.reuse ;  /* 0x0000011e1a127824 */ /* 0x104fe400078e021c */
[----:B-1----:R-:W2:Y:S04]  /*20390*/  LDL.64 R20, [R1+0x678] ;  /* 0x0006780001147983 */ /* 0x002ea80000100a00 */
[----:B------:R-:W-:Y:S04]  /*203a0*/  STL [R1+0x5f8], R14 ;  /* 0x0005f80e01007387 */ /* 0x000fe80000100800 */
[----:B------:R-:W4:Y:S01]  /*203b0*/  LDL.64 R26, [R1+0x6b8] ;  /* 0x0006b800011a7983 */ /* 0x000f220000100a00 */
[----:B---3--:R-:W-:Y:S01]  /*203c0*/  IMAD R16, R25, 0x12e, R28 ;  /* 0x0000012e19107824 */ /* 0x008fe200078e021c */
[----:B------:R-:W-:-:S04]  /*203d0*/  MOV R25, R17 ;  /* 0x0000001100197202 */ /* 0x000fc80000000f00 */
[----:B------:R1:W-:Y:S01]  /*203e0*/  STL [R1+0x578], R16 ;  /* 0x0005781001007387 */ /* 0x0003e20000100800 */
[----:B------:R-:W-:-:S03]  /*203f0*/  MOV R24, R16 ;  /* 0x0000001000187202 */ /* 0x000fc60000000f00 */
[----:B------:R3:W-:Y:S01]  /*20400*/  STL [R1+0x5b8], R18 ;  /* 0x0005b81201007387 */ /* 0x0007e20000100800 */
[----:B-1----:R-:W-:Y:S01]  /*20410*/  FMUL R16, R12, 1.4426950216293334961 ;  /* 0x3fb8aa3b0c107820 */ /* 0x002fe20000400000 */
[----:B------:R-:W-:-:S04]  /*20420*/  IMAD.WIDE R12, R2, 0x2, R14 ;  /* 0x00000002020c7825 */ /* 0x000fc800078e020e */
[C---:B------:R-:W-:Y:S02]  /*20430*/  IMAD.WIDE R14, R2.reuse, 0x2, R18 ;  /* 0x00000002020e7825 */ /* 0x040fe400078e0212 */
[----:B---3--:R1:W3:Y:S02]  /*20440*/  MUFU.EX2 R18, R16 ;  /* 0x0000001000127308 */ /* 0x0082e40000000800 */
[C---:B-1----:R-:W-:Y:S02]  /*20450*/  IMAD.WIDE R16, R2.reuse, 0x2, R24 ;  /* 0x0000000202107825 */ /* 0x042fe400078e0218 */
[----:B------:R4:W3:Y:S04]  /*20460*/  LDG.E.U16 R24, desc[UR10][R12.64] ;  /* 0x0000000a0c187981 */ /* 0x0008e8000c1e1500 */
[----:B------:R2:W3:Y:S04]  /*20470*/  LDG.E.U16 R25, desc[UR10][R14.64] ;  /* 0x0000000a0e197981 */ /* 0x0004e8000c1e1500 */
[----:B------:R-:W3:Y:S04]  /*20480*/  LDG.E.U16 R16, desc[UR10][R16.64] ;  /* 0x0000000a10107981 */ /* 0x000ee8000c1e1500 */
[----:B------:R-:W-:Y:S04]  /*20490*/  STL [R1+0x1560], R28 ;  /* 0x0015601c01007387 */ /* 0x000fe80000100800 */
[----:B------:R-:W-:Y:S01]  /*204a0*/  STL [R1+0x155c], R29 ;  /* 0x00155c1d01007387 */ /* 0x000fe20000100800 */
[----:B----4-:R-:W-:-:S04]  /*204b0*/  IMAD.WIDE R12, R2, 0x2, R26 ;  /* 0x00000002020c7825 */ /* 0x010fc800078e021a */
[----:B--2---:R-:W-:Y:S02]  /*204c0*/  IMAD.WIDE R14, R2, 0x2, R20 ;  /* 0x00000002020e7825 */ /* 0x004fe400078e0214 */
[----:B------:R-:W2:Y:S04]  /*204d0*/  LDG.E.U16 R12, desc[UR10][R12.64] ;  /* 0x0000000a0c0c7981 */ /* 0x000ea8000c1e1500 */
[----:B------:R-:W4:Y:S01]  /*204e0*/  LDG.E.U16 R26, desc[UR10][R14.64] ;  /* 0x0000000a0e1a7981 */ /* 0x000f22000c1e1500 */
[----:B------:R-:W1:Y:S03]  /*204f0*/  S2R R0, SR_TID.X ;  /* 0x0000000000007919 */ /* 0x000e660000002100 */
[----:B---3--:R-:W-:Y:S04]  /*20500*/  STL [R1+0x1ef0], R24 ;  /* 0x001ef01801007387 */ /* 0x008fe80000100800 */
[----:B------:R-:W-:Y:S04]  /*20510*/  STL [R1+0x10], R18 ;  /* 0x0000101201007387 */ /* 0x000fe80000100800 */
[----:B------:R-:W-:Y:S04]  /*20520*/  STL [R1+0x1ef8], R25 ;  /* 0x001ef81901007387 */ /* 0x000fe80000100800 */
[----:B------:R3:W-:Y:S04]  /*20530*/  STL [R1+0x1efc], R16 ;  /* 0x001efc1001007387 */ /* 0x0007e80000100800 */
[----:B------:R-:W0:Y:S04]  /*20540*/  LDL.LU R3, [R1+0x56c] ;  /* 0x00056c0001037983 */ /* 0x000e280000300800 */
[----:B---3--:R-:W3:Y:S04]  /*20550*/  LDL.LU R16, [R1+0x410] ;  /* 0x0004100001107983 */ /* 0x008ee80000300800 */
[----:B------:R-:W3:Y:S04]  /*20560*/  LDL.LU R17, [R1+0x3f0] ;  /* 0x0003f00001117983 */ /* 0x000ee80000300800 */
[----:B------:R-:W3:Y:S04]  /*20570*/  LDL.LU R25, [R1+0x2d4] ;  /* 0x0002d40001197983 */ /* 0x000ee80000300800 */
[----:B------:R-:W3:Y:S01]  /*20580*/  LDL.LU R27, [R1+0x274] ;  /* 0x00027400011b7983 */ /* 0x000ee20000300800 */
[----:B-1----:R-:W-:-:S03]  /*20590*/  LOP3.LUT R0, R0, 0x1c, RZ, 0xc0, !PT ;  /* 0x0000001c00007812 */ /* 0x002fc600078ec0ff */
[----:B------:R-:W3:Y:S04]  /*205a0*/  LDL.LU R24, [R1+0x254] ;  /* 0x0002540001187983 */ /* 0x000ee80000300800 */
[----:B------:R-:W3:Y:S04]  /*205b0*/  LDL.LU R29, [R1+0x22c] ;  /* 0x00022c00011d7983 */ /* 0x000ee80000300800 */
[----:B------:R-:W3:Y:S04]  /*205c0*/  LDL.LU R28, [R1+0x200] ;  /* 0x00020000011c7983 */ /* 0x000ee80000300800 */
[----:B------:R-:W3:Y:S04]  /*205d0*/  LDL.LU R23, [R1+0x1ec] ;  /* 0x0001ec0001177983 */ /* 0x000ee80000300800 */
[----:B------:R-:W3:Y:S04]  /*205e0*/  LDL.LU R21, [R1+0x1cc] ;  /* 0x0001cc0001157983 */ /* 0x000ee80000300800 */
[----:B------:R1:W-:Y:S04]  /*205f0*/  STL [R1+0x162c], R2 ;  /* 0x00162c0201007387 */ /* 0x0003e80000100800 */
[----:B-1----:R-:W3:Y:S04]  /*20600*/  LDL.LU R2, [R1+0x430] ;  /* 0x0004300001027983 */ /* 0x002ee80000300800 */
[----:B--2---:R1:W-:Y:S04]  /*20610*/  STL [R1+0x1ed0], R12 ;  /* 0x001ed00c01007387 */ /* 0x0043e80000100800 */
[----:B-1----:R-:W2:Y:S04]  /*20620*/  LDL.LU R12, [R1+0x46c] ;  /* 0x00046c00010c7983 */ /* 0x002ea80000300800 */
[----:B------:R-:W2:Y:S04]  /*20630*/  LDL.LU R14, [R1+0xb4] ;  /* 0x0000b400010e7983 */ /* 0x000ea80000300800 */
[----:B------:R-:W2:Y:S04]  /*20640*/  LDL.LU R15, [R1+0xb0] ;  /* 0x0000b000010f7983 */ /* 0x000ea80000300800 */
[----:B----4-:R1:W-:Y:S04]  /*20650*/  STL [R1+0x1ea8], R26 ;  /* 0x001ea81a01007387 */ /* 0x0103e80000100800 */
[----:B-1----:R-:W4:Y:S04]  /*20660*/  LDL.LU R26, [R1+0x4c0] ;  /* 0x0004c000011a7983 */ /* 0x002f280000300800 */
[----:B------:R-:W2:Y:S01]  /*20670*/  LDL.LU R19, [R1+0x190] ;  /* 0x0001900001137983 */ /* 0x000ea20000300800 */
[----:B0-----:R-:W-:Y:S01]  /*20680*/  FFMA R3, R18, R3, R22 ;  /* 0x0000000312037223 */ /* 0x001fe20000000016 */
[----:B------:R-:W-:-:S02]  /*20690*/  LEA R22, R0, UR6, 0x2 ;  /* 0x0000000600167c11 */ /* 0x000fc4000f8e10ff */
[----:B------:R-:W2:Y:S04]  /*206a0*/  LDL.LU R18, [R1+0x178] ;  /* 0x0001780001127983 */ /* 0x000ea80000300800 */
[----:B------:R-:W0:Y:S04]  /*206b0*/  LDS R13, [R22+0x80] ;  /* 0x00008000160d7984 */ /* 0x000e280000000800 */
[----:B------:R1:W-:Y:S04]  /*206c0*/  STL [R1+0x56c], R3 ;  /* 0x00056c0301007387 */ /* 0x0003e80000100800 */
[----:B------:R-:W2:Y:S04]  /*206d0*/  LDL.LU R20, [R1+0x150] ;  /* 0x0001500001147983 */ /* 0x000ea80000300800 */
[----:B-1----:R-:W2:Y:S04]  /*206e0*/  LDL.LU R3, [R1+0x130] ;  /* 0x0001300001037983 */ /* 0x002ea80000300800 */
[----:B------:R-:W4:Y:S04]  /*206f0*/  LDL.LU R0, [R1+0x110] ;  /* 0x0001100001007983 */ /* 0x000f280000300800 */
[----:B0-----:R-:W-:Y:S04]  /*20700*/  STL [R1+0x4dc], R13 ;  /* 0x0004dc0d01007387 */ /* 0x001fe80000100800 */
[----:B------:R-:W0:Y:S04]  /*20710*/  LDS R13, [R22+0x100] ;  /* 0x00010000160d7984 */ /* 0x000e280000000800 */
[----:B------:R-:W1:Y:S04]  /*20720*/  LDS R22, [R22+0x180] ;  /* 0x0001800016167984 */ /* 0x000e680000000800 */
[----:B0-----:R0:W-:Y:S02]  /*20730*/  STL [R1+0x4d8], R13 ;  /* 0x0004d80d01007387 */ /* 0x0011e40000100800 */
[----:B0-----:R-:W0:Y:S02]  /*20740*/  S2R R13, SR_TID.X ;  /* 0x00000000000d7919 */ /* 0x001e240000002100 */
[----:B-1----:R-:W-:Y:S01]  /*20750*/  STL [R1+0x4d4], R22 ;  /* 0x0004d41601007387 */ /* 0x002fe20000100800 */
[----:B0-----:R-:W-:-:S05]  /*20760*/  LOP3.LUT R13, R13, 0x7f, RZ, 0xc0, !PT ;  /* 0x0000007f0d0d7812 */ /* 0x001fca00078ec0ff */
[----:B------:R-:W-:Y:S01]  /*20770*/  IMAD.SHL.U32 R13, R13, 0x2, RZ ;  /* 0x000000020d0d7824 */ /* 0x000fe200078e00ff */
[----:B------:R-:W-:Y:S06]  /*20780*/  BAR.SYNC.DEFER_BLOCKING 0x0 ;  /* 0x0000000000007b1d */ /* 0x000fec0000010000 */
[----:B------:R0:W-:Y:S04]  /*20790*/  STS.U16 [R13+UR6+0x2000], R6 ;  /* 0x002000060d007988 */ /* 0x0001e80008000406 */
[----:B------:R1:W-:Y:S04]  /*207a0*/  STS.U16 [R13+UR6+0x4000], R7 ;  /* 0x004000070d007988 */ /* 0x0003e80008000406 */
[----:B---3--:R3:W-:Y:S04]  /*207b0*/  STS.U16 [R13+UR6+0x5000], R27 ;  /* 0x0050001b0d007988 */ /* 0x0087e80008000406 */
[----:B0-----:R-:W2:Y:S04]  /*207c0*/  LDL.LU R6, [R1+0x1f18] ;  /* 0x001f180001067983 */ /* 0x001ea80000300800 */
[----:B-1----:R-:W2:Y:S04]  /*207d0*/  LDL.LU R7, [R1+0x1f14] ;  /* 0x001f140001077983 */ /* 0x002ea80000300800 */
[----:B---3--:R-:W3:Y:S04]  /*207e0*/  LDL.LU R27, [R1+0x4bc] ;  /* 0x0004bc00011b7983 */ /* 0x008ee80000300800 */
[----:B------:R0:W-:Y:S04]  /*207f0*/  STS.U16 [R13+UR6+0x8000], R8 ;  /* 0x008000080d007988 */ /* 0x0001e80008000406 */
[----:B------:R1:W-:Y:S04]  /*20800*/  STS.U16 [R13+UR6+0x8800], R9 ;  /* 0x008800090d007988 */ /* 0x0003e80008000406 */
[----:B------:R1:W-:Y:S04]  /*20810*/  STS.U16 [R13+UR6+0x9000], R10 ;  /* 0x0090000a0d007988 */ /* 0x0003e80008000406 */
[----:B0-----:R-:W2:Y:S04]  /*20820*/  LDL.LU R8, [R1+0x1f10] ;  /* 0x001f100001087983 */ /* 0x001ea80000300800 */
[----:B-1----:R-:W3:Y:S04]  /*20830*/  LDL.LU R9, [R1+0x1f0c] ;  /* 0x001f0c0001097983 */ /* 0x002ee80000300800 */
[----:B------:R0:W-:Y:S04]  /*20840*/  STS.U16 [R13+UR6+0x3000], R16 ;  /* 0x003000100d007988 */ /* 0x0001e80008000406 */
[----:B------:R-:W3:Y:S04]  /*20850*/  LDL.LU R10, [R1+0x1f08] ;  /* 0x001f0800010a7983 */ /* 0x000ee80000300800 */
[----:B0-----:R-:W4:Y:S04]  /*20860*/  LDL.LU R16, [R1+0x464] ;  /* 0x0004640001107983 */ /* 0x001f280000300800 */
[----:B----4-:R0:W-:Y:S04]  /*20870*/  STL [R1+0x1f00], R16 ;  /* 0x001f001001007387 */ /* 0x0101e80000100800 */
[----:B0-----:R-:W4:Y:S04]  /*20880*/  LDL.LU R16, [R1+0x484] ;  /* 0x0004840001107983 */ /* 0x001f280000300800 */
[----:B------:R-:W-:Y:S04]  /*20890*/  STS.U16 [R13+UR6+0x4800], R25 ;  /* 0x004800190d007988 */ /* 0x000fe80008000406 */
[----:B------:R-:W-:Y:S04]  /*208a0*/  STS.U16 [R13+UR6+0xc000], R0 ;  /* 0x00c000000d007988 */ /* 0x000fe80008000406 */
[----:B--2---:R-:W-:Y:S04]  /*208b0*/  STS.U16 [R13+UR6+0xd800], R8 ;  /* 0x00d800080d007988 */ /* 0x004fe80008000406 */
[----:B------:R-:W-:Y:S04]  /*208c0*/  STS.U16 [R13+UR6+0xf800], R4 ;  /* 0x00f800040d007988 */ /* 0x000fe80008000406 */
[----:B------:R-:W-:Y:S04]  /*208d0*/  STS.U16 [R13+UR6], R26 ;  /* 0x0000001a0d007988 */ /* 0x000fe80008000406 */
[----:B----4-:R0:W-:Y:S04]  /*208e0*/  STL [R1+0x1f04], R16 ;  /* 0x001f041001007387 */ /* 0x0101e80000100800 */
[----:B0-----:R-:W2:Y:S01]  /*208f0*/  LDL.LU R16, [R1+0x4a0] ;  /* 0x0004a00001107983 */ /* 0x001ea20000300800 */
[----:B------:R-:W-:-:S03]  /*20900*/  LOP3.LUT R4, R13, 0x10, RZ, 0x3c, !PT ;  /* 0x000000100d047812 */ /* 0x000fc600078e3cff */
[----:B------:R-:W4:Y:S04]  /*20910*/  LDL.LU R25, [R1+0x448] ;  /* 0x0004480001197983 */ /* 0x000f280000300800 */
        /* <DEDUP_REMOVED lines=16> */
[----:B---3--:R-:W-:Y:S04]  /*20a20*/  STS.U16 [R13+UR6+0xc800], R10 ;  /* 0x00c8000a0d007988 */ /* 0x008fe80008000406 */
[----:B------:R-:W-:Y:S04]  /*20a30*/  STS.U16 [R13+UR6+0xd000], R9 ;  /* 0x00d000090d007988 */ /* 0x000fe80008000406 */
[----:B------:R-:W3:Y:S04]  /*20a40*/  LDL.LU R8, [R1+0x408] ;  /* 0x0004080001087983 */ /* 0x000ee80000300800 */
[----:B------:R-:W-:Y:S04]  /*20a50*/  STS.U16 [R13+UR6+0xe000], R7 ;  /* 0x00e000070d007988 */ /* 0x000fe80008000406 */
[----:B------:R-:W-:Y:S04]  /*20a60*/  STS.U16 [R13+UR6+0xe800], R6 ;  /* 0x00e800060d007988 */ /* 0x000fe80008000406 */
[----:B------:R0:W-:Y:S04]  /*20a70*/  STS.U16 [R13+UR6+0xf000], R5 ;  /* 0x00f000050d007988 */ /* 0x0001e80008000406 */
[----:B0-----:R-:W3:Y:S04]  /*20a80*/  LDL.LU R13, [R1+0x3e8] ;  /* 0x0003e800010d7983 */ /* 0x001ee80000300800 */
        /* <DEDUP_REMOVED lines=21> */
[----:B------:R0:W-:Y:S04]  /*20be0*/  STS.U16 [R4+UR6+0x100], R27 ;  /* 0x0001001b04007988 */ /* 0x0001e80008000406 */
[----:B------:R-:W3:Y:S04]  /*20bf0*/  LDL.LU R3, [R1+0x6c] ;  /* 0x00006c0001037983 */ /* 0x000ee80000300800 */
[----:B0-----:R-:W3:Y:S04]  /*20c00*/  LDL.LU R27, [R1+0x68] ;  /* 0x00006800011b7983 */ /* 0x001ee80000300800 */
[----:B--2---:R0:W-:Y:S04]  /*20c10*/  STS.U16 [R4+UR6+0x900], R16 ;  /* 0x0009001004007988 */ /* 0x0041e80008000406 */
[----:B0-----:R-:W2:Y:S04]  /*20c20*/  LDL.LU R16, [R1+0x1f04] ;  /* 0x001f040001107983 */ /* 0x001ea80000300800 */
[----:B--2---:R0:W-:Y:S04]  /*20c30*/  STS.U16 [R4+UR6+0x1100], R16 ;  /* 0x0011001004007988 */ /* 0x0041e80008000406 */
[----:B0-----:R-:W2:Y:S04]  /*20c40*/  LDL.LU R16, [R1+0x1f00] ;  /* 0x001f000001107983 */ /* 0x001ea80000300800 */
[----:B----4-:R-:W-:Y:S04]  /*20c50*/  STS.U16 [R4+UR6+0x2100], R25 ;  /* 0x0021001904007988 */ /* 0x010fe80008000406 */
[----:B------:R-:W-:Y:S04]  /*20c60*/  STS.U16 [R4+UR6+0x2900], R0 ;  /* 0x0029000004007988 */ /* 0x000fe80008000406 */
[----:B---3--:R-:W-:Y:S04]  /*20c70*/  STS.U16 [R4+UR6+0xf100], R27 ;  /* 0x00f1001b04007988 */ /* 0x008fe80008000406 */
[----:B------:R-:W-:Y:S04]  /*20c80*/  STS.U16 [R4+UR6+0xc900], R21 ;  /* 0x00c9001504007988 */ /* 0x000fe80008000406 */
[----:B------:R0:W-:Y:S02]  /*20c90*/  STS.U16 [R4+UR6+0x3100], R8 ;  /* 0x0031000804007988 */ /* 0x0001e40008000406 */
[----:B0-----:R-:W0:Y:S02]  /*20ca0*/  S2R R8, SR_TID.X ;  /* 0x0000000000087919 */ /* 0x001e240000002100 */
[----:B------:R-:W-:Y:S04]  /*20cb0*/  STS.U16 [R4+UR6+0x3900], R13 ;  /* 0x0039000d04007988 */ /* 0x000fe80008000406 */
[----:B--2---:R1:W-:Y:S04]  /*20cc0*/  STS.U16 [R4+UR6+0x1900], R16 ;  /* 0x0019001004007988 */ /* 0x0043e80008000406 */
[----:B-1----:R-:W2:Y:S04]  /*20cd0*/  LDL.LU R16, [R1+0x1efc] ;  /* 0x001efc0001107983 */ /* 0x002ea80000300800 */
[----:B------:R-:W3:Y:S04]  /*20ce0*/  LDL.LU R25, [R1+0x1ef8] ;  /* 0x001ef80001197983 */ /* 0x000ee80000300800 */
[----:B------:R-:W4:Y:S04]  /*20cf0*/  LDL.LU R0, [R1+0x1ef4] ;  /* 0x001ef40001007983 */ /* 0x000f280000300800 */
[----:B------:R-:W2:Y:S04]  /*20d00*/  LDL.LU R27, [R1+0x60] ;  /* 0x00006000011b7983 */ /* 0x000ea80000300800 */
[----:B------:R-:W3:Y:S01]  /*20d10*/  LDL.LU R21, [R1+0x4b8] ;  /* 0x0004b80001157983 */ /* 0x000ee20000300800 */
[----:B------:R-:W1:Y:S03]  /*20d20*/  S2R R13, SR_TID.X ;  /* 0x00000000000d7919 */ /* 0x000e660000002100 */
[----:B------:R0:W-:Y:S04]  /*20d30*/  STS.U16 [R4+UR6+0x5100], R7 ;  /* 0x0051000704007988 */ /* 0x0001e80008000406 */
[----:B------:R0:W-:Y:S04]  /*20d40*/  STS.U16 [R4+UR6+0x4100], R5 ;  /* 0x0041000504007988 */ /* 0x0001e80008000406 */
[----:B------:R0:W-:Y:S04]  /*20d50*/  STS.U16 [R4+UR6+0x4900], R6 ;  /* 0x0049000604007988 */ /* 0x0001e80008000406 */
[----:B------:R1:W-:Y:S01]  /*20d60*/  STS.U16 [R4+UR6+0x5900], R9 ;  /* 0x0059000904007988 */ /* 0x0003e20008000406 */
[----:B0-----:R-:W-:-:S02]  /*20d70*/  LOP3.LUT R7, R8, 0x7, RZ, 0xc0, !PT ;  /* 0x0000000708077812 */ /* 0x001fc400078ec0ff */
[C---:B------:R-:W-:Y:S02]  /*20d80*/  SHF.L.U32 R5, R8.reuse, 0x8, RZ ;  /* 0x0000000808057819 */ /* 0x040fe400000006ff */
[----:B------:R-:W-:Y:S01]  /*20d90*/  SHF.L.U32 R6, R7, 0x4, RZ ;  /* 0x0000000407067819 */ /* 0x000fe200000006ff */
        /* <DEDUP_REMOVED lines=13> */
[----:B------:R0:W-:Y:S04]  /*20e70*/  STS.U16 [R4+UR6+0xd100], R19 ;  /* 0x00d1001304007988 */ /* 0x0001e80008000406 */
[----:B------:R0:W-:Y:S04]  /*20e80*/  STS.U16 [R4+UR6+0xd900], R18 ;  /* 0x00d9001204007988 */ /* 0x0001e80008000406 */
[----:B------:R0:W-:Y:S04]  /*20e90*/  STS.U16 [R4+UR6+0xe100], R20 ;  /* 0x00e1001404007988 */ /* 0x0001e80008000406 */
[----:B------:R0:W-:Y:S01]  /*20ea0*/  STS.U16 [R4+UR6+0xe900], R3 ;  /* 0x00e9000304007988 */ /* 0x0001e20008000406 */
[----:B-1----:R-:W-:-:S03]  /*20eb0*/  SHF.L.U32 R9, R8, 0x1, RZ ;  /* 0x0000000108097819 */ /* 0x002fc600000006ff */
[----:B0-----:R-:W3:Y:S04]  /*20ec0*/  LDL.LU R19, [R1+0x480] ;  /* 0x0004800001137983 */ /* 0x001ee80000300800 */
[----:B------:R-:W3:Y:S04]  /*20ed0*/  LDL.LU R18, [R1+0x268] ;  /* 0x0002680001127983 */ /* 0x000ee80000300800 */
[----:B------:R-:W3:Y:S04]  /*20ee0*/  LDL.LU R10, [R1+0x21c] ;  /* 0x00021c00010a7983 */ /* 0x000ee80000300800 */
[----:B------:R-:W3:Y:S04]  /*20ef0*/  LDL.LU R11, [R1+0x210] ;  /* 0x00021000010b7983 */ /* 0x000ee80000300800 */
[----:B------:R-:W3:Y:S04]  /*20f00*/  LDL.LU R20, [R1+0x1e4] ;  /* 0x0001e40001147983 */ /* 0x000ee80000300800 */
[----:B------:R-:W3:Y:S04]  /*20f10*/  LDL.LU R22, [R1+0x5c] ;  /* 0x00005c0001167983 */ /* 0x000ee80000300800 */
[----:B------:R-:W3:Y:S04]  /*20f20*/  LDL.LU R26, [R1+0x54] ;  /* 0x00005400011a7983 */ /* 0x000ee80000300800 */
[----:B------:R-:W3:Y:S01]  /*20f30*/  LDL.LU R3, [R1+0x50] ;  /* 0x0000500001037983 */ /* 0x000ee20000300800 */
[----:B------:R-:W-:-:S04]  /*20f40*/  LOP3.LUT R13, R13, 0x7f, RZ, 0xc0, !PT ;  /* 0x0000007f0d0d7812 */ /* 0x000fc800078ec0ff */
[----:B------:R-:W-:Y:S01]  /*20f50*/  SHF.L.U32 R13, R13, 0x1, RZ ;  /* 0x000000010d0d7819 */ /* 0x000fe200000006ff */
[----:B----4-:R0:W-:Y:S02]  /*20f60*/  STS.U16 [R4+UR6+0xf900], R0 ;  /* 0x00f9000004007988 */ /* 0x0101e40008000406 */
[----:B0-----:R-:W-:Y:S02]  /*20f70*/  LOP3.LUT R4, R6, 0xf00, R5, 0xf8, !PT ;  /* 0x00000f0006047812 */ /* 0x001fe400078ef805 */
[----:B------:R-:W-:Y:S02]  /*20f80*/  LOP3.LUT R5, R8, 0x60, RZ, 0xc0, !PT ;  /* 0x0000006008057812 */ /* 0x000fe400078ec0ff */
[----:B------:R-:W-:Y:S02]  /*20f90*/  LOP3.LUT R6, R6, 0x30, R9, 0x78, !PT ;  /* 0x0000003006067812 */ /* 0x000fe400078e7809 */
[----:B------:R-:W-:Y:S01]  /*20fa0*/  LOP3.LUT R9, R8, 0x10, RZ, 0xc0, !PT ;  /* 0x0000001008097812 */ /* 0x000fe200078ec0ff */
[--C-:B------:R-:W-:Y:S01]  /*20fb0*/  IMAD R7, R7, 0x4, R5.reuse ;  /* 0x0000000407077824 */ /* 0x100fe200078e0205 */
[----:B------:R-:W-:-:S02]  /*20fc0*/  SHF.R.U32.HI R5, RZ, 0x1, R5 ;  /* 0x00000001ff057819 */ /* 0x000fc40000011605 */
[C---:B------:R-:W-:Y:S02]  /*20fd0*/  LOP3.LUT R0, R4.reuse, 0x10, R8, 0x78, !PT ;  /* 0x0000001004007812 */ /* 0x040fe400078e7808 */
[----:B------:R-:W-:Y:S02]  /*20fe0*/  LEA R2, R7, R6, 0x6 ;  /* 0x0000000607027211 */ /* 0x000fe400078e30ff */
[----:B------:R-:W-:Y:S02]  /*20ff0*/  LEA R5, R9, R5, 0x2 ;  /* 0x0000000509057211 */ /* 0x000fe400078e10ff */
[----:B------:R-:W4:Y:S04]  /*21000*/  LDL.LU R9, [R1+0x248] ;  /* 0x0002480001097983 */ /* 0x000f280000300800 */
[----:B------:R-:W4:Y:S04]  /*21010*/  LDL.LU R7, [R1+0x2e8] ;  /* 0x0002e80001077983 */ /* 0x000f280000300800 */
[----:B------:R-:W4:Y:S04]  /*21020*/  LDL.LU R6, [R1+0x2c8] ;  /* 0x0002c80001067983 */ /* 0x000f280000300800 */
[----:B------:R0:W-:Y:S01]  /*21030*/  STL [R1+0x1eac], R2 ;  /* 0x001eac0201007387 */ /* 0x0001e20000100800 */
[----:B------:R-:W-:-:S02]  /*21040*/  LOP3.LUT R15, R4, R5, RZ, 0x3c, !PT ;  /* 0x00000005040f7212 */ /* 0x000fc400078e3cff */
[----:B------:R-:W-:Y:S01]  /*21050*/  LOP3.LUT R5, R13, 0x20, RZ, 0x3c, !PT ;  /* 0x000000200d057812 */ /* 0x000fe200078e3cff */
[----:B0-----:R-:W4:Y:S04]  /*21060*/  LDL.LU R2, [R1+0x3e4] ;  /* 0x0003e40001027983 */ /* 0x001f280000300800 */
[----:B------:R-:W4:Y:S04]  /*21070*/  LDL.LU R8, [R1+0x404] ;  /* 0x0004040001087983 */ /* 0x000f280000300800 */
[----:B------:R0:W-:Y:S04]  /*21080*/  STL [R1+0x1eb0], R0 ;  /* 0x001eb00001007387 */ /* 0x0001e80000100800 */
[----:B--2---:R-:W-:Y:S04]  /*21090*/  STS.U16 [R5+UR6+0x200], R27 ;  /* 0x0002001b05007988 */ /* 0x004fe80008000406 */
[----:B0-----:R-:W2:Y:S04]  /*210a0*/  LDL.LU R0, [R1+0x424] ;  /* 0x0004240001007983 */ /* 0x001ea80000300800 */
[----:B------:R-:W4:Y:S04]  /*210b0*/  LDL.LU R4, [R1+0x444] ;  /* 0x0004440001047983 */ /* 0x000f280000300800 */
[----:B------:R0:W-:Y:S04]  /*210c0*/  STL [R1+0x1eb4], R15 ;  /* 0x001eb40f01007387 */ /* 0x0001e80000100800 */
[----:B0-----:R-:W2:Y:S04]  /*210d0*/  LDL.LU R15, [R1+0x460] ;  /* 0x00046000010f7983 */ /* 0x001ea80000300800 */
[----:B------:R-:W4:Y:S04]  /*210e0*/  LDL.LU R13, [R1+0x49c] ;  /* 0x00049c00010d7983 */ /* 0x000f280000300800 */
[----:B------:R-:W2:Y:S04]  /*210f0*/  LDL.LU R14, [R1+0x1c8] ;  /* 0x0001c800010e7983 */ /* 0x000ea80000300800 */
[----:B------:R-:W2:Y:S04]  /*21100*/  LDL.LU R12, [R1+0x1a8] ;  /* 0x0001a800010c7983 */ /* 0x000ea80000300800 */
[----:B------:R-:W4:Y:S04]  /*21110*/  LDL.LU R27, [R1+0x18c] ;  /* 0x00018c00011b7983 */ /* 0x000f280000300800 */
[----:B------:R-:W2:Y:S04]  /*21120*/  LDL.LU R17, [R1+0x16c] ;  /* 0x00016c0001117983 */ /* 0x000ea80000300800 */
[----:B------:R-:W2:Y:S04]  /*21130*/  LDL.LU R24, [R1+0x140] ;  /* 0x0001400001187983 */ /* 0x000ea80000300800 */
[----:B------:R-:W2:Y:S04]  /*21140*/  LDL.LU R29, [R1+0x12c] ;  /* 0x00012c00011d7983 */ /* 0x000ea80000300800 */
[----:B------:R-:W2:Y:S04]  /*21150*/  LDL.LU R28, [R1+0x100] ;  /* 0x00010000011c7983 */ /* 0x000ea80000300800 */
[----:B---3--:R0:W-:Y:S04]  /*21160*/  STS.U16 [R5+UR6+0xa00], R21 ;  /* 0x000a001505007988 */ /* 0x0081e80008000406 */
[----:B------:R-:W3:Y:S04]  /*21170*/  LDL.LU R23, [R1+0xf4] ;  /* 0x0000f40001177983 */ /* 0x000ee80000300800 */
[----:B0-----:R-:W2:Y:S04]  /*21180*/  LDL.LU R21, [R1+0xd0] ;  /* 0x0000d00001157983 */ /* 0x001ea80000300800 */
[----:B------:R0:W-:Y:S04]  /*21190*/  STS.U16 [R5+UR6+0x1a00], R19 ;  /* 0x001a001305007988 */ /* 0x0001e80008000406 */
[----:B------:R1:W-:Y:S04]  /*211a0*/  STS.U16 [R5+UR6+0x5a00], R18 ;  /* 0x005a001205007988 */ /* 0x0003e80008000406 */
[----:B------:R1:W-:Y:S04]  /*211b0*/  STS.U16 [R5+UR6+0x7a00], R20 ;  /* 0x007a001405007988 */ /* 0x0003e80008000406 */
[----:B------:R1:W-:Y:S04]  /*211c0*/  STS.U16 [R5+UR6+0x9200], R3 ;  /* 0x0092000305007988 */ /* 0x0003e80008000406 */
[----:B0-----:R-:W3:Y:S04]  /*211d0*/  LDL.LU R19, [R1+0xa4] ;  /* 0x0000a40001137983 */ /* 0x001ee80000300800 */
[----:B-1----:R-:W3:Y:S04]  /*211e0*/  LDL.LU R18, [R1+0x78] ;  /* 0x0000780001127983 */ /* 0x002ee80000300800 */
[----:B------:R-:W3:Y:S04]  /*211f0*/  LDL.LU R20, [R1+0x70] ;  /* 0x0000700001147983 */ /* 0x000ee80000300800 */
[----:B------:R-:W3:Y:S04]  /*21200*/  LDL.LU R3, [R1+0x58] ;  /* 0x0000580001037983 */ /* 0x000ee80000300800 */
[----:B----4-:R0:W-:Y:S04]  /*21210*/  STS.U16 [R5+UR6+0xaa00], R27 ;  /* 0x00aa001b05007988 */ /* 0x0101e80008000406 */
[----:B0-----:R-:W4:Y:S04]  /*21220*/  LDL.LU R27, [R1+0x4d0] ;  /* 0x0004d000011b7983 */ /* 0x001f280000300800 */
[----:B--2---:R0:W-:Y:S04]  /*21230*/  STS.U16 [R5+UR6+0xda00], R21 ;  /* 0x00da001505007988 */ /* 0x0041e80008000406 */
[----:B0-----:R-:W2:Y:S04]  /*21240*/  LDL.LU R21, [R1+0x4b4] ;  /* 0x0004b40001157983 */ /* 0x001ea80000300800 */
[----:B------:R0:W-:Y:S02]  /*21250*/  STS.U16 [R5+UR6+0x1200], R13 ;  /* 0x0012000d05007988 */ /* 0x0001e40008000406 */
[----:B0-----:R-:W0:Y:S02]  /*21260*/  S2R R13, SR_TID.X ;  /* 0x00000000000d7919 */ /* 0x001e240000002100 */
[----:B------:R-:W-:Y:S04]  /*21270*/  STS.U16 [R5+UR6+0x2a00], R4 ;  /* 0x002a000405007988 */ /* 0x000fe80008000406 */
[----:B------:R1:W-:Y:S04]  /*21280*/  STS.U16 [R5+UR6+0xba00], R24 ;  /* 0x00ba001805007988 */ /* 0x0003e80008000406 */
[----:B-1----:R-:W2:Y:S01]  /*21290*/  LDL.LU R24, [R1+0x498] ;  /* 0x0004980001187983 */ /* 0x002ea20000300800 */
[----:B0-----:R-:W-:-:S04]  /*212a0*/  LOP3.LUT R13, R13, 0x7f, RZ, 0xc0, !PT ;  /* 0x0000007f0d0d7812 */ /* 0x001fc800078ec0ff */
[----:B------:R-:W-:-:S04]  /*212b0*/  SHF.L.U32 R13, R13, 0x1, RZ ;  /* 0x000000010d0d7819 */ /* 0x000fc800000006ff */
[----:B------:R-:W-:Y:S02]  /*212c0*/  LOP3.LUT R4, R13, 0x30, RZ, 0x3c, !PT ;  /* 0x000000300d047812 */ /* 0x000fe400078e3cff */
[----:B------:R-:W2:Y:S04]  /*212d0*/  LDL.LU R13, [R1+0x47c] ;  /* 0x00047c00010d7983 */ /* 0x000ea80000300800 */
[----:B------:R0:W-:Y:S04]  /*212e0*/  STS.U16 [R5+UR6+0x2200], R15 ;  /* 0x0022000f05007988 */ /* 0x0001e80008000406 */
[----:B------:R1:W-:Y:S04]  /*212f0*/  STS.U16 [R5+UR6+0x3200], R0 ;  /* 0x0032000005007988 */ /* 0x0003e80008000406 */
[----:B------:R1:W-:Y:S04]  /*21300*/  STS.U16 [R5+UR6+0x3a00], R8 ;  /* 0x003a000805007988 */ /* 0x0003e80008000406 */
[----:B------:R1:W-:Y:S04]  /*21310*/  STS.U16 [R5+UR6+0x4200], R2 ;  /* 0x0042000205007988 */ /* 0x0003e80008000406 */
[----:B------:R1:W-:Y:S04]  /*21320*/  STS.U16 [R5+UR6+0x4a00], R7 ;  /* 0x004a000705007988 */ /* 0x0003e80008000406 */
[----:B---3--:R3:W-:Y:S04]  /*21330*/  STS.U16 [R5+UR6+0xe200], R19 ;  /* 0x00e2001305007988 */ /* 0x0087e80008000406 */
[----:B0-----:R-:W2:Y:S04]  /*21340*/  LDL.LU R15, [R1+0x440] ;  /* 0x00044000010f7983 */ /* 0x001ea80000300800 */
[----:B-1----:R-:W2:Y:S04]  /*21350*/  LDL.LU R0, [R1+0x420] ;  /* 0x0004200001007983 */ /* 0x002ea80000300800 */
[----:B------:R-:W2:Y:S04]  /*21360*/  LDL.LU R8, [R1+0x400] ;  /* 0x0004000001087983 */ /* 0x000ea80000300800 */
[----:B------:R-:W2:Y:S04]  /*21370*/  LDL.LU R2, [R1+0x3e0] ;  /* 0x0003e00001027983 */ /* 0x000ea80000300800 */
[----:B------:R-:W2:Y:S04]  /*21380*/  LDL.LU R7, [R1+0x2e4] ;  /* 0x0002e40001077983 */ /* 0x000ea80000300800 */
[----:B------:R0:W-:Y:S04]  /*21390*/  STS.U16 [R5+UR6+0x5200], R6 ;  /* 0x0052000605007988 */ /* 0x0001e80008000406 */
[----:B---3--:R-:W3:Y:S04]  /*213a0*/  LDL.LU R19, [R1+0x2c4] ;  /* 0x0002c40001137983 */ /* 0x008ee80000300800 */
[----:B------:R1:W-:Y:S04]  /*213b0*/  STS.U16 [R5+UR6+0x6200], R9 ;  /* 0x0062000905007988 */ /* 0x0003e80008000406 */
        /* <DEDUP_REMOVED lines=8> */
[----:B------:R-:W3:Y:S04]  /*21440*/  LDL.LU R11, [R1+0x1e8] ;  /* 0x0001e800010b7983 */ /* 0x000ee80000300800 */
[----:B------:R0:W-:Y:S04]  /*21450*/  STS.U16 [R5+UR6+0xf200], R20 ;  /* 0x00f2001405007988 */ /* 0x0001e80008000406 */
[----:B------:R-:W3:Y:S04]  /*21460*/  LDL.LU R22, [R1+0x4c] ;  /* 0x00004c0001167983 */ /* 0x000ee80000300800 */
[----:B------:R-:W-:Y:S04]  /*21470*/  STS.U16 [R5+UR6+0x8a00], R26 ;  /* 0x008a001a05007988 */ /* 0x000fe80008000406 */
[----:B------:R-:W-:Y:S04]  /*21480*/  STS.U16 [R5+UR6+0x9a00], R14 ;  /* 0x009a000e05007988 */ /* 0x000fe80008000406 */
[----:B------:R-:W-:Y:S04]  /*21490*/  STS.U16 [R5+UR6+0xa200], R12 ;  /* 0x00a2000c05007988 */ /* 0x000fe80008000406 */
[----:B------:R-:W-:Y:S04]  /*214a0*/  STS.U16 [R5+UR6+0xb200], R17 ;  /* 0x00b2001105007988 */ /* 0x000fe80008000406 */
[----:B------:R-:W-:Y:S04]  /*214b0*/  STS.U16 [R5+UR6+0xc200], R29 ;  /* 0x00c2001d05007988 */ /* 0x000fe80008000406 */
[----:B------:R-:W-:Y:S04]  /*214c0*/  STS.U16 [R5+UR6+0xca00], R28 ;  /* 0x00ca001c05007988 */ /* 0x000fe80008000406 */
[----:B------:R-:W-:Y:S04]  /*214d0*/  STS.U16 [R5+UR6+0xd200], R23 ;  /* 0x00d2001705007988 */ /* 0x000fe80008000406 */
[----:B0-----:R-:W3:Y:S04]  /*214e0*/  LDL.LU R20, [R1+0x48] ;  /* 0x0000480001147983 */ /* 0x001ee80000300800 */
        /* <DEDUP_REMOVED lines=11> */
[----:B0-----:R-:W4:Y:S04]  /*215a0*/  LDL.LU R27, [R1+0xf0] ;  /* 0x0000f000011b7983 */ /* 0x001f280000300800 */
[----:B--2---:R0:W-:Y:S04]  /*215b0*/  STS.U16 [R4+UR6+0xb00], R21 ;  /* 0x000b001504007988 */ /* 0x0041e80008000406 */
[----:B0-----:R-:W2:Y:S04]  /*215c0*/  LDL.LU R21, [R1+0xd4] ;  /* 0x0000d40001157983 */ /* 0x001ea80000300800 */
[----:B------:R0:W-:Y:S04]  /*215d0*/  STS.U16 [R4+UR6+0x1300], R24 ;  /* 0x0013001804007988 */ /* 0x0001e80008000406 */
[----:B0-----:R-:W2:Y:S04]  /*215e0*/  LDL.LU R24, [R1+0x1ef0] ;  /* 0x001ef00001187983 */ /* 0x001ea80000300800 */
[----:B------:R0:W-:Y:S02]  /*215f0*/  STS.U16 [R4+UR6+0x1b00], R13 ;  /* 0x001b000d04007988 */ /* 0x0001e40008000406 */
[----:B0-----:R-:W0:Y:S02]  /*21600*/  S2R R13, SR_TID.X ;  /* 0x00000000000d7919 */ /* 0x001e240000002100 */
[----:B---3--:R1:W-:Y:S04]  /*21610*/  STS.U16 [R4+UR6+0x5300], R19 ;  /* 0x0053001304007988 */ /* 0x0083e80008000406 */
[----:B-1----:R-:W3:Y:S04]  /*21620*/  LDL.LU R19, [R1+0xa0] ;  /* 0x0000a00001137983 */ /* 0x002ee80000300800 */
[----:B------:R1:W-:Y:S04]  /*21630*/  STS.U16 [R4+UR6+0x7300], R18 ;  /* 0x0073001204007988 */ /* 0x0003e80008000406 */
[----:B------:R-:W-:Y:S04]  /*21640*/  STS.U16 [R4+UR6+0x2b00], R15 ;  /* 0x002b000f04007988 */ /* 0x000fe80008000406 */
[----:B-1----:R-:W3:Y:S04]  /*21650*/  LDL.LU R18, [R1+0x74] ;  /* 0x0000740001127983 */ /* 0x002ee80000300800 */
[----:B------:R1:W-:Y:S01]  /*21660*/  STS.U16 [R4+UR6+0x8b00], R20 ;  /* 0x008b001404007988 */ /* 0x0003e20008000406 */
[----:B0-----:R-:W-:-:S03]  /*21670*/  LOP3.LUT R13, R13, 0x7f, RZ, 0xc0, !PT ;  /* 0x0000007f0d0d7812 */ /* 0x001fc600078ec0ff */
[----:B-1----:R-:W3:Y:S04]  /*21680*/  LDL.LU R20, [R1+0x3c] ;  /* 0x00003c0001147983 */ /* 0x002ee80000300800 */
[----:B------:R0:W-:Y:S04]  /*21690*/  STS.U16 [R4+UR6+0x9b00], R3 ;  /* 0x009b000304007988 */ /* 0x0001e80008000406 */
[----:B------:R-:W-:Y:S04]  /*216a0*/  STS.U16 [R4+UR6+0x3300], R0 ;  /* 0x0033000004007988 */ /* 0x000fe80008000406 */
[----:B0-----:R-:W3:Y:S01]  /*216b0*/  LDL.LU R3, [R1+0x38] ;  /* 0x0000380001037983 */ /* 0x001ee20000300800 */
[----:B------:R-:W-:-:S03]  /*216c0*/  SHF.L.U32 R13, R13, 0x1, RZ ;  /* 0x000000010d0d7819 */ /* 0x000fc600000006ff */
[----:B------:R-:W-:Y:S04]  /*216d0*/  STS.U16 [R4+UR6+0x3b00], R8 ;  /* 0x003b000804007988 */ /* 0x000fe80008000406 */
[----:B------:R-:W-:Y:S04]  /*216e0*/  STS.U16 [R4+UR6+0x4300], R2 ;  /* 0x0043000204007988 */ /* 0x000fe80008000406 */
[----:B------:R-:W-:Y:S04]  /*216f0*/  STS.U16 [R4+UR6+0x4b00], R7 ;  /* 0x004b000704007988 */ /* 0x000fe80008000406 */
[----:B------:R-:W-:Y:S04]  /*21700*/  STS.U16 [R4+UR6+0xbb00], R29 ;  /* 0x00bb001d04007988 */ /* 0x000fe80008000406 */
[----:B------:R0:W-:Y:S04]  /*21710*/  STS.U16 [R4+UR6+0x2300], R5 ;  /* 0x0023000504007988 */ /* 0x0001e80008000406 */
[----:B------:R-:W-:Y:S04]  /*21720*/  STS.U16 [R4+UR6+0xcb00], R23 ;  /* 0x00cb001704007988 */ /* 0x000fe80008000406 */
[----:B------:R-:W-:Y:S04]  /*21730*/  STS.U16 [R4+UR6+0x5b00], R6 ;  /* 0x005b000604007988 */ /* 0x000fe80008000406 */
[----:B------:R-:W-:Y:S04]  /*21740*/  STS.U16 [R4+UR6+0x6300], R9 ;  /* 0x0063000904007988 */ /* 0x000fe80008000406 */
[----:B------:R-:W-:Y:S01]  /*21750*/  STS.U16 [R4+UR6+0x6b00], R10 ;  /* 0x006b000a04007988 */ /* 0x000fe20008000406 */
[----:B0-----:R-:W-:-:S03]  /*21760*/  LOP3.LUT R5, R13, 0x40, RZ, 0x3c, !PT ;  /* 0x000000400d057812 */ /* 0x001fc600078e3cff */
[----:B----4-:R0:W-:Y:S04]  /*21770*/  STS.U16 [R4+UR6+0xd300], R27 ;  /* 0x00d3001b04007988 */ /* 0x0101e80008000406 */
[----:B0-----:R-:W4:Y:S04]  /*21780*/  LDL.LU R27, [R1+0x40] ;  /* 0x00004000011b7983 */ /* 0x001f280000300800 */
[----:B------:R-:W4:Y:S04]  /*21790*/  LDL.LU R15, [R1+0x478] ;  /* 0x00047800010f7983 */ /* 0x000f280000300800 */
        /* <DEDUP_REMOVED lines=9> */
[----:B--2---:R0:W-:Y:S04]  /*21830*/  STS.U16 [R4+UR6+0xdb00], R21 ;  /* 0x00db001504007988 */ /* 0x0041e80008000406 */
[----:B------:R-:W2:Y:S04]  /*21840*/  LDL.LU R10, [R1+0x240] ;  /* 0x00024000010a7983 */ /* 0x000ea80000300800 */
[----:B0-----:R-:W2:Y:S04]  /*21850*/  LDL.LU R21, [R1+0x228] ;  /* 0x0002280001157983 */ /* 0x001ea80000300800 */
[----:B------:R0:W-:Y:S04]  /*21860*/  STS.U16 [R4+UR6+0x7b00], R11 ;  /* 0x007b000b04007988 */ /* 0x0001e80008000406 */
[----:B------:R1:W-:Y:S04]  /*21870*/  STS.U16 [R4+UR6+0x8300], R22 ;  /* 0x0083001604007988 */ /* 0x0003e80008000406 */
[----:B------:R1:W-:Y:S04]  /*21880*/  STS.U16 [R4+UR6+0xc300], R28 ;  /* 0x00c3001c04007988 */ /* 0x0003e80008000406 */
[----:B------:R1:W-:Y:S04]  /*21890*/  STS.U16 [R4+UR6+0x9300], R26 ;  /* 0x0093001a04007988 */ /* 0x0003e80008000406 */
[----:B------:R-:W-:Y:S04]  /*218a0*/  STS.U16 [R4+UR6+0xa300], R14 ;  /* 0x00a3000e04007988 */ /* 0x000fe80008000406 */
[----:B------:R-:W-:Y:S04]  /*218b0*/  STS.U16 [R4+UR6+0xab00], R12 ;  /* 0x00ab000c04007988 */ /* 0x000fe80008000406 */
[----:B------:R-:W-:Y:S04]  /*218c0*/  STS.U16 [R4+UR6+0xb300], R17 ;  /* 0x00b3001104007988 */ /* 0x000fe80008000406 */
[----:B0-----:R-:W2:Y:S04]  /*218d0*/  LDL.LU R11, [R1+0x208] ;  /* 0x00020800010b7983 */ /* 0x001ea80000300800 */
[----:B-1----:R-:W2:Y:S04]  /*218e0*/  LDL.LU R22, [R1+0x1e0] ;  /* 0x0001e00001167983 */ /* 0x002ea80000300800 */
[----:B------:R-:W2:Y:S04]  /*218f0*/  LDL.LU R28, [R1+0x34] ;  /* 0x00003400011c7983 */ /* 0x000ea80000300800 */
[----:B------:R-:W2:Y:S04]  /*21900*/  LDL.LU R26, [R1+0x30] ;  /* 0x00003000011a7983 */ /* 0x000ea80000300800 */
[----:B---3--:R0:W-:Y:S04]  /*21910*/  STS.U16 [R4+UR6+0xe300], R19 ;  /* 0x00e3001304007988 */ /* 0x0081e80008000406 */
[----:B0-----:R-:W3:Y:S04]  /*21920*/  LDL.LU R19, [R1+0x2c] ;  /* 0x00002c0001137983 */ /* 0x001ee80000300800 */
        /* <DEDUP_REMOVED lines=12> */
[----:B------:R0:W-:Y:S04]  /*219f0*/  STS.U16 [R5+UR6+0x4400], R29 ;  /* 0x0044001d05007988 */ /* 0x0001e80008000406 */
[----:B------:R1:W-:Y:S04]  /*21a00*/  STS.U16 [R5+UR6+0x4c00], R23 ;  /* 0x004c001705007988 */ /* 0x0003e80008000406 */
[----:B0-----:R-:W4:Y:S04]  /*21a10*/  LDL.LU R29, [R1+0xec] ;  /* 0x0000ec00011d7983 */ /* 0x001f280000300800 */
[----:B-1----:R-:W4:Y:S04]  /*21a20*/  LDL.LU R23, [R1+0xc0] ;  /* 0x0000c00001177983 */ /* 0x002f280000300800 */
[----:B--2---:R0:W-:Y:S04]  /*21a30*/  STS.U16 [R5+UR6+0x6c00], R21 ;  /* 0x006c001505007988 */ /* 0x0041e80008000406 */
[----:B0-----:R-:W2:Y:S04]  /*21a40*/  LDL.LU R21, [R1+0x9c] ;  /* 0x00009c0001157983 */ /* 0x001ea80000300800 */
[----:B------:R0:W-:Y:S02]  /*21a50*/  STS.U16 [R5+UR6+0xc00], R13 ;  /* 0x000c000d05007988 */ /* 0x0001e40008000406 */
[----:B0-----:R-:W0:Y:S02]  /*21a60*/  S2R R13, SR_TID.X ;  /* 0x00000000000d7919 */ /* 0x001e240000002100 */
[----:B------:R1:W-:Y:S04]  /*21a70*/  STS.U16 [R5+UR6+0x8400], R28 ;  /* 0x0084001c05007988 */ /* 0x0003e80008000406 */
[----:B------:R-:W-:Y:S04]  /*21a80*/  STS.U16 [R5+UR6+0x1c00], R15 ;  /* 0x001c000f05007988 */ /* 0x000fe80008000406 */
[----:B------:R-:W-:Y:S04]  /*21a90*/  STS.U16 [R5+UR6+0x2400], R0 ;  /* 0x0024000005007988 */ /* 0x000fe80008000406 */
[----:B------:R-:W-:Y:S04]  /*21aa0*/  STS.U16 [R5+UR6+0x2c00], R8 ;  /* 0x002c000805007988 */ /* 0x000fe80008000406 */
[----:B-1----:R-:W2:Y:S04]  /*21ab0*/  LDL.LU R28, [R1+0x28] ;  /* 0x00002800011c7983 */ /* 0x002ea80000300800 */
[----:B------:R-:W-:Y:S04]  /*21ac0*/  STS.U16 [R5+UR6+0x3400], R2 ;  /* 0x0034000205007988 */ /* 0x000fe80008000406 */
[----:B------:R-:W-:Y:S04]  /*21ad0*/  STS.U16 [R5+UR6+0x3c00], R7 ;  /* 0x003c000705007988 */ /* 0x000fe80008000406 */
[----:B------:R-:W-:Y:S04]  /*21ae0*/  STS.U16 [R5+UR6+0x5400], R6 ;  /* 0x0054000605007988 */ /* 0x000fe80008000406 */
[----:B------:R-:W-:Y:S01]  /*21af0*/  STS.U16 [R5+UR6+0x5c00], R9 ;  /* 0x005c000905007988 */ /* 0x000fe20008000406 */
[----:B0-----:R-:W-:-:S03]  /*21b00*/  LOP3.LUT R13, R13, 0x7f, RZ, 0xc0, !PT ;  /* 0x0000007f0d0d7812 */ /* 0x001fc600078ec0ff */
[----:B---3--:R0:W-:Y:S02]  /*21b10*/  STS.U16 [R5+UR6+0x9400], R19 ;  /* 0x0094001305007988 */ /* 0x0081e40008000406 */
[----:B------:R-:W-:Y:S02]  /*21b20*/  IMAD.SHL.U32 R13, R13, 0x2, RZ ;  /* 0x000000020d0d7824 */ /* 0x000fe400078e00ff */
[----:B0-----:R-:W3:Y:S04]  /*21b30*/  LDL.LU R19, [R1+0x24] ;  /* 0x0000240001137983 */ /* 0x001ee80000300800 */
[----:B------:R0:W-:Y:S04]  /*21b40*/  STS.U16 [R5+UR6+0xb400], R18 ;  /* 0x00b4001205007988 */ /* 0x0001e80008000406 */
[----:B------:R1:W-:Y:S04]  /*21b50*/  STS.U16 [R5+UR6+0xbc00], R20 ;  /* 0x00bc001405007988 */ /* 0x0003e80008000406 */
[----:B------:R1:W-:Y:S04]  /*21b60*/  STS.U16 [R5+UR6+0xc400], R3 ;  /* 0x00c4000305007988 */ /* 0x0003e80008000406 */
[----:B------:R-:W-:Y:S04]  /*21b70*/  STS.U16 [R5+UR6+0x9c00], R14 ;  /* 0x009c000e05007988 */ /* 0x000fe80008000406 */
[----:B0-----:R-:W3:Y:S04]  /*21b80*/  LDL.LU R18, [R1+0x20] ;  /* 0x0000200001127983 */ /* 0x001ee80000300800 */
[----:B-1----:R-:W3:Y:S04]  /*21b90*/  LDL.LU R20, [R1+0x4cc] ;  /* 0x0004cc0001147983 */ /* 0x002ee80000300800 */
[----:B------:R-:W3:Y:S04]  /*21ba0*/  LDL.LU R3, [R1+0x4ac] ;  /* 0x0004ac0001037983 */ /* 0x000ee80000300800 */
[----:B------:R-:W-:Y:S04]  /*21bb0*/  STS.U16 [R5+UR6+0xa400], R12 ;  /* 0x00a4000c05007988 */ /* 0x000fe80008000406 */
[----:B------:R-:W-:Y:S04]  /*21bc0*/  STS.U16 [R5+UR6+0xac00], R17 ;  /* 0x00ac001105007988 */ /* 0x000fe80008000406 */
[----:B------:R0:W-:Y:S02]  /*21bd0*/  STS.U16 [R5+UR6+0x1400], R4 ;  /* 0x0014000405007988 */ /* 0x0001e40008000406 */
[----:B0-----:R-:W-:-:S02]  /*21be0*/  LOP3.LUT R4, R13, 0x50, RZ, 0x3c, !PT ;  /* 0x000000500d047812 */ /* 0x001fc400078e3cff */
        /* <DEDUP_REMOVED lines=8> */
[----:B------:R0:W-:Y:S04]  /*21c70*/  STS.U16 [R5+UR6+0xdc00], R23 ;  /* 0x00dc001705007988 */ /* 0x0001e80008000406 */
[----:B------:R-:W4:Y:S04]  /*21c80*/  LDL.LU R17, [R1+0x25c] ;  /* 0x00025c0001117983 */ /* 0x000f280000300800 */
[----:B------:R-:W-:Y:S04]  /*21c90*/  STS.U16 [R5+UR6+0xd400], R29 ;  /* 0x00d4001d05007988 */ /* 0x000fe80008000406 */
[----:B--2---:R1:W-:Y:S04]  /*21ca0*/  STS.U16 [R5+UR6+0xe400], R21 ;  /* 0x00e4001505007988 */ /* 0x0043e80008000406 */
[----:B0-----:R-:W2:Y:S04]  /*21cb0*/  LDL.LU R23, [R1+0x23c] ;  /* 0x00023c0001177983 */ /* 0x001ea80000300800 */
[----:B------:R-:W2:Y:S04]  /*21cc0*/  LDL.LU R13, [R1+0x474] ;  /* 0x00047400010d7983 */ /* 0x000ea80000300800 */
[----:B------:R-:W2:Y:S04]  /*21cd0*/  LDL.LU R7, [R1+0x220] ;  /* 0x0002200001077983 */ /* 0x000ea80000300800 */
[----:B------:R-:W2:Y:S04]  /*21ce0*/  LDL.LU R6, [R1+0x1fc] ;  /* 0x0001fc0001067983 */ /* 0x000ea80000300800 */
[----:B-1----:R-:W2:Y:S04]  /*21cf0*/  LDL.LU R21, [R1+0x1dc] ;  /* 0x0001dc0001157983 */ /* 0x002ea80000300800 */
[----:B------:R-:W2:Y:S04]  /*21d00*/  LDL.LU R9, [R1+0x18] ;  /* 0x0000180001097983 */ /* 0x000ea80000300800 */
[----:B------:R-:W2:Y:S04]  /*21d10*/  LDL.LU R29, [R1+0x14] ;  /* 0x00001400011d7983 */ /* 0x000ea80000300800 */
[----:B------:R0:W-:Y:S04]  /*21d20*/  STS.U16 [R5+UR6+0x6400], R10 ;  /* 0x0064000a05007988 */ /* 0x0001e80008000406 */
[----:B------:R1:W-:Y:S04]  /*21d30*/  STS.U16 [R5+UR6+0x7400], R11 ;  /* 0x0074000b05007988 */ /* 0x0003e80008000406 */
[----:B------:R1:W-:Y:S04]  /*21d40*/  STS.U16 [R5+UR6+0x7c00], R22 ;  /* 0x007c001605007988 */ /* 0x0003e80008000406 */
[----:B------:R1:W-:Y:S04]  /*21d50*/  STS.U16 [R5+UR6+0x8c00], R26 ;  /* 0x008c001a05007988 */ /* 0x0003e80008000406 */
[----:B0-----:R-:W2:Y:S04]  /*21d60*/  LDL.LU R10, [R1+0x8] ;  /* 0x00000800010a7983 */ /* 0x001ea80000300800 */
[----:B-1----:R-:W2:Y:S04]  /*21d70*/  LDL.LU R11, [R1+0x1bc] ;  /* 0x0001bc00010b7983 */ /* 0x002ea80000300800 */
[----:B------:R-:W2:Y:S04]  /*21d80*/  LDL.LU R22, [R1+0x1a0] ;  /* 0x0001a00001167983 */ /* 0x000ea80000300800 */
[----:B------:R0:W-:Y:S04]  /*21d90*/  STS.U16 [R5+UR6+0xec00], R28 ;  /* 0x00ec001c05007988 */ /* 0x0001e80008000406 */
[----:B------:R-:W2:Y:S04]  /*21da0*/  LDL.LU R26, [R1+0x180] ;  /* 0x00018000011a7983 */ /* 0x000ea80000300800 */
[----:B0-----:R-:W2:Y:S04]  /*21db0*/  LDL.LU R28, [R1+0x160] ;  /* 0x00016000011c7983 */ /* 0x001ea80000300800 */
[----:B---3--:R0:W-:Y:S04]  /*21dc0*/  STS.U16 [R5+UR6+0xf400], R19 ;  /* 0x00f4001305007988 */ /* 0x0081e80008000406 */
[----:B0-----:R-:W3:Y:S04]  /*21dd0*/  LDL.LU R19, [R1+0x144] ;  /* 0x0001440001137983 */ /* 0x001ee80000300800 */
[----:B------:R0:W-:Y:S04]  /*21de0*/  STS.U16 [R5+UR6+0xfc00], R18 ;  /* 0x00fc001205007988 */ /* 0x0001e80008000406 */
[----:B------:R1:W-:Y:S04]  /*21df0*/  STS.U16 [R4+UR6+0x500], R20 ;  /* 0x0005001404007988 */ /* 0x0003e80008000406 */
[----:B------:R1:W-:Y:S04]  /*21e00*/  STS.U16 [R4+UR6+0xd00], R3 ;  /* 0x000d000304007988 */ /* 0x0003e80008000406 */
[----:B0-----:R-:W3:Y:S04]  /*21e10*/  LDL.LU R18, [R1+0x1eec] ;  /* 0x001eec0001127983 */ /* 0x001ee80000300800 */
[----:B------:R-:W3:Y:S04]  /*21e20*/  LDL.LU R5, [R1+0x454] ;  /* 0x0004540001057983 */ /* 0x000ee80000300800 */
[----:B-1----:R-:W3:Y:S04]  /*21e30*/  LDL.LU R20, [R1+0x1ee8] ;  /* 0x001ee80001147983 */ /* 0x002ee80000300800 */
[----:B------:R-:W3:Y:S04]  /*21e40*/  LDL.LU R3, [R1+0x1ee4] ;  /* 0x001ee40001037983 */ /* 0x000ee80000300800 */
[----:B----4-:R0:W-:Y:S04]  /*21e50*/  STS.U16 [R4+UR6+0x1500], R27 ;  /* 0x0015001b04007988 */ /* 0x0101e80008000406 */
[----:B------:R1:W-:Y:S04]  /*21e60*/  STS.U16 [R4+UR6+0x4d00], R14 ;  /* 0x004d000e04007988 */ /* 0x0003e80008000406 */
[----:B------:R4:W-:Y:S04]  /*21e70*/  STS.U16 [R4+UR6+0x5500], R12 ;  /* 0x0055000c04007988 */ /* 0x0009e80008000406 */
[----:B------:R2:W-:Y:S04]  /*21e80*/  STS.U16 [R4+UR6+0x5d00], R17 ;  /* 0x005d001104007988 */ /* 0x0005e80008000406 */
[----:B0-----:R-:W3:Y:S04]  /*21e90*/  LDL.LU R27, [R1+0x1ee0] ;  /* 0x001ee000011b7983 */ /* 0x001ee80000300800 */
[----:B-1----:R-:W3:Y:S04]  /*21ea0*/  LDL.LU R14, [R1+0x120] ;  /* 0x00012000010e7983 */ /* 0x002ee80000300800 */
[----:B----4-:R-:W4:Y:S04]  /*21eb0*/  LDL.LU R12, [R1+0x104] ;  /* 0x00010400010c7983 */ /* 0x010f280000300800 */
[----:B--2---:R0:W-:Y:S04]  /*21ec0*/  STS.U16 [R4+UR6+0x6500], R23 ;  /* 0x0065001704007988 */ /* 0x0041e80008000406 */
[----:B------:R-:W2:Y:S04]  /*21ed0*/  LDL.LU R17, [R1+0xe8] ;  /* 0x0000e80001117983 */ /* 0x000ea80000300800 */
[----:B------:R1:W-:Y:S04]  /*21ee0*/  STS.U16 [R4+UR6+0x7d00], R21 ;  /* 0x007d001504007988 */ /* 0x0003e80008000406 */
[----:B0-----:R-:W2:Y:S04]  /*21ef0*/  LDL.LU R23, [R1+0xc8] ;  /* 0x0000c80001177983 */ /* 0x001ea80000300800 */
[----:B------:R0:W-:Y:S04]  /*21f00*/  STS.U16 [R4+UR6+0x8d00], R29 ;  /* 0x008d001d04007988 */ /* 0x0001e80008000406 */
[----:B-1----:R-:W2:Y:S04]  /*21f10*/  LDL.LU R21, [R1+0x94] ;  /* 0x0000940001157983 */ /* 0x002ea80000300800 */
[----:B0-----:R-:W2:Y:S04]  /*21f20*/  LDL.LU R29, [R1+0x4] ;  /* 0x00000400011d7983 */ /* 0x001ea80000300800 */
[----:B------:R0:W-:Y:S02]  /*21f30*/  STS.U16 [R4+UR6+0x1d00], R13 ;  /* 0x001d000d04007988 */ /* 0x0001e40008000406 */
[----:B0-----:R-:W0:Y:S02]  /*21f40*/  S2R R13, SR_TID.X ;  /* 0x00000000000d7919 */ /* 0x001e240000002100 */
[----:B------:R1:W-:Y:S04]  /*21f50*/  STS.U16 [R4+UR6+0x2d00], R15 ;  /* 0x002d000f04007988 */ /* 0x0003e80008000406 */
[----:B------:R1:W-:Y:S04]  /*21f60*/  STS.U16 [R4+UR6+0x3500], R0 ;  /* 0x0035000004007988 */ /* 0x0003e80008000406 */
[----:B------:R1:W-:Y:S04]  /*21f70*/  STS.U16 [R4+UR6+0x3d00], R8 ;  /* 0x003d000804007988 */ /* 0x0003e80008000406 */
[----:B------:R0:W-:Y:S04]  /*21f80*/  STS.U16 [R4+UR6+0x4500], R2 ;  /* 0x0045000204007988 */ /* 0x0001e80008000406 */
[----:B------:R0:W-:Y:S04]  /*21f90*/  STS.U16 [R4+UR6+0x6d00], R7 ;  /* 0x006d000704007988 */ /* 0x0001e80008000406 */
[----:B------:R0:W-:Y:S04]  /*21fa0*/  STS.U16 [R4+UR6+0x7500], R6 ;  /* 0x0075000604007988 */ /* 0x0001e80008000406 */
[----:B-1----:R-:W2:Y:S04]  /*21fb0*/  LDL.LU R15, [R1+0x470] ;  /* 0x00047000010f7983 */ /* 0x002ea80000300800 */
[----:B------:R-:W2:Y:S04]  /*21fc0*/  LDL.LU R0, [R1+0x450] ;  /* 0x0004500001007983 */ /* 0x000ea80000300800 */
[----:B------:R-:W2:Y:S04]  /*21fd0*/  LDL.LU R8, [R1+0x434] ;  /* 0x0004340001087983 */ /* 0x000ea80000300800 */
[----:B0-----:R-:W2:Y:S04]  /*21fe0*/  LDL.LU R2, [R1+0x414] ;  /* 0x0004140001027983 */ /* 0x001ea80000300800 */
[----:B------:R-:W2:Y:S04]  /*21ff0*/  LDL.LU R7, [R1+0x3f4] ;  /* 0x0003f40001077983 */ /* 0x000ea80000300800 */
[----:B------:R0:W-:Y:S04]  /*22000*/  STS.U16 [R4+UR6+0x8500], R9 ;  /* 0x0085000904007988 */ /* 0x0001e80008000406 */
        /* <DEDUP_REMOVED lines=8> */
[----:B------:R-:W2:Y:S04]  /*22090*/  LDL.LU R22, [R1+0x238] ;  /* 0x0002380001167983 */ /* 0x000ea80000300800 */
[----:B------:R-:W2:Y:S01]  /*220a0*/  LDL.LU R28, [R1+0x218] ;  /* 0x00021800011c7983 */ /* 0x000ea20000300800 */
[----:B------:R-:W-:-:S03]  /*220b0*/  LOP3.LUT R13, R13, 0x7f, RZ, 0xc0, !PT ;  /* 0x0000007f0d0d7812 */ /* 0x000fc600078ec0ff */
[----:B------:R-:W-:Y:S04]  /*220c0*/  STS.U16 [R4+UR6+0xad00], R26 ;  /* 0x00ad001a04007988 */ /* 0x000fe80008000406 */
[----:B---3--:R0:W-:Y:S01]  /*220d0*/  STS.U16 [R4+UR6+0xbd00], R19 ;  /* 0x00bd001304007988 */ /* 0x0081e20008000406 */
[----:B------:R-:W-:-:S03]  /*220e0*/  SHF.L.U32 R13, R13, 0x1, RZ ;  /* 0x000000010d0d7819 */ /* 0x000fc600000006ff */
[----:B0-----:R-:W3:Y:S04]  /*220f0*/  LDL.LU R19, [R1+0x1f8] ;  /* 0x0001f80001137983 */ /* 0x001ee80000300800 */
[----:B------:R-:W3:Y:S04]  /*22100*/  LDL.LU R26, [R1+0x1d8] ;  /* 0x0001d800011a7983 */ /* 0x000ee80000300800 */
[----:B------:R0:W-:Y:S04]  /*22110*/  STS.U16 [R4+UR6+0x2500], R5 ;  /* 0x0025000504007988 */ /* 0x0001e80008000406 */
[----:B------:R-:W-:Y:S01]  /*22120*/  STS.U16 [R4+UR6+0xfd00], R3 ;  /* 0x00fd000304007988 */ /* 0x000fe20008000406 */
[----:B0-----:R-:W-:-:S03]  /*22130*/  LOP3.LUT R5, R13, 0x60, RZ, 0x3c, !PT ;  /* 0x000000600d057812 */ /* 0x001fc600078e3cff */
[----:B------:R-:W-:Y:S04]  /*22140*/  STS.U16 [R4+UR6+0xf500], R27 ;  /* 0x00f5001b04007988 */ /* 0x000fe80008000406 */
[----:B------:R0:W-:Y:S04]  /*22150*/  STS.U16 [R4+UR6+0xc500], R14 ;  /* 0x00c5000e04007988 */ /* 0x0001e80008000406 */
[----:B----4-:R-:W-:Y:S04]  /*22160*/  STS.U16 [R4+UR6+0xcd00], R12 ;  /* 0x00cd000c04007988 */ /* 0x010fe80008000406 */
[----:B--2---:R-:W-:Y:S04]  /*22170*/  STS.U16 [R4+UR6+0xd500], R17 ;  /* 0x00d5001104007988 */ /* 0x004fe80008000406 */
[----:B0-----:R-:W2:Y:S04]  /*22180*/  LDL.LU R14, [R1] ;  /* 0x00000000010e7983 */ /* 0x001ea80000300800 */
[----:B------:R0:W-:Y:S04]  /*22190*/  STS.U16 [R4+UR6+0xdd00], R23 ;  /* 0x00dd001704007988 */ /* 0x0001e80008000406 */
[----:B------:R1:W-:Y:S04]  /*221a0*/  STS.U16 [R4+UR6+0xe500], R21 ;  /* 0x00e5001504007988 */ /* 0x0003e80008000406 */
[----:B0-----:R-:W4:Y:S04]  /*221b0*/  LDL.LU R23, [R1+0x1b8] ;  /* 0x0001b80001177983 */ /* 0x001f280000300800 */
[----:B------:R-:W3:Y:S04]  /*221c0*/  LDL.LU R13, [R1+0x48c] ;  /* 0x00048c00010d7983 */ /* 0x000ee80000300800 */
[----:B------:R-:W2:Y:S04]  /*221d0*/  LDL.LU R12, [R1+0x19c] ;  /* 0x00019c00010c7983 */ /* 0x000ea80000300800 */
[----:B------:R0:W-:Y:S04]  /*221e0*/  STS.U16 [R4+UR6+0xed00], R29 ;  /* 0x00ed001d04007988 */ /* 0x0001e80008000406 */
[----:B-1----:R-:W2:Y:S04]  /*221f0*/  LDL.LU R21, [R1+0x17c] ;  /* 0x00017c0001157983 */ /* 0x002ea80000300800 */
[----:B------:R-:W2:Y:S04]  /*22200*/  LDL.LU R17, [R1+0x15c] ;  /* 0x00015c0001117983 */ /* 0x000ea80000300800 */
[----:B0-----:R-:W2:Y:S04]  /*22210*/  LDL.LU R29, [R1+0x13c] ;  /* 0x00013c00011d7983 */ /* 0x001ea80000300800 */
[----:B------:R-:W4:Y:S04]  /*22220*/  LDL.LU R27, [R1+0x4a8] ;  /* 0x0004a800011b7983 */ /* 0x000f280000300800 */
[----:B------:R-:W2:Y:S04]  /*22230*/  LDL.LU R4, [R1+0x4c8] ;  /* 0x0004c80001047983 */ /* 0x000ea80000300800 */
[----:B------:R-:W-:Y:S04]  /*22240*/  STS.U16 [R5+UR6+0x1e00], R15 ;  /* 0x001e000f05007988 */ /* 0x000fe80008000406 */
[----:B------:R-:W-:Y:S04]  /*22250*/  STS.U16 [R5+UR6+0x2600], R0 ;  /* 0x0026000005007988 */ /* 0x000fe80008000406 */
[----:B------:R-:W-:Y:S04]  /*22260*/  STS.U16 [R5+UR6+0x2e00], R8 ;  /* 0x002e000805007988 */ /* 0x000fe80008000406 */
[----:B------:R-:W-:Y:S04]  /*22270*/  STS.U16 [R5+UR6+0x3600], R2 ;  /* 0x0036000205007988 */ /* 0x000fe80008000406 */
[----:B---3--:R-:W-:Y:S04]  /*22280*/  STS.U16 [R5+UR6+0x1600], R13 ;  /* 0x0016000d05007988 */ /* 0x008fe80008000406 */
[----:B----4-:R-:W-:Y:S04]  /*22290*/  STS.U16 [R5+UR6+0xe00], R27 ;  /* 0x000e001b05007988 */ /* 0x010fe80008000406 */
[----:B--2---:R-:W-:Y:S04]  /*222a0*/  STS.U16 [R5+UR6+0x600], R4 ;  /* 0x0006000405007988 */ /* 0x004fe80008000406 */
[----:B------:R-:W-:Y:S04]  /*222b0*/  STS.U16 [R5+UR6+0x3e00], R7 ;  /* 0x003e000705007988 */ /* 0x000fe80008000406 */
[----:B------:R0:W-:Y:S04]  /*222c0*/  STS.U16 [R5+UR6+0x6e00], R28 ;  /* 0x006e001c05007988 */ /* 0x0001e80008000406 */
[----:B------:R1:W-:Y:S04]  /*222d0*/  STS.U16 [R5+UR6+0x7600], R19 ;  /* 0x0076001305007988 */ /* 0x0003e80008000406 */
[----:B------:R2:W-:Y:S04]  /*222e0*/  STS.U16 [R5+UR6+0x9e00], R23 ;  /* 0x009e001705007988 */ /* 0x0005e80008000406 */
[----:B------:R3:W-:Y:S04]  /*222f0*/  STS.U16 [R5+UR6+0xae00], R21 ;  /* 0x00ae001505007988 */ /* 0x0007e80008000406 */
[----:B0-----:R-:W4:Y:S04]  /*22300*/  LDL.LU R28, [R1+0x11c] ;  /* 0x00011c00011c7983 */ /* 0x001f280000300800 */
[----:B-1----:R-:W4:Y:S04]  /*22310*/  LDL.LU R19, [R1+0xf8] ;  /* 0x0000f80001137983 */ /* 0x002f280000300800 */
[----:B--2---:R-:W2:Y:S04]  /*22320*/  LDL.LU R23, [R1+0xe4] ;  /* 0x0000e40001177983 */ /* 0x004ea80000300800 */
[----:B------:R-:W2:Y:S04]  /*22330*/  LDL.LU R3, [R1+0xcc] ;  /* 0x0000cc0001037983 */ /* 0x000ea80000300800 */
[----:B---3--:R-:W3:Y:S04]  /*22340*/  LDL.LU R21, [R1+0x88] ;  /* 0x0000880001157983 */ /* 0x008ee80000300800 */
[----:B------:R0:W-:Y:S04]  /*22350*/  STS.U16 [R5+UR6+0x9600], R18 ;  /* 0x0096001205007988 */ /* 0x0001e80008000406 */
[----:B------:R1:W-:Y:S04]  /*22360*/  STS.U16 [R5+UR6+0x8e00], R20 ;  /* 0x008e001405007988 */ /* 0x0003e80008000406 */
        /* <DEDUP_REMOVED lines=31> */
[----:B------:R1:W-:Y:S04]  /*22560*/  STS.U16 [R5+UR6+0xce00], R19 ;  /* 0x00ce001305007988 */ /* 0x0003e80008000406 */
[----:B--2---:R2:W-:Y:S04]  /*22570*/  STS.U16 [R5+UR6+0xd600], R23 ;  /* 0x00d6001705007988 */ /* 0x0045e80008000406 */
[----:B---3--:R3:W-:Y:S04]  /*22580*/  STS.U16 [R5+UR6+0xe600], R21 ;  /* 0x00e6001505007988 */ /* 0x0087e80008000406 */
[----:B0-----:R-:W4:Y:S04]  /*22590*/  LDL.LU R28, [R1+0x158] ;  /* 0x00015800011c7983 */ /* 0x001f280000300800 */
[----:B-1----:R-:W4:Y:S04]  /*225a0*/  LDL.LU R19, [R1+0x138] ;  /* 0x0001380001137983 */ /* 0x002f280000300800 */
[----:B--2---:R-:W2:Y:S04]  /*225b0*/  LDL.LU R23, [R1+0x1edc] ;  /* 0x001edc0001177983 */ /* 0x004ea80000300800 */
[----:B---3--:R-:W3:Y:S04]  /*225c0*/  LDL.LU R21, [R1+0x1ed8] ;  /* 0x001ed80001157983 */ /* 0x008ee80000300800 */
[----:B------:R0:W-:Y:S02]  /*225d0*/  STS.U16 [R5+UR6+0xde00], R3 ;  /* 0x00de000305007988 */ /* 0x0001e40008000406 */
[----:B0-----:R-:W0:Y:S02]  /*225e0*/  S2R R3, SR_TID.X ;  /* 0x0000000000037919 */ /* 0x001e240000002100 */
[----:B------:R-:W-:Y:S01]  /*225f0*/  STS.U16 [R5+UR6+0xee00], R18 ;  /* 0x00ee001205007988 */ /* 0x000fe20008000406 */
[----:B0-----:R-:W-:-:S04]  /*22600*/  LOP3.LUT R3, R3, 0x7f, RZ, 0xc0, !PT ;  /* 0x0000007f03037812 */ /* 0x001fc800078ec0ff */
[----:B------:R-:W-:-:S04]  /*22610*/  SHF.L.U32 R3, R3, 0x1, RZ ;  /* 0x0000000103037819 */ /* 0x000fc800000006ff */
[----:B------:R-:W-:Y:S01]  /*22620*/  LOP3.LUT R3, R3, 0x70, RZ, 0x3c, !PT ;  /* 0x0000007003037812 */ /* 0x000fe200078e3cff */
[----:B--2---:R-:W-:Y:S04]  /*22630*/  STS.U16 [R5+UR6+0xfe00], R23 ;  /* 0x00fe001705007988 */ /* 0x004fe80008000406 */
[----:B---3--:R-:W-:Y:S04]  /*22640*/  STS.U16 [R5+UR6+0xf600], R21 ;  /* 0x00f6001505007988 */ /* 0x008fe80008000406 */
[----:B------:R0:W-:Y:S04]  /*22650*/  STS.U16 [R3+UR6+0x9f00], R12 ;  /* 0x009f000c03007988 */ /* 0x0001e80008000406 */
[----:B0-----:R-:W2:Y:S04]  /*22660*/  LDL.LU R12, [R1+0xfc] ;  /* 0x0000fc00010c7983 */ /* 0x001ea80000300800 */
        /* <DEDUP_REMOVED lines=8> */
[----:B--2---:R0:W-:Y:S04]  /*226f0*/  STL [R1+0x1ed4], R12 ;  /* 0x001ed40c01007387 */ /* 0x0041e80000100800 */
[----:B0-----:R-:W2:Y:S04]  /*22700*/  LDL.LU R12, [R1+0x118] ;  /* 0x00011800010c7983 */ /* 0x001ea80000300800 */
[----:B------:R-:W3:Y:S04]  /*22710*/  LDL.LU R19, [R1+0xe0] ;  /* 0x0000e00001137983 */ /* 0x000ee80000300800 */
[----:B------:R-:W4:Y:S04]  /*22720*/  LDL.LU R24, [R1+0xc4] ;  /* 0x0000c40001187983 */ /* 0x000f280000300800 */
[----:B------:R-:W4:Y:S04]  /*22730*/  LDL.LU R4, [R1+0x1c] ;  /* 0x00001c0001047983 */ /* 0x000f280000300800 */
[----:B------:R-:W4:Y:S04]  /*22740*/  LDL.LU R29, [R1+0x558] ;  /* 0x00055800011d7983 */ /* 0x000f280000300800 */
[----:B------:R-:W4:Y:S04]  /*22750*/  LDL.LU R28, [R1+0x55c] ;  /* 0x00055c00011c7983 */ /* 0x000f280000300800 */
[----:B------:R-:W4:Y:S04]  /*22760*/  LDL.LU R23, [R1+0x550] ;  /* 0x0005500001177983 */ /* 0x000f280000300800 */
[----:B------:R-:W4:Y:S04]  /*22770*/  LDL.LU R6, [R1+0x554] ;  /* 0x0005540001067983 */ /* 0x000f280000300800 */
[----:B------:R-:W4:Y:S04]  /*22780*/  LDL.LU R8, [R1+0x54c] ;  /* 0x00054c0001087983 */ /* 0x000f280000300800 */
[----:B------:R-:W2:Y:S04]  /*22790*/  LDL.LU R10, [R1+0x544] ;  /* 0x00054400010a7983 */ /* 0x000ea80000300800 */
[----:B--2---:R0:W-:Y:S04]  /*227a0*/  STL [R1+0x1ec8], R10 ;  /* 0x001ec80a01007387 */ /* 0x0041e80000100800 */
[----:B0-----:R-:W2:Y:S04]  /*227b0*/  LDL.LU R10, [R1+0x548] ;  /* 0x00054800010a7983 */ /* 0x001ea80000300800 */
[----:B------:R-:W3:Y:S04]  /*227c0*/  LDL.LU R5, [R1+0x53c] ;  /* 0x00053c0001057983 */ /* 0x000ee80000300800 */
[----:B------:R-:W-:Y:S04]  /*227d0*/  STS.U16 [R3+UR6+0x4700], R7 ;  /* 0x0047000703007988 */ /* 0x000fe80008000406 */
[----:B---3--:R0:W-:Y:S04]  /*227e0*/  STL [R1+0x1ec4], R5 ;  /* 0x001ec40501007387 */ /* 0x0081e80000100800 */
[----:B0-----:R-:W3:Y:S04]  /*227f0*/  LDL.LU R5, [R1+0x540] ;  /* 0x0005400001057983 */ /* 0x001ee80000300800 */
[----:B------:R-:W4:Y:S04]  /*22800*/  LDL.LU R7, [R1+0x534] ;  /* 0x0005340001077983 */ /* 0x000f280000300800 */
[----:B----4-:R0:W-:Y:S04]  /*22810*/  STL [R1+0x1ec0], R7 ;  /* 0x001ec00701007387 */ /* 0x0101e80000100800 */
[----:B0-----:R-:W4:Y:S04]  /*22820*/  LDL.LU R7, [R1+0x538] ;  /* 0x0005380001077983 */ /* 0x001f280000300800 */
[----:B------:R-:W2:Y:S04]  /*22830*/  LDL.LU R21, [R1+0x528] ;  /* 0x0005280001157983 */ /* 0x000ea80000300800 */
[----:B------:R-:W-:Y:S04]  /*22840*/  STS.U16 [R3+UR6+0x5700], R9 ;  /* 0x0057000903007988 */ /* 0x000fe80008000406 */
[----:B------:R-:W-:Y:S04]  /*22850*/  STS.U16 [R3+UR6+0x6700], R11 ;  /* 0x0067000b03007988 */ /* 0x000fe80008000406 */
[----:B------:R-:W-:Y:S04]  /*22860*/  STS.U16 [R3+UR6+0x2700], R15 ;  /* 0x0027000f03007988 */ /* 0x000fe80008000406 */
[----:B--2---:R0:W-:Y:S04]  /*22870*/  STL [R1+0x1ebc], R21 ;  /* 0x001ebc1501007387 */ /* 0x0041e80000100800 */
[----:B0-----:R-:W2:Y:S04]  /*22880*/  LDL.LU R21, [R1+0x530] ;  /* 0x0005300001157983 */ /* 0x001ea80000300800 */
[----:B------:R-:W2:Y:S04]  /*22890*/  LDL.LU R9, [R1+0x52c] ;  /* 0x00052c0001097983 */ /* 0x000ea80000300800 */
[----:B------:R-:W2:Y:S04]  /*228a0*/  LDL.LU R11, [R1+0x524] ;  /* 0x00052400010b7983 */ /* 0x000ea80000300800 */
        /* <DEDUP_REMOVED lines=13> */
[----:B---3--:R0:W-:Y:S04]  /*22980*/  STL [R1+0x1eb8], R15 ;  /* 0x001eb80f01007387 */ /* 0x0081e80000100800 */
        /* <DEDUP_REMOVED lines=13> */
[----:B------:R-:W4:Y:S04]  /*22a60*/  LDL.LU R12, [R1+0x1ed4] ;  /* 0x001ed400010c7983 */ /* 0x000f280000300800 */
[----:B------:R-:W-:Y:S04]  /*22a70*/  STS.U16 [R3+UR6+0xd700], R19 ;  /* 0x00d7001303007988 */ /* 0x000fe80008000406 */
[----:B----4-:R0:W-:Y:S04]  /*22a80*/  STS.U16 [R3+UR6+0xcf00], R12 ;  /* 0x00cf000c03007988 */ /* 0x0101e80008000406 */
[----:B0-----:R-:W4:Y:S04]  /*22a90*/  LDL.LU R12, [R1+0x1ed0] ;  /* 0x001ed000010c7983 */ /* 0x001f280000300800 */
[----:B------:R-:W2:Y:S04]  /*22aa0*/  LDL.LU R19, [R1+0x1ecc] ;  /* 0x001ecc0001137983 */ /* 0x000ea80000300800 */
[----:B------:R0:W-:Y:S04]  /*22ab0*/  STS.U16 [R3+UR6+0xe700], R4 ;  /* 0x00e7000403007988 */ /* 0x0001e80008000406 */
[----:B------:R-:W-:Y:S01]  /*22ac0*/  STS.U16 [R3+UR6+0xdf00], R24 ;  /* 0x00df001803007988 */ /* 0x000fe20008000406 */
[----:B------:R-:W-:-:S02]  /*22ad0*/  F2FP.F16.F32.PACK_AB R6, R23, R6 ;  /* 0x000000061706723e */ /* 0x000fc400000000ff */
[----:B------:R-:W-:Y:S02]  /*22ae0*/  F2FP.F16.F32.PACK_AB R8, R10, R8 ;  /* 0x000000080a08723e */ /* 0x000fe400000000ff */
[----:B0-----:R-:W-:Y:S01]  /*22af0*/  F2FP.F16.F32.PACK_AB R4, R29, R28 ;  /* 0x0000001c1d04723e */ /* 0x001fe200000000ff */
[----:B----4-:R-:W-:Y:S04]  /*22b00*/  STS.U16 [R3+UR6+0xf700], R12 ;  /* 0x00f7000c03007988 */ /* 0x010fe80008000406 */
[----:B--2---:R0:W-:Y:S04]  /*22b10*/  STS.U16 [R3+UR6+0xef00], R19 ;  /* 0x00ef001303007988 */ /* 0x0041e80008000406 */
[----:B0-----:R-:W2:Y:S04]  /*22b20*/  LDL.LU R19, [R1+0x4e0] ;  /* 0x0004e00001137983 */ /* 0x001ea80000300800 */
[----:B------:R-:W4:Y:S04]  /*22b30*/  LDL.LU R12, [R1+0x51c] ;  /* 0x00051c00010c7983 */ /* 0x000f280000300800 */
[----:B------:R-:W2:Y:S04]  /*22b40*/  LDL R28, [R1+0x2a4] ;  /* 0x0002a400011c7983 */ /* 0x000ea80000100800 */
[----:B------:R-:W2:Y:S04]  /*22b50*/  LDL R29, [R1+0x2a0] ;  /* 0x0002a000011d7983 */ /* 0x000ea80000100800 */
[----:B------:R-:W2:Y:S04]  /*22b60*/  LDL.LU R24, [R1+0x560] ;  /* 0x0005600001187983 */ /* 0x000ea80000300800 */
[----:B------:R-:W2:Y:S04]  /*22b70*/  LDL R23, [R1+0x2a8] ;  /* 0x0002a80001177983 */ /* 0x000ea80000100800 */
[----:B------:R-:W3:Y:S02]  /*22b80*/  LDL.LU R10, [R1+0x1ec8] ;  /* 0x001ec800010a7983 */ /* 0x000ee40000300800 */
[----:B---3--:R-:W-:-:S02]  /*22b90*/  F2FP.F16.F32.PACK_AB R10, R5, R10 ;  /* 0x0000000a050a723e */ /* 0x008fc400000000ff */
[----:B------:R-:W3:Y:S02]  /*22ba0*/  LDL.LU R5, [R1+0x1ec4] ;  /* 0x001ec40001057983 */ /* 0x000ee40000300800 */
[----:B---3--:R-:W-:Y:S02]  /*22bb0*/  F2FP.F16.F32.PACK_AB R5, R7, R5 ;  /* 0x000000050705723e */ /* 0x008fe400000000ff */
[----:B------:R-:W3:Y:S02]  /*22bc0*/  LDL.LU R7, [R1+0x1ec0] ;  /* 0x001ec00001077983 */ /* 0x000ee40000300800 */
[----:B---3--:R-:W-:Y:S02]  /*22bd0*/  F2FP.F16.F32.PACK_AB R7, R21, R7 ;  /* 0x000000071507723e */ /* 0x008fe400000000ff */
[----:B------:R-:W3:Y:S01]  /*22be0*/  LDL.LU R21, [R1+0x1ebc] ;  /* 0x001ebc0001157983 */ /* 0x000ee20000300800 */
[----:B------:R-:W-:Y:S02]  /*22bf0*/  F2FP.F16.F32.PACK_AB R11, R15, R11 ;  /* 0x0000000b0f0b723e */ /* 0x000fe400000000ff */
[----:B---3--:R-:W-:-:S02]  /*22c00*/  F2FP.F16.F32.PACK_AB R9, R21, R9 ;  /* 0x000000091509723e */ /* 0x008fc400000000ff */
[----:B------:R-:W3:Y:S04]  /*22c10*/  LDL.LU R21, [R1+0x564] ;  /* 0x0005640001157983 */ /* 0x000ee80000300800 */
[----:B------:R-:W4:Y:S01]  /*22c20*/  LDL.LU R15, [R1+0x1eb8] ;  /* 0x001eb800010f7983 */ /* 0x000f220000300800 */
[----:B------:R-:W-:Y:S02]  /*22c30*/  F2FP.F16.F32.PACK_AB R14, R27, R14 ;  /* 0x0000000e1b0e723e */ /* 0x000fe400000000ff */
[----:B----4-:R-:W-:Y:S02]  /*22c40*/  F2FP.F16.F32.PACK_AB R12, R15, R12 ;  /* 0x0000000c0f0c723e */ /* 0x010fe400000000ff */
[----:B------:R-:W4:Y:S04]  /*22c50*/  LDL.LU R15, [R1+0x1eb4] ;  /* 0x001eb400010f7983 */ /* 0x000f280000300800 */
[----:B------:R-:W3:Y:S01]  /*22c60*/  LDL.LU R27, [R1+0x10] ;  /* 0x00001000011b7983 */ /* 0x000ee20000300800 */
[----:B------:R-:W-:-:S02]  /*22c70*/  F2FP.F16.F32.PACK_AB R16, R0, R16 ;  /* 0x000000100010723e */ /* 0x000fc400000000ff */
[----:B------:R-:W-:Y:S01]  /*22c80*/  F2FP.F16.F32.PACK_AB R18, R18, R22 ;  /* 0x000000161212723e */ /* 0x000fe200000000ff */
[----:B------:R-:W3:Y:S01]  /*22c90*/  LDL.LU R0, [R1+0x1eb0] ;  /* 0x001eb00001007983 */ /* 0x000ee20000300800 */
[----:B------:R-:W-:-:S03]  /*22ca0*/  F2FP.F16.F32.PACK_AB R13, R20, R13 ;  /* 0x0000000d140d723e */ /* 0x000fc600000000ff */
[----:B------:R-:W3:Y:S01]  /*22cb0*/  LDL.LU R22, [R1+0x568] ;  /* 0x0005680001167983 */ /* 0x000ee20000300800 */
[----:B----4-:R-:W-:-:S03]  /*22cc0*/  IADD3 R20, R15, UR6, RZ ;  /* 0x000000060f147c10 */ /* 0x010fc6000fffe0ff */
[----:B------:R-:W4:Y:S01]  /*22cd0*/  LDL.LU R15, [R1+0x4f4] ;  /* 0x0004f400010f7983 */ /* 0x000f220000300800 */
[----:B------:R-:W-:Y:S02]  /*22ce0*/  F2FP.F16.F32.PACK_AB R17, R26, R17 ;  /* 0x000000111a11723e */ /* 0x000fe400000000ff */
[----:B----4-:R-:W-:Y:S02]  /*22cf0*/  F2FP.F16.F32.PACK_AB R15, R2, R15 ;  /* 0x0000000f020f723e */ /* 0x010fe400000000ff */
[----:B------:R-:W4:Y:S04]  /*22d00*/  LDL.LU R2, [R1+0x1eac] ;  /* 0x001eac0001027983 */ /* 0x000f280000300800 */
[----:B------:R-:W3:Y:S01]  /*22d10*/  LDL.LU R26, [R1+0x1ea8] ;  /* 0x001ea800011a7983 */ /* 0x000ee20000300800 */
[----:B--2---:R-:W-:-:S03]  /*22d20*/  F2FP.F16.F32.PACK_AB R19, R19, R25 ;  /* 0x000000191313723e */ /* 0x004fc600000000ff */
[----:B---3--:R0:W-:Y:S04]  /*22d30*/  STS.U16 [R3+UR6+0xff00], R26 ;  /* 0x00ff001a03007988 */ /* 0x0081e80008000406 */
[----:B------:R-:W-:Y:S04]  /*22d40*/  STSM.16.M88.4 [R20+0x14000], R4 ;  /* 0x0140000414007844 */ /* 0x000fe80000000200 */
[----:B------:R-:W-:Y:S04]  /*22d50*/  STSM.16.M88.4 [R20+0x14080], R8 ;  /* 0x0140800814007844 */ /* 0x000fe80000000200 */
[----:B------:R-:W-:Y:S04]  /*22d60*/  STSM.16.M88.4 [R20+0x15000], R12 ;  /* 0x0150000c14007844 */ /* 0x000fe80000000200 */
[----:B------:R-:W-:Y:S01]  /*22d70*/  STSM.16.M88.4 [R20+0x15080], R16 ;  /* 0x0150801014007844 */ /* 0x000fe20000000200 */
[----:B------:R-:W-:Y:S06]  /*22d80*/  BAR.SYNC.DEFER_BLOCKING 0x0 ;  /* 0x0000000000007b1d */ /* 0x000fec0000010000 */
[----:B------:R-:W1:Y:S04]  /*22d90*/  LDSM.16.M88.4 R4, [R0+UR6+0x14000] ;  /* 0x014000060004783b */ /* 0x000e680008000200 */
[----:B----4-:R-:W2:Y:S01]  /*22da0*/  LDSM.16.M88.4 R8, [R2+UR6] ;  /* 0x000000060208783b */ /* 0x010ea20008000200 */
[----:B0-----:R-:W-:-:S03]  /*22db0*/  FADD R3, -R23, R24 ;  /* 0x0000001817037221 */ /* 0x001fc60000000100 */
[----:B------:R-:W-:Y:S04]  /*22dc0*/  LDSM.16.M88.4 R16, [R2+UR6+0x6000] ;  /* 0x006000060210783b */ /* 0x000fe80008000200 */
[----:B-1----:R-:W-:Y:S04]  /*22dd0*/  STL.64 [R1+0x1ea0], R6 ;  /* 0x001ea00601007387 */ /* 0x002fe80000100a00 */
[----:B------:R-:W-:Y:S04]  /*22de0*/  STL.64 [R1+0x1e98], R4 ;  /* 0x001e980401007387 */ /* 0x000fe80000100a00 */
[----:B------:R-:W0:Y:S04]  /*22df0*/  LDSM.16.M88.4 R4, [R2+UR6+0x2000] ;  /* 0x002000060204783b */ /* 0x000e280008000200 */
[----:B--2---:R-:W-:Y:S04]  /*22e00*/  STL.64 [R1+0x90], R8 ;  /* 0x0000900801007387 */ /* 0x004fe80000100a00 */
[----:B------:R1:W-:Y:S04]  /*22e10*/  STL.64 [R1+0x98], R10 ;  /* 0x0000980a01007387 */ /* 0x0003e80000100a00 */
[----:B-1----:R-:W2:Y:S01]  /*22e20*/  LDL.LU R10, [R1+0x290] ;  /* 0x00029000010a7983 */ /* 0x002ea20000300800 */
[----:B------:R-:W-:-:S03]  /*22e30*/  FMUL R3, R3, 1.4426950216293334961 ;  /* 0x3fb8aa3b03037820 */ /* 0x000fc60000400000 */
[----:B0-----:R-:W-:Y:S04]  /*22e40*/  STL.64 [R1+0x80], R4 ;  /* 0x0000800401007387 */ /* 0x001fe80000100a00 */
[----:B------:R-:W-:Y:S04]  /*22e50*/  STL.64 [R1+0x88], R6 ;  /* 0x0000880601007387 */ /* 0x000fe80000100a00 */
[----:B------:R-:W0:Y:S01]  /*22e60*/  LDSM.16.M88.4 R4, [R2+UR6+0x4000] ;  /* 0x004000060204783b */ /* 0x000e220008000200 */
[----:B------:R-:W1:Y:S01]  /*22e70*/  MUFU.EX2 R3, R3 ;  /* 0x0000000300037308 */ /* 0x000e620000000800 */
[----:B------:R-:W-:Y:S01]  /*22e80*/  MOV R15, R8 ;  /* 0x00000008000f7202 */ /* 0x000fe20000000f00 */
[----:B------:R-:W-:-:S02]  /*22e90*/  IMAD.MOV.U32 R14, RZ, RZ, R9 ;  /* 0x000000ffff0e7224 */ /* 0x000fc400078e0009 */
[----:B------:R-:W-:-:S04]  /*22ea0*/  FADD R8, -R28, R21 ;  /* 0x000000151c087221 */ /* 0x000fc80000000100 */
[----:B------:R-:W-:Y:S01]  /*22eb0*/  FMUL R8, R8, 1.4426950216293334961 ;  /* 0x3fb8aa3b08087820 */ /* 0x000fe20000400000 */
[----:B-1----:R1:W-:Y:S04]  /*22ec0*/  STL [R1+0x2c8], R3 ;  /* 0x0002c80301007387 */ /* 0x0023e80000100800 */
[----:B------:R-:W3:Y:S01]  /*22ed0*/  LDL.LU R9, [R1+0x294] ;  /* 0x0002940001097983 */ /* 0x000ee20000300800 */
[----:B-1----:R-:W-:-:S03]  /*22ee0*/  FADD R3, -R29, R22 ;  /* 0x000000161d037221 */ /* 0x002fc60000000100 */
[----:B0-----:R-:W-:Y:S04]  /*22ef0*/  STL.64 [R1+0x70], R4 ;  /* 0x0000700401007387 */ /* 0x001fe80000100a00 */
[----:B------:R0:W-:Y:S04]  /*22f00*/  STL.64 [R1+0x78], R6 ;  /* 0x0000780601007387 */ /* 0x0001e80000100a00 */
[----:B0-----:R-:W4:Y:S04]  /*22f10*/  LDL.LU R7, [R1+0x280] ;  /* 0x0002800001077983 */ /* 0x001f280000300800 */
[----:B------:R-:W3:Y:S04]  /*22f20*/  LDL.LU R6, [R1+0x284] ;  /* 0x0002840001067983 */ /* 0x000ee80000300800 */
[----:B------:R-:W3:Y:S04]  /*22f30*/  LDL.LU R5, [R1+0x300] ;  /* 0x0003000001057983 */ /* 0x000ee80000300800 */
[----:B------:R-:W3:Y:S04]  /*22f40*/  LDL.LU R4, [R1+0x298] ;  /* 0x0002980001047983 */ /* 0x000ee80000300800 */
[----:B------:R0:W-:Y:S01]  /*22f50*/  STL [R1+0x1568], R28 ;  /* 0x0015681c01007387 */ /* 0x0001e20000100800 */
[----:B------:R-:W-:Y:S01]  /*22f60*/  FMUL R3, R3, 1.4426950216293334961 ;  /* 0x3fb8aa3b03037820 */ /* 0x000fe20000400000 */
[----:B0-----:R-:W0:Y:S02]  /*22f70*/  MUFU.EX2 R28, R8 ;  /* 0x00000008001c7308 */ /* 0x001e240000000800 */
[----:B------:R-:W-:Y:S04]  /*22f80*/  STL [R1+0x1564], R29 ;  /* 0x0015641d01007387 */ /* 0x000fe80000100800 */
[----:B------:R-:W-:Y:S04]  /*22f90*/  STL [R1+0x1e68], R3 ;  /* 0x001e680301007387 */ /* 0x000fe80000100800 */
[----:B------:R-:W-:Y:S04]  /*22fa0*/  STL.64 [R1+0x60], R16 ;  /* 0x0000601001007387 */ /* 0x000fe80000100a00 */
[----:B------:R-:W-:Y:S04]  /*22fb0*/  STL.64 [R1+0x68], R18 ;  /* 0x0000681201007387 */ /* 0x000fe80000100a00 */
[----:B------:R-:W1:Y:S04]  /*22fc0*/  LDSM.16.M88.4 R16, [R2+UR6+0x8000] ;  /* 0x008000060210783b */ /* 0x000e680008000200 */
[----:B0-----:R0:W-:Y:S04]  /*22fd0*/  STL [R1+0x1e38], R28 ;  /* 0x001e381c01007387 */ /* 0x0011e80000100800 */
[----:B0-----:R-:W3:Y:S04]  /*22fe0*/  LDL R28, [R1+0x2c8] ;  /* 0x0002c800011c7983 */ /* 0x001ee80000100800 */
[----:B------:R-:W3:Y:S04]  /*22ff0*/  LDL.LU R21, [R1+0x324] ;  /* 0x0003240001157983 */ /* 0x000ee80000300800 */
[----:B-1----:R4:W-:Y:S04]  /*23000*/  STL.64 [R1+0x50], R16 ;  /* 0x0000501001007387 */ /* 0x0029e80000100a00 */
[----:B------:R-:W-:Y:S04]  /*23010*/  STL.64 [R1+0x58], R18 ;  /* 0x0000581201007387 */ /* 0x000fe80000100a00 */
[----:B------:R-:W3:Y:S01]  /*23020*/  LDL.LU R11, [R1+0x29c] ;  /* 0x00029c00010b7983 */ /* 0x000ee20000300800 */
[C---:B--2---:R-:W-:Y:S01]  /*23030*/  FMUL R8, R27.reuse, R10 ;  /* 0x0000000a1b087220 */ /* 0x044fe20000400000 */
[C---:B----4-:R-:W-:Y:S01]  /*23040*/  FMUL R16, R27.reuse, R7 ;  /* 0x000000071b107220 */ /* 0x050fe20000400000 */
[C---:B---3--:R-:W-:Y:S01]  /*23050*/  FMUL R17, R27.reuse, R6 ;  /* 0x000000061b117220 */ /* 0x048fe20000400000 */
[----:B------:R-:W-:Y:S01]  /*23060*/  FMUL R12, R27, R5 ;  /* 0x000000051b0c7220 */ /* 0x000fe20000400000 */
[----:B------:R-:W-:-:S02]  /*23070*/  FMUL R10, R28, R4 ;  /* 0x000000041c0a7220 */ /* 0x000fc40000400000 */
[----:B------:R-:W0:Y:S04]  /*23080*/  LDSM.16.M88.4 R4, [R2+UR6+0xa000] ;  /* 0x00a000060204783b */ /* 0x000e280008000200 */
[----:B0-----:R-:W-:Y:S01]  /*23090*/  STL.64 [R1+0xc0], R4 ;  /* 0x0000c00401007387 */ /* 0x001fe20000100a00 */
[----:B------:R-:W-:-:S03]  /*230a0*/  MOV R23, R4 ;  /* 0x0000000400177202 */ /* 0x000fc60000000f00 */
[----:B------:R-:W-:Y:S01]  /*230b0*/  STL.64 [R1+0xc8], R6 ;  /* 0x0000c80601007387 */ /* 0x000fe20000100a00 */
[----:B------:R-:W-:-:S03]  /*230c0*/  MOV R22, R5 ;  /* 0x0000000500167202 */ /* 0x000fc60000000f00 */
[----:B------:R-:W2:Y:S04]  /*230d0*/  LDL.LU R13, [R1+0x304] ;  /* 0x00030400010d7983 */ /* 0x000ea80000300800 */
[----:B------:R-:W0:Y:S04]  /*230e0*/  LDSM.16.M88.4 R4, [R2+UR6+0xc000] ;  /* 0x00c000060204783b */ /* 0x000e280008000200 */
[----:B------:R-:W3:Y:S04]  /*230f0*/  LDL.LU R25, [R1+0x310] ;  /* 0x0003100001197983 */ /* 0x000ee80000300800 */
[----:B------:R-:W4:Y:S04]  /*23100*/  LDL.LU R3, [R1+0x314] ;  /* 0x0003140001037983 */ /* 0x000f280000300800 */
[----:B------:R-:W2:Y:S04]  /*23110*/  LDL.LU R24, [R1+0x320] ;  /* 0x0003200001187983 */ /* 0x000ea80000300800 */
[----:B------:R-:W4:Y:S04]  /*23120*/  LDL.LU R18, [R1+0x288] ;  /* 0x0002880001127983 */ /* 0x000f280000300800 */
[----:B------:R-:W4:Y:S04]  /*23130*/  LDL.LU R19, [R1+0x28c] ;  /* 0x00028c0001137983 */ /* 0x000f280000300800 */
[----:B0-----:R-:W-:Y:S04]  /*23140*/  STL.64 [R1+0xd0], R4 ;  /* 0x0000d00401007387 */ /* 0x001fe80000100a00 */
[----:B------:R-:W-:Y:S04]  /*23150*/  STL.64 [R1+0xd8], R6 ;  /* 0x0000d80601007387 */ /* 0x000fe80000100a00 */
[----:B------:R-:W0:Y:S04]  /*23160*/  LDSM.16.M88.4 R4, [R2+UR6+0xe000] ;  /* 0x00e000060204783b */ /* 0x000e280008000200 */
[----:B0-----:R-:W-:Y:S04]  /*23170*/  STL.64 [R1+0xe0], R4 ;  /* 0x0000e00401007387 */ /* 0x001fe80000100a00 */
[----:B------:R0:W-:Y:S04]  /*23180*/  STL.64 [R1+0xe8], R6 ;  /* 0x0000e80601007387 */ /* 0x0001e80000100a00 */
[----:B0-----:R-:W2:Y:S04]  /*23190*/  LDL.LU.64 R6, [R1+0x1ea0] ;  /* 0x001ea00001067983 */ /* 0x001ea80000300a00 */
[----:B------:R-:W2:Y:S04]  /*231a0*/  LDL.LU.64 R4, [R1+0x1e98] ;  /* 0x001e980001047983 */ /* 0x000ea80000300a00 */
[----:B------:R-:W3:Y:S04]  /*231b0*/  LDL.LU R20, [R1+0x330] ;  /* 0x0003300001147983 */ /* 0x000ee80000300800 */
[----:B------:R-:W-:Y:S01]  /*231c0*/  STL.64 [R1+0x1e90], R22 ;  /* 0x001e901601007387 */ /* 0x000fe20000100a00 */
[----:B------:R-:W-:Y:S01]  /*231d0*/  FMUL R9, R27, R9 ;  /* 0x000000091b097220 */ /* 0x000fe20000400000 */
[----:B------:R-:W-:-:S02]  /*231e0*/  FMUL R11, R28, R11 ;  /* 0x0000000b1c0b7220 */ /* 0x000fc40000400000 */
[----:B---3--:R-:W-:Y:S04]  /*231f0*/  STL.64 [R1+0x1e88], R20 ;  /* 0x001e881401007387 */ /* 0x008fe80000100a00 */
[----:B------:R0:W-:Y:S02]  /*23200*/  STL [R1+0x1dc8], R2 ;  /* 0x001dc80201007387 */ /* 0x0001e40000100800 */
[C---:B0-----:R-:W-:Y:S01]  /*23210*/  FMUL R2, R27.reuse, R25 ;  /* 0x000000191b027220 */ /* 0x041fe20000400000 */
[----:B------:R-:W-:Y:S02]  /*23220*/  MOV R20, R15 ;  /* 0x0000000f00147202 */ /* 0x000fe40000000f00 */
[----:B------:R-:W-:Y:S02]  /*23230*/  MOV R21, R14 ;  /* 0x0000000e00157202 */ /* 0x000fe40000000f00 */
[----:B------:R-:W3:Y:S04]  /*23240*/  LDL.LU R14, [R1+0x308] ;  /* 0x00030800010e7983 */ /* 0x000ee80000300800 */
[----:B------:R-:W3:Y:S04]  /*23250*/  LDL.LU R15, [R1+0x30c] ;  /* 0x00030c00010f7983 */ /* 0x000ee80000300800 */
[----:B------:R0:W-:Y:S04]  /*23260*/  STL [R1], R2 ;  /* 0x0000000201007387 */ /* 0x0001e80000100800 */
[----:B------:R-:W3:Y:S01]  /*23270*/  LDL.LU.64 R22, [R1+0x1e90] ;  /* 0x001e900001167983 */ /* 0x000ee20000300a00 */
[----:B--2---:R-:W-:Y:S03]  /*23280*/  HMMA.16816.F32 R8, R4, R20, R8 ;  /* 0x000000140408723c */ /* 0x004fe60000001808 */
[----:B------:R-:W2:Y:S03]  /*23290*/  LDL.LU.64 R20, [R1+0x1e88] ;  /* 0x001e880001147983 */ /* 0x000ea60000300a00 */
[----:B--2---:R-:W-:-:S02]  /*232a0*/  FMUL R25, R27, R21 ;  /* 0x000000151b197220 */ /* 0x004fc40000400000 */
[----:B------:R-:W2:-:S15]  /*232b0*/  LDL.LU R21, [R1+0x334] ;  /* 0x0003340001157983 */ /* 0x000e9e0000300800 */
[----:B------:R-:W-:Y:S04]  /*232c0*/  STL.64 [R1+0xb0], R8 ;  /* 0x0000b00801007387 */ /* 0x000fe80000100a00 */
[----:B------:R-:W-:Y:S04]  /*232d0*/  STL.64 [R1+0xb8], R10 ;  /* 0x0000b80a01007387 */ /* 0x000fe80000100a00 */
[----:B------:R-:W2:Y:S04]  /*232e0*/  LDL.LU R29, [R1+0x344] ;  /* 0x00034400011d7983 */ /* 0x000ea80000300800 */
[----:B------:R-:W3:Y:S01]  /*232f0*/  LDL.LU R26, [R1+0x318] ;  /* 0x00031800011a7983 */ /* 0x000ee20000300800 */
[----:B------:R-:W-:-:S03]  /*23300*/  FMUL R24, R27, R24 ;  /* 0x000000181b187220 */ /* 0x000fc60000400000 */
[----:B0-----:R-:W2:Y:S04]  /*23310*/  LDL.LU R2, [R1+0x31c] ;  /* 0x00031c0001027983 */ /* 0x001ea80000300800 */
[----:B------:R-:W0:Y:S01]  /*23320*/  LDSM.16.M88.4 R8, [R0+UR6+0x15000] ;  /* 0x015000060008783b */ /* 0x000e220008000200 */
[C---:B----4-:R-:W-:Y:S01]  /*23330*/  FMUL R18, R28.reuse, R18 ;  /* 0x000000121c127220 */ /* 0x050fe20000400000 */
[----:B------:R-:W-:Y:S02]  /*23340*/  FMUL R19, R28, R19 ;  /* 0x000000131c137220 */ /* 0x000fe40000400000 */
[----:B---3--:R-:W-:Y:S04]  /*23350*/  STL.64 [R1+0x1e80], R26 ;  /* 0x001e801a01007387 */ /* 0x008fe80000100a00 */
[----:B------:R1:W-:Y:S04]  /*23360*/  STL.64 [R1+0x1e78], R24 ;  /* 0x001e781801007387 */ /* 0x0003e80000100a00 */
[----:B-1----:R-:W3:Y:S04]  /*23370*/  LDL.LU.64 R24, [R1+0x80] ;  /* 0x0000800001187983 */ /* 0x002ee80000300a00 */
[----:B0-----:R0:W-:Y:S04]  /*23380*/  STL.64 [R1+0x1e18], R10 ;  /* 0x001e180a01007387 */ /* 0x0011e80000100a00 */
[----:B------:R-:W-:Y:S01]  /*23390*/  STL.64 [R1+0x1e10], R8 ;  /* 0x001e100801007387 */ /* 0x000fe20000100a00 */
[C---:B------:R-:W-:Y:S01]  /*233a0*/  FMUL R13, R27.reuse, R13 ;  /* 0x0000000d1b0d7220 */ /* 0x040fe20000400000 */
[C---:B------:R-:W-:Y:S01]  /*233b0*/  FMUL R3, R27.reuse, R3 ;  /* 0x000000031b037220 */ /* 0x040fe20000400000 */
[----:B------:R-:W-:Y:S01]  /*233c0*/  FMUL R20, R27, R20 ;  /* 0x000000141b147220 */ /* 0x000fe20000400000 */
[----:B---3--:R-:W-:Y:S06]  /*233d0*/  HMMA.16816.F32 R16, R4, R24, R16 ;  /* 0x000000180410723c */ /* 0x008fec0000001810 */
[----:B0-----:R-:W-:Y:S01]  /*233e0*/  IMAD.MOV.U32 R11, RZ, RZ, R24 ;  /* 0x000000ffff0b7224 */ /* 0x001fe200078e0018 */
[----:B------:R-:W-:-:S15]  /*233f0*/  MOV R10, R25 ;  /* 0x00000019000a7202 */ /* 0x000fde0000000f00 */
[----:B------:R-:W-:-:S01]  /*23400*/  NOP ;  /* 0x0000000000007918 */ /* 0x000fc20000000000 */
[----:B------:R-:W-:Y:S04]  /*23410*/  STL.64 [R1+0x130], R16 ;  /* 0x0001301001007387 */ /* 0x000fe80000100a00 */
[----:B------:R0:W-:Y:S04]  /*23420*/  STL.64 [R1+0x138], R18 ;  /* 0x0001381201007387 */ /* 0x0001e80000100a00 */
[----:B------:R-:W2:Y:S04]  /*23430*/  LDL.LU.64 R26, [R1+0x1e80] ;  /* 0x001e8000011a7983 */ /* 0x000ea80000300a00 */
[----:B------:R-:W3:Y:S04]  /*23440*/  LDL.LU.64 R24, [R1+0x1e78] ;  /* 0x001e780001187983 */ /* 0x000ee80000300a00 */
[----:B0-----:R-:W4:Y:S04]  /*23450*/  LDL.LU R19, [R1+0x340] ;  /* 0x0003400001137983 */ /* 0x001f280000300800 */
[----:B------:R-:W-:Y:S04]  /*23460*/  STL.64 [R1+0x1e70], R10 ;  /* 0x001e700a01007387 */ /* 0x000fe80000100a00 */
[----:B------:R-:W2:Y:S04]  /*23470*/  LDL R8, [R1+0x70] ;  /* 0x0000700001087983 */ /* 0x000ea80000100800 */
[----:B------:R-:W2:Y:S01]  /*23480*/  LDL R9, [R1+0x74] ;  /* 0x0000740001097983 */ /* 0x000ea20000100800 */
[C---:B------:R-:W-:Y:S01]  /*23490*/  FMUL R14, R28.reuse, R14 ;  /* 0x0000000e1c0e7220 */ /* 0x040fe20000400000 */
[----:B------:R-:W-:-:S07]  /*234a0*/  FMUL R15, R28, R15 ;  /* 0x0000000f1c0f7220 */ /* 0x000fce0000400000 */
[----:B--2---:R-:W-:Y:S01]  /*234b0*/  HMMA.16816.F32 R12, R4, R8, R12 ;  /* 0x00000008040c723c */ /* 0x004fe2000000180c */
[----:B------:R-:W-:-:S05]  /*234c0*/  FMUL R21, R27, R21 ;  /* 0x000000151b157220 */ /* 0x000fca0000400000 */
[----:B------:R0:W-:Y:S04]  /*234d0*/  STL.64 [R1+0x1e50], R20 ;  /* 0x001e501401007387 */ /* 0x0001e80000100a00 */
[----:B0-----:R-:W2:Y:S04]  /*234e0*/  LDL.64 R20, [R1+0x60] ;  /* 0x0000600001147983 */ /* 0x001ea80000100a00 */
[----:B------:R-:W3:Y:S09]  /*234f0*/  LDL.LU.64 R10, [R1+0x1e70] ;  /* 0x001e7000010a7983 */ /* 0x000ef20000300a00 */
[----:B------:R0:W-:Y:S04]  /*23500*/  STL.64 [R1+0x120], R12 ;  /* 0x0001200c01007387 */ /* 0x0001e80000100a00 */
[----:B------:R-:W-:Y:S04]  /*23510*/  STL [R1+0x128], R14 ;  /* 0x0001280e01007387 */ /* 0x000fe80000100800 */
[----:B0-----:R-:W2:Y:S04]  /*23520*/  LDL.LU R12, [R1+0x350] ;  /* 0x00035000010c7983 */ /* 0x001ea80000300800 */
[----:B------:R-:W2:Y:S04]  /*23530*/  LDL.LU R13, [R1+0x354] ;  /* 0x00035400010d7983 */ /* 0x000ea80000300800 */
[----:B------:R-:W4:Y:S04]  /*23540*/  LDL.64 R8, [R1+0xe0] ;  /* 0x0000e00001087983 */ /* 0x000f280000100a00 */
[----:B----4-:R0:W-:Y:S04]  /*23550*/  STL.64 [R1+0x1e20], R8 ;  /* 0x001e200801007387 */ /* 0x0101e80000100a00 */
[----:B0-----:R-:W4:Y:S04]  /*23560*/  LDL.LU.64 R8, [R1+0xd0] ;  /* 0x0000d00001087983 */ /* 0x001f280000300a00 */
[----:B---3--:R-:W-:Y:S01]  /*23570*/  STL.64 [R1+0x1e30], R10 ;  /* 0x001e300a01007387 */ /* 0x008fe20000100a00 */
[----:B------:R-:W-:-:S03]  /*23580*/  FMUL R16, R27, R19 ;  /* 0x000000131b107220 */ /* 0x000fc60000400000 */
[----:B----4-:R0:W-:Y:S02]  /*23590*/  STL.64 [R1+0x1e28], R8 ;  /* 0x001e280801007387 */ /* 0x0101e40000100a00 */
[----:B0-----:R-:W-:Y:S02]  /*235a0*/  MOV R8, R23 ;  /* 0x0000001700087202 */ /* 0x001fe40000000f00 */
[----:B------:R-:W-:Y:S01]  /*235b0*/  MOV R9, R22 ;  /* 0x0000001600097202 */ /* 0x000fe20000000f00 */
[----:B------:R-:W3:Y:S04]  /*235c0*/  LDL.LU R23, [R1+0x328] ;  /* 0x0003280001177983 */ /* 0x000ee80000300800 */
[----:B------:R-:W4:Y:S04]  /*235d0*/  LDL.LU R22, [R1+0x32c] ;  /* 0x00032c0001167983 */ /* 0x000f280000300800 */
[----:B------:R-:W2:Y:S04]  /*235e0*/  LDL.LU R19, [R1+0x338] ;  /* 0x0003380001137983 */ /* 0x000ea80000300800 */
[----:B------:R-:W2:Y:S01]  /*235f0*/  LDL.LU R18, [R1+0x33c] ;  /* 0x00033c0001127983 */ /* 0x000ea20000300800 */
[----:B------:R-:W-:Y:S01]  /*23600*/  FMUL R17, R27, R29 ;  /* 0x0000001d1b117220 */ /* 0x000fe20000400000 */
[C---:B------:R-:W-:Y:S01]  /*23610*/  FMUL R29, R28.reuse, R26 ;  /* 0x0000001a1c1d7220 */ /* 0x040fe20000400000 */
[----:B------:R-:W-:Y:S01]  /*23620*/  FMUL R26, R28, R2 ;  /* 0x000000021c1a7220 */ /* 0x000fe20000400000 */
[----:B------:R-:W-:Y:S01]  /*23630*/  MOV R2, R15 ;  /* 0x0000000f00027202 */ /* 0x000fe20000000f00 */
[----:B--2---:R-:W-:Y:S04]  /*23640*/  STL.64 [R1+0x1e60], R18 ;  /* 0x001e601201007387 */ /* 0x004fe80000100a00 */
[----:B------:R0:W-:Y:S04]  /*23650*/  STL.64 [R1+0x1e58], R16 ;  /* 0x001e581001007387 */ /* 0x0001e80000100a00 */
[----:B0-----:R-:W2:Y:S01]  /*23660*/  LDL.LU R16, [R1] ;  /* 0x0000000001107983 */ /* 0x001ea20000300800 */
[----:B------:R-:W-:-:S03]  /*23670*/  IMAD.MOV.U32 R17, RZ, RZ, R3 ;  /* 0x000000ffff117224 */ /* 0x000fc600078e0003 */
[----:B------:R-:W2:Y:S04]  /*23680*/  LDL.LU R3, [R1+0x1e68] ;  /* 0x001e680001037983 */ /* 0x000ea80000300800 */
[----:B------:R-:W2:Y:S04]  /*23690*/  LDL.LU R15, [R1+0x348] ;  /* 0x00034800010f7983 */ /* 0x000ea80000300800 */
[----:B------:R-:W2:Y:S04]  /*236a0*/  LDL.LU R14, [R1+0x34c] ;  /* 0x00034c00010e7983 */ /* 0x000ea80000300800 */
[----:B------:R-:W2:Y:S04]  /*236b0*/  LDL.LU R11, [R1+0x358] ;  /* 0x00035800010b7983 */ /* 0x000ea80000300800 */
[----:B------:R-:W-:Y:S04]  /*236c0*/  STL [R1+0x1e08], R2 ;  /* 0x001e080201007387 */ /* 0x000fe80000100800 */
[----:B------:R-:W4:Y:S01]  /*236d0*/  LDL.LU R10, [R1+0x35c] ;  /* 0x00035c00010a7983 */ /* 0x000f220000300800 */
[----:B------:R-:W-:-:S02]  /*236e0*/  MOV R18, R29 ;  /* 0x0000001d00127202 */ /* 0x000fc40000000f00 */
[----:B------:R-:W-:Y:S01]  /*236f0*/  MOV R19, R26 ;  /* 0x0000001a00137202 */ /* 0x000fe20000000f00 */
[C---:B------:R-:W-:Y:S01]  /*23700*/  FMUL R12, R27.reuse, R12 ;  /* 0x0000000c1b0c7220 */ /* 0x040fe20000400000 */
[----:B------:R-:W-:Y:S01]  /*23710*/  FMUL R13, R27, R13 ;  /* 0x0000000d1b0d7220 */ /* 0x000fe20000400000 */
[C---:B---3--:R-:W-:Y:S01]  /*23720*/  FMUL R26, R28.reuse, R23 ;  /* 0x000000171c1a7220 */ /* 0x048fe20000400000 */
[----:B----4-:R-:W-:Y:S04]  /*23730*/  STL [R1+0x1e48], R10 ;  /* 0x001e480a01007387 */ /* 0x010fe80000100800 */
[----:B------:R0:W-:Y:S04]  /*23740*/  STL.64 [R1+0x1e40], R8 ;  /* 0x001e400801007387 */ /* 0x0001e80000100a00 */
[----:B0-----:R-:W3:Y:S01]  /*23750*/  LDL.64 R8, [R1+0x50] ;  /* 0x0000500001087983 */ /* 0x001ee20000100a00 */
[----:B------:R-:W-:Y:S01]  /*23760*/  FMUL R27, R28, R22 ;  /* 0x000000161c1b7220 */ /* 0x000fe20000400000 */
[----:B--2---:R-:W-:Y:S01]  /*23770*/  HMMA.16816.F32 R16, R4, R20, R16 ;  /* 0x000000140410723c */ /* 0x004fe20000001810 */
[----:B------:R0:W1:Y:S05]  /*23780*/  MUFU.EX2 R29, R3 ;  /* 0x00000003001d7308 */ /* 0x00006a0000000800 */
[----:B0-----:R-:W-:-:S15]  /*23790*/  MOV R3, R21 ;  /* 0x0000001500037202 */ /* 0x001fde0000000f00 */
[----:B------:R-:W-:-:S02]  /*237a0*/  NOP ;  /* 0x0000000000007918 */ /* 0x000fc40000000000 */
[----:B------:R-:W-:Y:S04]  /*237b0*/  STL.64 [R1+0x160], R16 ;  /* 0x0001601001007387 */ /* 0x000fe80000100a00 */
[----:B------:R0:W-:Y:S04]  /*237c0*/  STL.64 [R1+0x168], R18 ;  /* 0x0001681201007387 */ /* 0x0001e80000100a00 */
[----:B0-----:R-:W2:Y:S04]  /*237d0*/  LDL.LU.64 R18, [R1+0x1e60] ;  /* 0x001e600001127983 */ /* 0x001ea80000300a00 */
[----:B------:R-:W4:Y:S04]  /*237e0*/  LDL.LU.64 R16, [R1+0x1e58] ;  /* 0x001e580001107983 */ /* 0x000f280000300a00 */
[----:B------:R-:W4:Y:S04]  /*237f0*/  LDL.LU.64 R20, [R1+0x1e50] ;  /* 0x001e500001147983 */ /* 0x000f280000300a00 */
[----:B------:R-:W4:Y:S01]  /*23800*/  LDL.LU R10, [R1+0x1e48] ;  /* 0x001e4800010a7983 */ /* 0x000f220000300800 */
[----:B---3--:R-:W-:Y:S06]  /*23810*/  HMMA.16816.F32 R24, R4, R8, R24 ;  /* 0x000000080418723c */ /* 0x008fec0000001818 */
[----:B------:R-:W-:-:S15]  /*23820*/  MOV R2, R9 ;  /* 0x0000000900027202 */ /* 0x000fde0000000f00 */
[----:B------:R-:W-:-:S02]  /*23830*/  NOP ;  /* 0x0000000000007918 */ /* 0x000fc40000000000 */
[----:B------:R0:W-:Y:S04]  /*23840*/  STL.64 [R1+0x150], R24 ;  /* 0x0001501801007387 */ /* 0x0001e80000100a00 */
[----:B------:R3:W-:Y:S04]  /*23850*/  STL.64 [R1+0x158], R26 ;  /* 0x0001581a01007387 */ /* 0x0007e80000100a00 */
[----:B------:R-:W4:Y:S04]  /*23860*/  LDL.LU.64 R8, [R1+0x1e40] ;  /* 0x001e400001087983 */ /* 0x000f280000300a00 */
[----:B------:R-:W-:Y:S04]  /*23870*/  STL [R1+0x1e0c], R2 ;  /* 0x001e0c0201007387 */ /* 0x000fe80000100800 */
[----:B0-----:R-:W4:Y:S04]  /*23880*/  LDL.LU R24, [R1+0x90] ;  /* 0x0000900001187983 */ /* 0x001f280000300800 */
[----:B------:R-:W4:Y:S04]  /*23890*/  LDL.LU R25, [R1+0x94] ;  /* 0x0000940001197983 */ /* 0x000f280000300800 */
[----:B---3--:R-:W3:Y:S01]  /*238a0*/  LDL R26, [R1+0x98] ;  /* 0x00009800011a7983 */ /* 0x008ee20000100800 */
[C---:B--2---:R-:W-:Y:S01]  /*238b0*/  FMUL R22, R28.reuse, R19 ;  /* 0x000000131c167220 */ /* 0x044fe20000400000 */
[C---:B------:R-:W-:Y:S01]  /*238c0*/  FMUL R23, R28.reuse, R18 ;  /* 0x000000121c177220 */ /* 0x040fe20000400000 */
[C---:B------:R-:W-:Y:S01]  /*238d0*/  FMUL R18, R28.reuse, R15 ;  /* 0x0000000f1c127220 */ /* 0x040fe20000400000 */
[C---:B------:R-:W-:Y:S01]  /*238e0*/  FMUL R19, R28.reuse, R14 ;  /* 0x0000000e1c137220 */ /* 0x040fe20000400000 */
[C---:B------:R-:W-:Y:S01]  /*238f0*/  FMUL R14, R28.reuse, R11 ;  /* 0x0000000b1c0e7220 */ /* 0x040fe20000400000 */
[----:B------:R-:W3:Y:S01]  /*23900*/  LDL R27, [R1+0x9c] ;  /* 0x00009c00011b7983 */ /* 0x000ee20000100800 */
[----:B----4-:R-:W-:-:S03]  /*23910*/  FMUL R15, R28, R10 ;  /* 0x0000000a1c0f7220 */ /* 0x010fc60000400000 */
[----:B------:R-:W2:Y:S04]  /*23920*/  LDL.LU R28, [R1+0x1e38] ;  /* 0x001e3800011c7983 */ /* 0x000ea80000300800 */
[----:B------:R-:W4:Y:S01]  /*23930*/  LDL.LU.64 R10, [R1+0x1e30] ;  /* 0x001e3000010a7983 */ /* 0x000f220000300a00 */
[----:B------:R-:W-:Y:S03]  /*23940*/  HMMA.16816.F32 R20, R4, R8, R20 ;  /* 0x000000080414723c */ /* 0x000fe60000001814 */
[----:B------:R-:W3:-:S15]  /*23950*/  LDL.LU.64 R8, [R1+0x1e28] ;  /* 0x001e280001087983 */ /* 0x000ede0000300a00 */
[----:B------:R-:W-:-:S05]  /*23960*/  NOP ;  /* 0x0000000000007918 */ /* 0x000fca0000000000 */
[----:B------:R-:W-:Y:S04]  /*23970*/  STL.64 [R1+0x140], R20 ;  /* 0x0001401401007387 */ /* 0x000fe80000100a00 */
[----:B------:R0:W-:Y:S04]  /*23980*/  STL.64 [R1+0x148], R22 ;  /* 0x0001481601007387 */ /* 0x0001e80000100a00 */
[----:B0-----:R-:W2:Y:S04]  /*23990*/  LDL R22, [R1+0x88] ;  /* 0x0000880001167983 */ /* 0x001ea80000100800 */
[----:B------:R-:W2:Y:S01]  /*239a0*/  LDL R23, [R1+0x8c] ;  /* 0x00008c0001177983 */ /* 0x000ea20000100800 */
[----:B---3--:R-:W-:-:S15]  /*239b0*/  HMMA.16816.F32 R16, R4, R8, R16 ;  /* 0x000000080410723c */ /* 0x008fde0000001810 */
[----:B------:R-:W-:-:S08]  /*239c0*/  NOP ;  /* 0x0000000000007918 */ /* 0x000fd00000000000 */
[----:B------:R-:W-:Y:S04]  /*239d0*/  STL.64 [R1+0x190], R16 ;  /* 0x0001901001007387 */ /* 0x000fe80000100a00 */
[----:B------:R0:W-:Y:S02]  /*239e0*/  STL.64 [R1+0x198], R18 ;  /* 0x0001981201007387 */ /* 0x0001e40000100a00 */
[----:B0-----:R-:W-:Y:S02]  /*239f0*/  MOV R19, R8 ;  /* 0x0000000800137202 */ /* 0x001fe40000000f00 */
[----:B------:R-:W-:Y:S02]  /*23a00*/  MOV R18, R9 ;  /* 0x0000000900127202 */ /* 0x000fe40000000f00 */
[----:B------:R-:W3:Y:S04]  /*23a10*/  LDL.LU.64 R8, [R1+0x1e20] ;  /* 0x001e200001087983 */ /* 0x000ee80000300a00 */
[----:B------:R-:W2:Y:S01]  /*23a20*/  LDL.LU R16, [R1+0x378] ;  /* 0x0003780001107983 */ /* 0x000ea20000300800 */
[----:B----4-:R-:W-:Y:S01]  /*23a30*/  IMAD.MOV.U32 R20, RZ, RZ, R11 ;  /* 0x000000ffff147224 */ /* 0x010fe200078e000b */
[----:B------:R-:W-:-:S02]  /*23a40*/  MOV R21, R10 ;  /* 0x0000000a00157202 */ /* 0x000fc40000000f00 */
[----:B------:R-:W4:Y:S04]  /*23a50*/  LDL.LU R17, [R1+0x37c] ;  /* 0x00037c0001117983 */ /* 0x000f280000300800 */
[----:B------:R-:W4:Y:S01]  /*23a60*/  LDL.LU.64 R10, [R1+0x1e18] ;  /* 0x001e1800010a7983 */ /* 0x000f220000300a00 */
[----:B---3--:R-:W-:Y:S06]  /*23a70*/  HMMA.16816.F32 R4, R4, R8, R12 ;  /* 0x000000080404723c */ /* 0x008fec000000180c */
[----:B------:R-:W-:-:S15]  /*23a80*/  MOV R2, R9 ;  /* 0x0000000900027202 */ /* 0x000fde0000000f00 */
[----:B------:R-:W-:-:S02]  /*23a90*/  NOP ;  /* 0x0000000000007918 */ /* 0x000fc40000000000 */
[----:B------:R-:W-:Y:S04]  /*23aa0*/  STL.64 [R1+0x110], R4 ;  /* 0x0001100401007387 */ /* 0x000fe80000100a00 */
[----:B------:R0:W-:Y:S04]  /*23ab0*/  STL.64 [R1+0x118], R6 ;  /* 0x0001180601007387 */ /* 0x0001e80000100a00 */
[----:B------:R-:W4:Y:S04]  /*23ac0*/  LDL.LU.64 R8, [R1+0x1e10] ;  /* 0x001e100001087983 */ /* 0x000f280000300a00 */
[----:B0-----:R-:W2:Y:S04]  /*23ad0*/  LDL.LU R6, [R1+0x360] ;  /* 0x0003600001067983 */ /* 0x001ea80000300800 */
[----:B------:R-:W3:Y:S04]  /*23ae0*/  LDL.LU R7, [R1+0x364] ;  /* 0x0003640001077983 */ /* 0x000ee80000300800 */
[----:B------:R-:W4:Y:S04]  /*23af0*/  LDL.LU R12, [R1+0x370] ;  /* 0x00037000010c7983 */ /* 0x000f280000300800 */
[----:B------:R-:W4:Y:S04]  /*23b00*/  LDL.LU R13, [R1+0x374] ;  /* 0x00037400010d7983 */ /* 0x000f280000300800 */
[----:B------:R-:W1:Y:S04]  /*23b10*/  LDL.LU R14, [R1+0x368] ;  /* 0x00036800010e7983 */ /* 0x000e680000300800 */
[----:B------:R-:W4:Y:S04]  /*23b20*/  LDL.LU R15, [R1+0x36c] ;  /* 0x00036c00010f7983 */ /* 0x000f280000300800 */
[----:B------:R-:W-:Y:S01]  /*23b30*/  STL.64 [R1+0x1dd0], R26 ;  /* 0x001dd01a01007387 */ /* 0x000fe20000100a00 */
[C---:B--2---:R-:W-:Y:S01]  /*23b40*/  FMUL R4, R28.reuse, R6 ;  /* 0x000000061c047220 */ /* 0x044fe20000400000 */
[----:B---3--:R-:W-:Y:S01]  /*23b50*/  FMUL R5, R28, R7 ;  /* 0x000000071c057220 */ /* 0x008fe20000400000 */
[C---:B-1----:R-:W-:Y:S01]  /*23b60*/  FMUL R6, R29.reuse, R14 ;  /* 0x0000000e1d067220 */ /* 0x042fe20000400000 */
[----:B----4-:R-:W-:-:S07]  /*23b70*/  FMUL R7, R29, R15 ;  /* 0x0000000f1d077220 */ /* 0x010fce0000400000 */
[----:B------:R-:W-:Y:S01]  /*23b80*/  HMMA.16816.F32 R4, R8, R24, R4 ;  /* 0x000000180804723c */ /* 0x000fe20000001804 */
[C---:B------:R-:W-:Y:S01]  /*23b90*/  FMUL R12, R28.reuse, R12 ;  /* 0x0000000c1c0c7220 */ /* 0x040fe20000400000 */
[----:B------:R-:W-:Y:S01]  /*23ba0*/  FMUL R13, R28, R13 ;  /* 0x0000000d1c0d7220 */ /* 0x000fe20000400000 */
[C---:B------:R-:W-:Y:S01]  /*23bb0*/  FMUL R14, R29.reuse, R16 ;  /* 0x000000101d0e7220 */ /* 0x040fe20000400000 */
[----:B------:R-:W-:-:S15]  /*23bc0*/  FMUL R15, R29, R17 ;  /* 0x000000111d0f7220 */ /* 0x000fde0000400000 */
[----:B------:R-:W-:-:S04]  /*23bd0*/  NOP ;  /* 0x0000000000007918 */ /* 0x000fc80000000000 */
[----:B------:R-:W-:Y:S04]  /*23be0*/  STL.64 [R1+0x100], R4 ;  /* 0x0001000401007387 */ /* 0x000fe80000100a00 */
[----:B------:R0:W-:Y:S04]  /*23bf0*/  STL.64 [R1+0x108], R6 ;  /* 0x0001080601007387 */ /* 0x0001e80000100a00 */
[----:B------:R-:W2:Y:S04]  /*23c00*/  LDL.LU R17, [R1+0x380] ;  /* 0x0003800001117983 */ /* 0x000ea80000300800 */
[----:B------:R-:W3:Y:S01]  /*23c10*/  LDL.LU R16, [R1+0x384] ;  /* 0x0003840001107983 */ /* 0x000ee20000300800 */
[----:B0-----:R-:W-:-:S15]  /*23c20*/  HMMA.16816.F32 R4, R8, R20, R12 ;  /* 0x000000140804723c */ /* 0x001fde000000180c */
[----:B------:R-:W-:-:S08]  /*23c30*/  NOP ;  /* 0x0000000000007918 */ /* 0x000fd00000000000 */
[----:B------:R-:W-:Y:S04]  /*23c40*/  STL.64 [R1+0xf0], R4 ;  /* 0x0000f00401007387 */ /* 0x000fe80000100a00 */
[----:B------:R0:W-:Y:S04]  /*23c50*/  STL.64 [R1+0xf8], R6 ;  /* 0x0000f80601007387 */ /* 0x0001e80000100a00 */
[----:B0-----:R-:W4:Y:S04]  /*23c60*/  LDL.LU R7, [R1+0x390] ;  /* 0x0003900001077983 */ /* 0x001f280000300800 */
[----:B------:R-:W4:Y:S04]  /*23c70*/  LDL.LU R6, [R1+0x394] ;  /* 0x0003940001067983 */ /* 0x000f280000300800 */
[----:B------:R-:W4:Y:S04]  /*23c80*/  LDL.LU R5, [R1+0x388] ;  /* 0x0003880001057983 */ /* 0x000f280000300800 */
[----:B------:R-:W4:Y:S01]  /*23c90*/  LDL.LU R4, [R1+0x38c] ;  /* 0x00038c0001047983 */ /* 0x000f220000300800 */
[----:B------:R-:W-:Y:S01]  /*23ca0*/  IMAD.MOV.U32 R20, RZ, RZ, R19 ;  /* 0x000000ffff147224 */ /* 0x000fe200078e0013 */
[----:B------:R-:W-:-:S02]  /*23cb0*/  MOV R21, R18 ;  /* 0x0000001200157202 */ /* 0x000fc40000000f00 */
[----:B------:R-:W-:Y:S04]  /*23cc0*/  STL.64 [R1+0x1dd8], R22 ;  /* 0x001dd81601007387 */ /* 0x000fe80000100a00 */
[----:B------:R0:W-:Y:S04]  /*23cd0*/  STL.64 [R1+0x1df8], R20 ;  /* 0x001df81401007387 */ /* 0x0001e80000100a00 */
[----:B0-----:R-:W4:Y:S01]  /*23ce0*/  LDL.LU R20, [R1+0x60] ;  /* 0x0000600001147983 */ /* 0x001f220000300800 */
[----:B------:R-:W-:Y:S02]  /*23cf0*/  MOV R21, R3 ;  /* 0x0000000300157202 */ /* 0x000fe40000000f00 */
[----:B------:R-:W-:-:S02]  /*23d00*/  LOP3.LUT R3, R0, 0x20, RZ, 0x3c, !PT ;  /* 0x0000002000037812 */ /* 0x000fc400078e3cff */
[----:B------:R-:W-:Y:S01]  /*23d10*/  MOV R25, R2 ;  /* 0x0000000200197202 */ /* 0x000fe20000000f00 */
[C---:B--2---:R-:W-:Y:S01]  /*23d20*/  FMUL R12, R28.reuse, R17 ;  /* 0x000000111c0c7220 */ /* 0x044fe20000400000 */
[C---:B---3--:R-:W-:Y:S01]  /*23d30*/  FMUL R13, R28.reuse, R16 ;  /* 0x000000101c0d7220 */ /* 0x048fe20000400000 */
[C---:B----4-:R-:W-:Y:S01]  /*23d40*/  FMUL R16, R28.reuse, R7 ;  /* 0x000000071c107220 */ /* 0x050fe20000400000 */
[----:B------:R-:W-:Y:S01]  /*23d50*/  FMUL R17, R28, R6 ;  /* 0x000000061c117220 */ /* 0x000fe20000400000 */
[C---:B------:R-:W-:Y:S01]  /*23d60*/  FMUL R14, R29.reuse, R5 ;  /* 0x000000051d0e7220 */ /* 0x040fe20000400000 */
[----:B------:R-:W-:Y:S02]  /*23d70*/  FMUL R15, R29, R4 ;  /* 0x000000041d0f7220 */ /* 0x000fe40000400000 */
[----:B------:R-:W0:Y:S04]  /*23d80*/  LDSM.16.M88.4 R4, [R3+UR6+0x14000] ;  /* 0x014000060304783b */ /* 0x000e280008000200 */
[----:B------:R1:W-:Y:S04]  /*23d90*/  STL.64 [R1+0x1e00], R20 ;  /* 0x001e001401007387 */ /* 0x0003e80000100a00 */
[----:B-1----:R-:W2:Y:S04]  /*23da0*/  LDL.LU R20, [R1+0x70] ;  /* 0x0000700001147983 */ /* 0x002ea80000300800 */
[----:B------:R-:W2:Y:S04]  /*23db0*/  LDL.LU R21, [R1+0x74] ;  /* 0x0000740001157983 */ /* 0x000ea80000300800 */
[----:B------:R-:W3:Y:S04]  /*23dc0*/  LDL.LU R18, [R1+0x398] ;  /* 0x0003980001127983 */ /* 0x000ee80000300800 */
[----:B------:R-:W4:Y:S04]  /*23dd0*/  LDL.LU R19, [R1+0x39c] ;  /* 0x00039c0001137983 */ /* 0x000f280000300800 */
[----:B------:R-:W-:Y:S04]  /*23de0*/  STL [R1+0x208], R3 ;  /* 0x0002080301007387 */ /* 0x000fe80000100800 */
[----:B------:R-:W4:Y:S04]  /*23df0*/  LDL.LU R24, [R1+0xe0] ;  /* 0x0000e00001187983 */ /* 0x000f280000300800 */
[----:B------:R-:W3:Y:S04]  /*23e00*/  LDL.LU R2, [R1+0x1e0c] ;  /* 0x001e0c0001027983 */ /* 0x000ee80000300800 */
[----:B0-----:R-:W-:Y:S04]  /*23e10*/  STL.64 [R1+0x1de8], R6 ;  /* 0x001de80601007387 */ /* 0x001fe80000100a00 */
[----:B------:R0:W-:Y:S04]  /*23e20*/  STL.64 [R1+0x1de0], R4 ;  /* 0x001de00401007387 */ /* 0x0001e80000100a00 */
[----:B0-----:R-:W4:Y:S04]  /*23e30*/  LDL.LU R4, [R1+0xc0] ;  /* 0x0000c00001047983 */ /* 0x001f280000300800 */
[----:B------:R-:W4:Y:S04]  /*23e40*/  LDL.LU R5, [R1+0xc4] ;  /* 0x0000c40001057983 */ /* 0x000f280000300800 */
[----:B------:R-:W3:Y:S04]  /*23e50*/  LDL.LU R7, [R1+0x3b8] ;  /* 0x0003b80001077983 */ /* 0x000ee80000300800 */
[----:B------:R-:W3:Y:S01]  /*23e60*/  LDL.LU R6, [R1+0x3bc] ;  /* 0x0003bc0001067983 */ /* 0x000ee20000300800 */
[----:B--2---:R-:W-:Y:S03]  /*23e70*/  HMMA.16816.F32 R12, R8, R20, R12 ;  /* 0x00000014080c723c */ /* 0x004fe6000000180c */
[----:B----4-:R0:W-:Y:S04]  /*23e80*/  STL.64 [R1+0x1df0], R4 ;  /* 0x001df00401007387 */ /* 0x0101e80000100a00 */
[----:B0-----:R-:W2:Y:S01]  /*23e90*/  LDL.LU R4, [R1+0x50] ;  /* 0x0000500001047983 */ /* 0x001ea20000300800 */
[----:B---3--:R-:W-:-:S03]  /*23ea0*/  MOV R5, R2 ;  /* 0x0000000200057202 */ /* 0x008fc60000000f00 */
[----:B------:R-:W3:Y:S04]  /*23eb0*/  LDL.LU R2, [R1+0x1e08] ;  /* 0x001e080001027983 */ /* 0x000ee80000300800 */
[----:B------:R-:W4:Y:S01]  /*23ec0*/  LDL.LU.64 R20, [R1+0x1e00] ;  /* 0x001e000001147983 */ /* 0x000f220000300a00 */
[C---:B------:R-:W-:Y:S01]  /*23ed0*/  FMUL R18, R29.reuse, R18 ;  /* 0x000000121d127220 */ /* 0x040fe20000400000 */
[----:B------:R-:W-:-:S06]  /*23ee0*/  FMUL R19, R29, R19 ;  /* 0x000000131d137220 */ /* 0x000fcc0000400000 */
[----:B------:R0:W-:Y:S04]  /*23ef0*/  STL.64 [R1+0xa0], R12 ;  /* 0x0000a00c01007387 */ /* 0x0001e80000100a00 */
[----:B------:R1:W-:Y:S04]  /*23f00*/  STL.64 [R1+0xa8], R14 ;  /* 0x0000a80e01007387 */ /* 0x0003e80000100a00 */
[----:B0-----:R-:W3:Y:S04]  /*23f10*/  LDL.LU R12, [R1+0x3b0] ;  /* 0x0003b000010c7983 */ /* 0x001ee80000300800 */
[----:B------:R-:W3:Y:S04]  /*23f20*/  LDL.LU R13, [R1+0x3b4] ;  /* 0x0003b400010d7983 */ /* 0x000ee80000300800 */
[----:B-1----:R-:W2:Y:S04]  /*23f30*/  LDL.LU R14, [R1+0x3a8] ;  /* 0x0003a800010e7983 */ /* 0x002ea80000300800 */
[----:B------:R-:W3:Y:S01]  /*23f40*/  LDL.LU R15, [R1+0x3ac] ;  /* 0x0003ac00010f7983 */ /* 0x000ee20000300800 */
[----:B----4-:R-:W-:Y:S03]  /*23f50*/  HMMA.16816.F32 R16, R8, R20, R16 ;  /* 0x000000140810723c */ /* 0x010fe60000001810 */
[----:B------:R-:W4:-:S15]  /*23f60*/  LDL.LU.64 R20, [R1+0x1df8] ;  /* 0x001df80001147983 */ /* 0x000f1e0000300a00 */
[----:B------:R-:W-:-:S05]  /*23f70*/  NOP ;  /* 0x0000000000007918 */ /* 0x000fca0000000000 */
[----:B------:R-:W-:Y:S04]  /*23f80*/  STL.64 [R1+0x40], R16 ;  /* 0x0000401001007387 */ /* 0x000fe80000100a00 */
[----:B------:R0:W-:Y:S04]  /*23f90*/  STL.64 [R1+0x48], R18 ;  /* 0x0000481201007387 */ /* 0x0001e80000100a00 */
[----:B0-----:R-:W2:Y:S04]  /*23fa0*/  LDL.LU R18, [R1+0x3a0] ;  /* 0x0003a00001127983 */ /* 0x001ea80000300800 */
[----:B------:R-:W3:Y:S04]  /*23fb0*/  LDL.LU R19, [R1+0x3a4] ;  /* 0x0003a40001137983 */ /* 0x000ee80000300800 */
[----:B------:R-:W4:Y:S04]  /*23fc0*/  LDL.LU R27, [R1+0x3c8] ;  /* 0x0003c800011b7983 */ /* 0x000f280000300800 */
[----:B------:R-:W4:Y:S04]  /*23fd0*/  LDL.LU R26, [R1+0x3cc] ;  /* 0x0003cc00011a7983 */ /* 0x000f280000300800 */
[----:B------:R-:W4:Y:S04]  /*23fe0*/  LDL.LU R23, [R1+0x3d8] ;  /* 0x0003d80001177983 */ /* 0x000f280000300800 */
[----:B------:R-:W4:Y:S01]  /*23ff0*/  LDL.LU R22, [R1+0x3dc] ;  /* 0x0003dc0001167983 */ /* 0x000f220000300800 */
[C---:B--2---:R-:W-:Y:S01]  /*24000*/  FMUL R16, R28.reuse, R18 ;  /* 0x000000121c107220 */ /* 0x044fe20000400000 */
[----:B---3--:R-:W-:Y:S01]  /*24010*/  FMUL R17, R28, R19 ;  /* 0x000000131c117220 */ /* 0x008fe20000400000 */
[C---:B------:R-:W-:Y:S01]  /*24020*/  FMUL R18, R29.reuse, R14 ;  /* 0x0000000e1d127220 */ /* 0x040fe20000400000 */
[----:B------:R-:W-:-:S07]  /*24030*/  FMUL R19, R29, R15 ;  /* 0x0000000f1d137220 */ /* 0x000fce0000400000 */
[----:B------:R-:W-:Y:S01]  /*24040*/  HMMA.16816.F32 R16, R8, R4, R16 ;  /* 0x000000040810723c */ /* 0x000fe20000001810 */
[----:B------:R-:W2:-:S15]  /*24050*/  LDL.LU.64 R4, [R1+0x1df0] ;  /* 0x001df00001047983 */ /* 0x000e9e0000300a00 */
[----:B------:R-:W-:-:S07]  /*24060*/  NOP ;  /* 0x0000000000007918 */ /* 0x000fce0000000000 */
[----:B------:R0:W-:Y:S04]  /*24070*/  STL.64 [R1+0x30], R16 ;  /* 0x0000301001007387 */ /* 0x0001e80000100a00 */
[----:B------:R1:W-:Y:S04]  /*24080*/  STL.64 [R1+0x38], R18 ;  /* 0x0000381201007387 */ /* 0x0003e80000100a00 */
[----:B0-----:R-:W3:Y:S04]  /*24090*/  LDL.LU R16, [R1+0x3c0] ;  /* 0x0003c00001107983 */ /* 0x001ee80000300800 */
[----:B------:R-:W4:Y:S04]  /*240a0*/  LDL.LU R17, [R1+0x3c4] ;  /* 0x0003c40001117983 */ /* 0x000f280000300800 */
[----:B-1----:R-:W4:Y:S04]  /*240b0*/  LDL.LU R18, [R1+0x3d0] ;  /* 0x0003d00001127983 */ /* 0x002f280000300800 */
[----:B------:R-:W4:Y:S01]  /*240c0*/  LDL.LU R19, [R1+0x3d4] ;  /* 0x0003d40001137983 */ /* 0x000f220000300800 */
[C---:B------:R-:W-:Y:S01]  /*240d0*/  FMUL R12, R28.reuse, R12 ;  /* 0x0000000c1c0c7220 */ /* 0x040fe20000400000 */
[----:B------:R-:W-:Y:S01]  /*240e0*/  FMUL R13, R28, R13 ;  /* 0x0000000d1c0d7220 */ /* 0x000fe20000400000 */
[C---:B------:R-:W-:Y:S01]  /*240f0*/  FMUL R14, R29.reuse, R7 ;  /* 0x000000071d0e7220 */ /* 0x040fe20000400000 */
[----:B------:R-:W-:-:S02]  /*24100*/  FMUL R15, R29, R6 ;  /* 0x000000061d0f7220 */ /* 0x000fc40000400000 */
[----:B------:R-:W4:Y:S05]  /*24110*/  LDL.LU.64 R6, [R1+0x1de8] ;  /* 0x001de80001067983 */ /* 0x000f2a0000300a00 */
[----:B--2---:R-:W-:Y:S01]  /*24120*/  HMMA.16816.F32 R12, R8, R4, R12 ;  /* 0x00000004080c723c */ /* 0x004fe2000000180c */
[----:B------:R-:W2:-:S15]  /*24130*/  LDL.LU.64 R4, [R1+0x1de0] ;  /* 0x001de00001047983 */ /* 0x000e9e0000300a00 */
[----:B------:R-:W-:-:S07]  /*24140*/  NOP ;  /* 0x0000000000007918 */ /* 0x000fce0000000000 */
[----:B------:R0:W-:Y:S01]  /*24150*/  STL.64 [R1+0x20], R12 ;  /* 0x0000200c01007387 */ /* 0x0001e20000100a00 */
[C---:B---3--:R-:W-:Y:S01]  /*24160*/  FMUL R16, R28.reuse, R16 ;  /* 0x000000101c107220 */ /* 0x048fe20000400000 */
[C---:B----4-:R-:W-:Y:S01]  /*24170*/  FMUL R17, R28.reuse, R17 ;  /* 0x000000111c117220 */ /* 0x050fe20000400000 */
[C---:B0-----:R-:W-:Y:S01]  /*24180*/  FMUL R12, R28.reuse, R18 ;  /* 0x000000121c0c7220 */ /* 0x041fe20000400000 */
[----:B------:R-:W-:Y:S01]  /*24190*/  FMUL R13, R28, R19 ;  /* 0x000000131c0d7220 */ /* 0x000fe20000400000 */
[C---:B------:R-:W-:Y:S01]  /*241a0*/  FMUL R18, R29.reuse, R27 ;  /* 0x0000001b1d127220 */ /* 0x040fe20000400000 */
[----:B------:R-:W-:-:S07]  /*241b0*/  FMUL R19, R29, R26 ;  /* 0x0000001a1d137220 */ /* 0x000fce0000400000 */
[----:B------:R-:W-:Y:S01]  /*241c0*/  HMMA.16816.F32 R16, R8, R20, R16 ;  /* 0x000000140810723c */ /* 0x000fe20000001810 */
[----:B------:R0:W-:Y:S04]  /*241d0*/  STL.64 [R1+0x28], R14 ;  /* 0x0000280e01007387 */ /* 0x0001e80000100a00 */
[----:B------:R-:W-:Y:S04]  /*241e0*/  STL [R1+0x1630], R28 ;  /* 0x0016301c01007387 */ /* 0x000fe80000100800 */
[----:B------:R1:W-:Y:S01]  /*241f0*/  STL [R1+0x1634], R29 ;  /* 0x0016341d01007387 */ /* 0x0003e20000100800 */
[C---:B0-----:R-:W-:Y:S01]  /*24200*/  FMUL R14, R29.reuse, R23 ;  /* 0x000000171d0e7220 */ /* 0x041fe20000400000 */
[----:B------:R-:W-:-:S02]  /*24210*/  FMUL R15, R29, R22 ;  /* 0x000000161d0f7220 */ /* 0x000fc40000400000 */
[----:B------:R-:W3:Y:S10]  /*24220*/  LDL.LU.64 R22, [R1+0x1dd8] ;  /* 0x001dd80001167983 */ /* 0x000ef40000300a00 */
[----:B------:R0:W-:Y:S04]  /*24230*/  STL.64 [R1+0x10], R16 ;  /* 0x0000101001007387 */ /* 0x0001e80000100a00 */
[----:B------:R4:W-:Y:S01]  /*24240*/  STL [R1+0x18], R18 ;  /* 0x0000181201007387 */ /* 0x0009e20000100800 */
[----:B-1----:R-:W-:-:S03]  /*24250*/  IMAD.MOV.U32 R29, RZ, RZ, R19 ;  /* 0x000000ffff1d7224 */ /* 0x002fc600078e0013 */
[----:B0-----:R-:W2:Y:S04]  /*24260*/  LDL.LU R16, [R1+0xb0] ;  /* 0x0000b00001107983 */ /* 0x001ea80000300800 */
[----:B------:R-:W2:Y:S04]  /*24270*/  LDL.LU R17, [R1+0xb4] ;  /* 0x0000b40001117983 */ /* 0x000ea80000300800 */
[----:B----4-:R-:W2:Y:S04]  /*24280*/  LDL.LU R18, [R1+0xb8] ;  /* 0x0000b80001127983 */ /* 0x010ea80000300800 */
[----:B------:R-:W2:Y:S04]  /*24290*/  LDL.LU R19, [R1+0xbc] ;  /* 0x0000bc0001137983 */ /* 0x000ea80000300800 */
[----:B------:R-:W-:Y:S04]  /*242a0*/  STL [R1+0x1d68], R29 ;  /* 0x001d681d01007387 */ /* 0x000fe80000100800 */
[----:B------:R-:W2:Y:S01]  /*242b0*/  LDL.LU.64 R26, [R1+0x1dd0] ;  /* 0x001dd000011a7983 */ /* 0x000ea20000300a00 */
[----:B------:R-:W-:Y:S03]  /*242c0*/  HMMA.16816.F32 R12, R8, R24, R12 ;  /* 0x00000018080c723c */ /* 0x000fe6000000180c */
[----:B------:R-:W3:-:S15]  /*242d0*/  LDL.LU R8, [R1+0x130] ;  /* 0x0001300001087983 */ /* 0x000ede0000300800 */
[----:B------:R-:W-:-:S05]  /*242e0*/  NOP ;  /* 0x0000000000007918 */ /* 0x000fca0000000000 */
[----:B------:R-:W-:Y:S04]  /*242f0*/  STL.64 [R1], R12 ;  /* 0x0000000c01007387 */ /* 0x000fe80000100a00 */
[----:B------:R0:W-:Y:S04]  /*24300*/  STL.64 [R1+0x8], R14 ;  /* 0x0000080e01007387 */ /* 0x0001e80000100a00 */
[----:B------:R-:W3:Y:S04]  /*24310*/  LDL.LU R9, [R1+0x134] ;  /* 0x0001340001097983 */ /* 0x000ee80000300800 */
[----:B------:R-:W3:Y:S04]  /*24320*/  LDL.LU R10, [R1+0x138] ;  /* 0x00013800010a7983 */ /* 0x000ee80000300800 */
[----:B------:R-:W3:Y:S04]  /*24330*/  LDL.LU R11, [R1+0x13c] ;  /* 0x00013c00010b7983 */ /* 0x000ee80000300800 */
[----:B0-----:R-:W4:Y:S01]  /*24340*/  LDL.LU.64 R14, [R1+0x78] ;  /* 0x00007800010e7983 */ /* 0x001f220000300a00 */
[----:B--2---:R-:W-:Y:S03]  /*24350*/  HMMA.16816.F32 R24, R4, R26, R16 ;  /* 0x0000001a0418723c */ /* 0x004fe60000001810 */
[----:B------:R-:W0:-:S15]  /*24360*/  LDSM.16.M88.4 R16, [R3+UR6+0x15000] ;  /* 0x015000060310783b */ /* 0x000e1e0008000200 */
[----:B------:R-:W-:-:S05]  /*24370*/  NOP ;  /* 0x0000000000007918 */ /* 0x000fca0000000000 */
[----:B------:R1:W-:Y:S04]  /*24380*/  STL [R1+0x1cd0], R24 ;  /* 0x001cd01801007387 */ /* 0x0003e80000100800 */
[----:B------:R2:W-:Y:S04]  /*24390*/  STL [R1+0x1ccc], R25 ;  /* 0x001ccc1901007387 */ /* 0x0005e80000100800 */
[----:B------:R3:W-:Y:S04]  /*243a0*/  STL [R1+0x1cc8], R26 ;  /* 0x001cc81a01007387 */ /* 0x0007e80000100800 */
[----:B------:R0:W-:Y:S04]  /*243b0*/  STL [R1+0x1cc4], R27 ;  /* 0x001cc41b01007387 */ /* 0x0001e80000100800 */
[----:B-1----:R-:W4:Y:S04]  /*243c0*/  LDL.LU R24, [R1+0x120] ;  /* 0x0001200001187983 */ /* 0x002f280000300800 */
[----:B--2---:R-:W2:Y:S04]  /*243d0*/  LDL.LU R25, [R1+0x124] ;  /* 0x0001240001197983 */ /* 0x004ea80000300800 */
[----:B---3--:R-:W2:Y:S01]  /*243e0*/  LDL.LU R26, [R1+0x128] ;  /* 0x00012800011a7983 */ /* 0x008ea20000300800 */
[----:B0-----:R-:W-:-:S03]  /*243f0*/  MOV R27, R2 ;  /* 0x00000002001b7202 */ /* 0x001fc60000000f00 */
[----:B------:R-:W3:Y:S01]  /*24400*/  LDL.LU R2, [R1+0x1dc8] ;  /* 0x001dc80001027983 */ /* 0x000ee20000300800 */
[----:B------:R-:W-:Y:S03]  /*24410*/  HMMA.16816.F32 R20, R4, R22, R8 ;  /* 0x000000160414723c */ /* 0x000fe60000001808 */
[----:B------:R-:W-:Y:S04]  /*24420*/  STL [R1+0x1d74], R17 ;  /* 0x001d741101007387 */ /* 0x000fe80000100800 */
[----:B------:R-:W-:Y:S04]  /*24430*/  STL [R1+0x1d70], R18 ;  /* 0x001d701201007387 */ /* 0x000fe80000100800 */
[----:B------:R4:W-:-:S12]  /*24440*/  STL [R1+0x1d6c], R19 ;  /* 0x001d6c1301007387 */ /* 0x0009d80000100800 */
[----:B------:R-:W-:Y:S04]  /*24450*/  STL [R1+0x1cb4], R20 ;  /* 0x001cb41401007387 */ /* 0x000fe80000100800 */
[----:B------:R-:W-:Y:S04]  /*24460*/  STL [R1+0x1cb0], R21 ;  /* 0x001cb01501007387 */ /* 0x000fe80000100800 */
[----:B------:R-:W-:Y:S04]  /*24470*/  STL [R1+0x1cac], R22 ;  /* 0x001cac1601007387 */ /* 0x000fe80000100800 */
[----:B------:R2:W-:Y:S01]  /*24480*/  STL [R1+0x1ca8], R23 ;  /* 0x001ca81701007387 */ /* 0x0005e20000100800 */
[----:B----4-:R-:W-:Y:S01]  /*24490*/  MOV R19, R14 ;  /* 0x0000000e00137202 */ /* 0x010fe20000000f00 */
[----:B--2---:R-:W-:Y:S02]  /*244a0*/  HMMA.16816.F32 R20, R4, R14, R24 ;  /* 0x0000000e0414723c */ /* 0x004fe40000001818 */
[----:B---3--:R-:W-:-:S15]  /*244b0*/  STL [R1+0x1b98], R2 ;  /* 0x001b980201007387 */ /* 0x008fde0000100800 */
[----:B------:R-:W-:-:S06]  /*244c0*/  NOP ;  /* 0x0000000000007918 */ /* 0x000fcc0000000000 */
[----:B------:R-:W-:Y:S04]  /*244d0*/  STL.64 [R1+0xb0], R20 ;  /* 0x0000b01401007387 */ /* 0x000fe80000100a00 */
[----:B------:R-:W-:Y:S04]  /*244e0*/  STL.64 [R1+0xb8], R22 ;  /* 0x0000b81601007387 */ /* 0x000fe80000100a00 */
[----:B------:R-:W-:Y:S04]  /*244f0*/  STL.64 [R1+0x1dc0], R6 ;  /* 0x001dc00601007387 */ /* 0x000fe80000100a00 */
[----:B------:R-:W-:Y:S04]  /*24500*/  STL.64 [R1+0x1db8], R4 ;  /* 0x001db80401007387 */ /* 0x000fe80000100a00 */
[----:B------:R-:W-:Y:S04]  /*24510*/  STL [R1+0x1d9c], R19 ;  /* 0x001d9c1301007387 */ /* 0x000fe80000100800 */
[----:B------:R0:W-:Y:S04]  /*24520*/  STL [R1+0x1d98], R16 ;  /* 0x001d981001007387 */ /* 0x0001e80000100800 */
[----:B0-----:R-:W2:Y:S04]  /*24530*/  LDL.LU R16, [R1+0x150] ;  /* 0x0001500001107983 */ /* 0x001ea80000300800 */
[----:B------:R-:W2:Y:S04]  /*24540*/  LDL.LU R17, [R1+0x154] ;  /* 0x0001540001117983 */ /* 0x000ea80000300800 */
[----:B------:R-:W3:Y:S04]  /*24550*/  LDL.LU R18, [R1+0x158] ;  /* 0x0001580001127983 */ /* 0x000ee80000300800 */
[----:B------:R-:W3:Y:S04]  /*24560*/  LDL.LU R19, [R1+0x15c] ;  /* 0x00015c0001137983 */ /* 0x000ee80000300800 */
[----:B---3--:R-:W-:Y:S04]  /*24570*/  STL.64 [R1+0x1da8], R18 ;  /* 0x001da81201007387 */ /* 0x008fe80000100a00 */
[----:B--2---:R0:W-:Y:S04]  /*24580*/  STL.64 [R1+0x1da0], R16 ;  /* 0x001da01001007387 */ /* 0x0041e80000100a00 */
[----:B0-----:R-:W2:Y:S04]  /*24590*/  LDL.LU R16, [R1+0x160] ;  /* 0x0001600001107983 */ /* 0x001ea80000300800 */
[----:B------:R-:W2:Y:S04]  /*245a0*/  LDL.LU R17, [R1+0x164] ;  /* 0x0001640001117983 */ /* 0x000ea80000300800 */
[----:B------:R-:W2:Y:S04]  /*245b0*/  LDL.LU R18, [R1+0x168] ;  /* 0x0001680001127983 */ /* 0x000ea80000300800 */
[----:B------:R-:W2:Y:S04]  /*245c0*/  LDL.LU R19, [R1+0x16c] ;  /* 0x00016c0001137983 */ /* 0x000ea80000300800 */
[----:B------:R-:W3:Y:S01]  /*245d0*/  LDL.LU.64 R22, [R1+0xc8] ;  /* 0x0000c80001167983 */ /* 0x000ee20000300a00 */
[----:B------:R-:W-:-:S02]  /*245e0*/  LOP3.LUT R8, R0, 0x40, RZ, 0x3c, !PT ;  /* 0x0000004000087812 */ /* 0x000fc400078e3cff */
[----:B------:R-:W-:Y:S02]  /*245f0*/  LOP3.LUT R3, R2, 0x40, RZ, 0x3c, !PT ;  /* 0x0000004002037812 */ /* 0x000fe400078e3cff */
[----:B------:R-:W-:Y:S02]  /*24600*/  MOV R29, R15 ;  /* 0x0000000f001d7202 */ /* 0x000fe40000000f00 */
[----:B------:R-:W-:Y:S04]  /*24610*/  LDSM.16.M88.4 R12, [R8+UR6+0x14000] ;  /* 0x01400006080c783b */ /* 0x000fe80008000200 */
[----:B------:R-:W0:Y:S04]  /*24620*/  LDSM.16.M88.4 R4, [R3+UR6] ;  /* 0x000000060304783b */ /* 0x000e280008000200 */
[----:B---3--:R1:W-:Y:S04]  /*24630*/  STL.64 [R1+0x1d90], R22 ;  /* 0x001d901601007387 */ /* 0x0083e80000100a00 */
[----:B-1----:R-:W3:Y:S01]  /*24640*/  LDL.LU.64 R22, [R1+0x58] ;  /* 0x0000580001167983 */ /* 0x002ee20000300a00 */
[----:B0-----:R-:W-:-:S03]  /*24650*/  MOV R24, R5 ;  /* 0x0000000500187202 */ /* 0x001fc60000000f00 */
[----:B---3--:R0:W-:Y:S04]  /*24660*/  STL.64 [R1+0x1db0], R22 ;  /* 0x001db01601007387 */ /* 0x0081e80000100a00 */
[----:B0-----:R-:W3:Y:S04]  /*24670*/  LDL.LU.64 R22, [R1+0x68] ;  /* 0x0000680001167983 */ /* 0x001ee80000300a00 */
[----:B------:R-:W-:Y:S04]  /*24680*/  STL [R1+0x20c], R8 ;  /* 0x00020c0801007387 */ /* 0x000fe80000100800 */
[----:B------:R0:W-:Y:S04]  /*24690*/  STL [R1+0x1d88], R8 ;  /* 0x001d880801007387 */ /* 0x0001e80000100800 */
[----:B0-----:R-:W4:Y:S04]  /*246a0*/  LDL.LU R8, [R1+0x140] ;  /* 0x0001400001087983 */ /* 0x001f280000300800 */
[----:B------:R-:W4:Y:S04]  /*246b0*/  LDL.LU R9, [R1+0x144] ;  /* 0x0001440001097983 */ /* 0x000f280000300800 */
[----:B------:R-:W4:Y:S04]  /*246c0*/  LDL.LU R10, [R1+0x148] ;  /* 0x00014800010a7983 */ /* 0x000f280000300800 */
[----:B------:R-:W4:Y:S04]  /*246d0*/  LDL.LU R11, [R1+0x14c] ;  /* 0x00014c00010b7983 */ /* 0x000f280000300800 */
[----:B------:R0:W-:Y:S04]  /*246e0*/  STL.64 [R1+0x1ce0], R14 ;  /* 0x001ce00e01007387 */ /* 0x0001e80000100a00 */
[----:B------:R-:W-:Y:S04]  /*246f0*/  STL.64 [R1+0x1cd8], R12 ;  /* 0x001cd80c01007387 */ /* 0x000fe80000100a00 */
[----:B0-----:R-:W4:Y:S04]  /*24700*/  LDL.LU R14, [R1+0xd8] ;  /* 0x0000d800010e7983 */ /* 0x001f280000300800 */
[----:B------:R-:W4:Y:S04]  /*24710*/  LDL.LU R15, [R1+0xdc] ;  /* 0x0000dc00010f7983 */ /* 0x000f280000300800 */
        /* <DEDUP_REMOVED lines=11> */
[----:B0-----:R-:W2:Y:S04]  /*247d0*/  LDL.LU.64 R6, [R1+0x1dc0] ;  /* 0x001dc00001067983 */ /* 0x001ea80000300a00 */
[----:B------:R-:W2:Y:S01]  /*247e0*/  LDL.LU.64 R4, [R1+0x1db8] ;  /* 0x001db80001047983 */ /* 0x000ea20000300a00 */
[----:B---3--:R-:W-:Y:S01]  /*247f0*/  IMAD.MOV.U32 R13, RZ, RZ, R22 ;  /* 0x000000ffff0d7224 */ /* 0x008fe200078e0016 */
[----:B------:R-:W-:Y:S01]  /*24800*/  MOV R12, R23 ;  /* 0x00000017000c7202 */ /* 0x000fe20000000f00 */
[----:B--2---:R-:W-:Y:S01]  /*24810*/  HMMA.16816.F32 R16, R4, R22, R16 ;  /* 0x000000160410723c */ /* 0x004fe20000001810 */
[----:B------:R-:W2:-:S15]  /*24820*/  LDL.LU.64 R22, [R1+0x1db0] ;  /* 0x001db00001167983 */ /* 0x000e9e0000300a00 */
[----:B------:R-:W-:-:S07]  /*24830*/  NOP ;  /* 0x0000000000007918 */ /* 0x000fce0000000000 */
[----:B------:R-:W-:Y:S01]  /*24840*/  STL [R1+0x124], R17 ;  /* 0x0001241101007387 */ /* 0x000fe20000100800 */
[----:B------:R-:W-:-:S03]  /*24850*/  MOV R27, R16 ;  /* 0x00000010001b7202 */ /* 0x000fc60000000f00 */
[----:B------:R-:W-:Y:S01]  /*24860*/  STL [R1+0x128], R18 ;  /* 0x0001281201007387 */ /* 0x000fe20000100800 */
[----:B------:R-:W-:-:S03]  /*24870*/  MOV R2, R19 ;  /* 0x0000001300027202 */ /* 0x000fc60000000f00 */
[----:B------:R-:W0:Y:S04]  /*24880*/  LDSM.16.M88.4 R16, [R3+UR6+0x8000] ;  /* 0x008000060310783b */ /* 0x000e280008000200 */
[----:B0-----:R-:W-:Y:S04]  /*24890*/  STL.64 [R1+0x1b0], R16 ;  /* 0x0001b01001007387 */ /* 0x001fe80000100a00 */
[----:B------:R-:W-:Y:S04]  /*248a0*/  STL.64 [R1+0x1b8], R18 ;  /* 0x0001b81201007387 */ /* 0x000fe80000100a00 */
[----:B------:R-:W0:Y:S04]  /*248b0*/  LDSM.16.M88.4 R16, [R3+UR6+0xa000] ;  /* 0x00a000060310783b */ /* 0x000e280008000200 */
[----:B0-----:R-:W-:Y:S04]  /*248c0*/  STL.64 [R1+0x1e0], R16 ;  /* 0x0001e01001007387 */ /* 0x001fe80000100a00 */
[----:B------:R0:W-:Y:S04]  /*248d0*/  STL.64 [R1+0x1e8], R18 ;  /* 0x0001e81201007387 */ /* 0x0001e80000100a00 */
[----:B0-----:R-:W2:Y:S04]  /*248e0*/  LDL.LU.64 R18, [R1+0x1da8] ;  /* 0x001da80001127983 */ /* 0x001ea80000300a00 */
[----:B------:R-:W2:Y:S02]  /*248f0*/  LDL.LU.64 R16, [R1+0x1da0] ;  /* 0x001da00001107983 */ /* 0x000ea40000300a00 */
[----:B--2---:R-:W-:-:S15]  /*24900*/  HMMA.16816.F32 R16, R4, R22, R16 ;  /* 0x000000160410723c */ /* 0x004fde0000001810 */
[----:B------:R-:W-:-:S08]  /*24910*/  NOP ;  /* 0x0000000000007918 */ /* 0x000fd00000000000 */
[----:B------:R-:W-:Y:S04]  /*24920*/  STL.64 [R1+0x130], R16 ;  /* 0x0001301001007387 */ /* 0x000fe80000100a00 */
[----:B------:R0:W-:Y:S04]  /*24930*/  STL.64 [R1+0x138], R18 ;  /* 0x0001381201007387 */ /* 0x0001e80000100a00 */
[----:B0-----:R-:W2:Y:S04]  /*24940*/  LDL.LU R19, [R1+0x1d9c] ;  /* 0x001d9c0001137983 */ /* 0x001ea80000300800 */
[----:B------:R-:W3:Y:S01]  /*24950*/  LDL.LU R16, [R1+0x1d98] ;  /* 0x001d980001107983 */ /* 0x000ee20000300800 */
[----:B------:R-:W-:Y:S01]  /*24960*/  MOV R17, R22 ;  /* 0x0000001600117202 */ /* 0x000fe20000000f00 */
[----:B------:R-:W-:-:S02]  /*24970*/  IMAD.MOV.U32 R18, RZ, RZ, R23 ;  /* 0x000000ffff127224 */ /* 0x000fc400078e0017 */
[----:B------:R-:W0:Y:S04]  /*24980*/  LDSM.16.M88.4 R20, [R3+UR6+0xc000] ;  /* 0x00c000060314783b */ /* 0x000e280008000200 */
[----:B--2---:R-:W-:Y:S04]  /*24990*/  STL.64 [R1+0x1d80], R18 ;  /* 0x001d801201007387 */ /* 0x004fe80000100a00 */
[----:B---3--:R1:W-:Y:S04]  /*249a0*/  STL.64 [R1+0x1d78], R16 ;  /* 0x001d781001007387 */ /* 0x0083e80000100a00 */
[----:B-1----:R-:W2:Y:S04]  /*249b0*/  LDL.LU R16, [R1+0x110] ;  /* 0x0001100001107983 */ /* 0x002ea80000300800 */
[----:B------:R-:W2:Y:S04]  /*249c0*/  LDL.LU R17, [R1+0x114] ;  /* 0x0001140001117983 */ /* 0x000ea80000300800 */
[----:B------:R-:W2:Y:S04]  /*249d0*/  LDL.LU R18, [R1+0x118] ;  /* 0x0001180001127983 */ /* 0x000ea80000300800 */
[----:B------:R-:W2:Y:S04]  /*249e0*/  LDL.LU R19, [R1+0x11c] ;  /* 0x00011c0001137983 */ /* 0x000ea80000300800 */
[----:B0-----:R0:W-:Y:S04]  /*249f0*/  STL.64 [R1+0x1d8], R22 ;  /* 0x0001d81601007387 */ /* 0x0011e80000100a00 */
[----:B0-----:R-:W4:Y:S01]  /*24a00*/  LDL.LU.64 R22, [R1+0x1d90] ;  /* 0x001d900001167983 */ /* 0x001f220000300a00 */
[----:B------:R-:W-:-:S02]  /*24a10*/  MOV R26, R21 ;  /* 0x00000015001a7202 */ /* 0x000fc40000000f00 */
[----:B------:R-:W-:-:S03]  /*24a20*/  MOV R25, R20 ;  /* 0x0000001400197202 */ /* 0x000fc60000000f00 */
[----:B------:R-:W-:Y:S04]  /*24a30*/  STL.64 [R1+0x1cf0], R26 ;  /* 0x001cf01a01007387 */ /* 0x000fe80000100a00 */
[----:B------:R0:W-:Y:S01]  /*24a40*/  STL.64 [R1+0x1ce8], R24 ;  /* 0x001ce81801007387 */ /* 0x0001e20000100a00 */
[----:B----4-:R-:W-:Y:S06]  /*24a50*/  HMMA.16816.F32 R8, R4, R22, R8 ;  /* 0x000000160408723c */ /* 0x010fec0000001808 */
[----:B0-----:R-:W-:-:S02]  /*24a60*/  MOV R25, R22 ;  /* 0x0000001600197202 */ /* 0x001fc40000000f00 */
[----:B------:R-:W-:-:S15]  /*24a70*/  MOV R24, R23 ;  /* 0x0000001700187202 */ /* 0x000fde0000000f00 */
[----:B------:R-:W-:-:S01]  /*24a80*/  NOP ;  /* 0x0000000000007918 */ /* 0x000fc20000000000 */
[----:B------:R-:W-:Y:S01]  /*24a90*/  IMAD.MOV.U32 R20, RZ, RZ, R8 ;  /* 0x000000ffff147224 */ /* 0x000fe200078e0008 */
[----:B------:R-:W-:Y:S02]  /*24aa0*/  MOV R21, R9 ;  /* 0x0000000900157202 */ /* 0x000fe40000000f00 */
[----:B------:R-:W-:Y:S02]  /*24ab0*/  MOV R22, R10 ;  /* 0x0000000a00167202 */ /* 0x000fe40000000f00 */
[----:B------:R-:W-:Y:S02]  /*24ac0*/  MOV R23, R11 ;  /* 0x0000000b00177202 */ /* 0x000fe40000000f00 */
[----:B------:R-:W0:Y:S04]  /*24ad0*/  LDSM.16.M88.4 R8, [R3+UR6+0xe000] ;  /* 0x00e000060308783b */ /* 0x000e280008000200 */
[----:B------:R-:W-:Y:S04]  /*24ae0*/  STL [R1+0x1cc0], R21 ;  /* 0x001cc01501007387 */ /* 0x000fe80000100800 */
[----:B------:R-:W-:Y:S04]  /*24af0*/  STL [R1+0x1cbc], R22 ;  /* 0x001cbc1601007387 */ /* 0x000fe80000100800 */
[----:B------:R-:W-:Y:S04]  /*24b00*/  STL [R1+0x1cb8], R23 ;  /* 0x001cb81701007387 */ /* 0x000fe80000100800 */
[----:B0-----:R0:W-:Y:S04]  /*24b10*/  STL.64 [R1+0x1f0], R8 ;  /* 0x0001f00801007387 */ /* 0x0011e80000100a00 */
[----:B------:R-:W-:Y:S04]  /*24b20*/  STL.64 [R1+0x1f8], R10 ;  /* 0x0001f80a01007387 */ /* 0x000fe80000100a00 */
[----:B0-----:R-:W3:Y:S04]  /*24b30*/  LDL.LU R8, [R1+0x1d88] ;  /* 0x001d880001087983 */ /* 0x001ee80000300800 */
[----:B------:R-:W-:Y:S04]  /*24b40*/  STL [R1+0x190c], R3 ;  /* 0x00190c0301007387 */ /* 0x000fe80000100800 */
[----:B---3--:R-:W0:Y:S04]  /*24b50*/  LDSM.16.M88.4 R8, [R8+UR6+0x15000] ;  /* 0x015000060808783b */ /* 0x008e280008000200 */
[----:B0-----:R-:W-:Y:S04]  /*24b60*/  STL.64 [R1+0x1c20], R10 ;  /* 0x001c200a01007387 */ /* 0x001fe80000100a00 */
[----:B------:R0:W-:Y:S04]  /*24b70*/  STL.64 [R1+0x1c18], R8 ;  /* 0x001c180801007387 */ /* 0x0001e80000100a00 */
[----:B0-----:R-:W3:Y:S04]  /*24b80*/  LDL.LU R8, [R1+0x190] ;  /* 0x0001900001087983 */ /* 0x001ee80000300800 */
[----:B------:R-:W3:Y:S04]  /*24b90*/  LDL.LU R9, [R1+0x194] ;  /* 0x0001940001097983 */ /* 0x000ee80000300800 */
[----:B------:R-:W3:Y:S04]  /*24ba0*/  LDL.LU R10, [R1+0x198] ;  /* 0x00019800010a7983 */ /* 0x000ee80000300800 */
[----:B------:R-:W3:Y:S02]  /*24bb0*/  LDL.LU R11, [R1+0x19c] ;  /* 0x00019c00010b7983 */ /* 0x000ee40000300800 */
[----:B---3--:R-:W-:-:S15]  /*24bc0*/  HMMA.16816.F32 R8, R4, R14, R8 ;  /* 0x0000000e0408723c */ /* 0x008fde0000001808 */
[----:B------:R-:W-:-:S09]  /*24bd0*/  NOP ;  /* 0x0000000000007918 */ /* 0x000fd20000000000 */
[----:B------:R-:W-:Y:S01]  /*24be0*/  IMAD.MOV.U32 R22, RZ, RZ, R9 ;  /* 0x000000ffff167224 */ /* 0x000fe200078e0009 */
[----:B------:R-:W-:Y:S02]  /*24bf0*/  MOV R23, R10 ;  /* 0x0000000a00177202 */ /* 0x000fe40000000f00 */
[----:B------:R-:W-:Y:S01]  /*24c00*/  MOV R21, R8 ;  /* 0x0000000800157202 */ /* 0x000fe20000000f00 */
[----:B------:R-:W-:Y:S04]  /*24c10*/  STL [R1+0x19c], R11 ;  /* 0x00019c0b01007387 */ /* 0x000fe80000100800 */
[----:B------:R0:W-:Y:S04]  /*24c20*/  STL.64 [R1+0x1d08], R22 ;  /* 0x001d081601007387 */ /* 0x0001e80000100a00 */
[----:B------:R-:W-:Y:S04]  /*24c30*/  STL.64 [R1+0x1d00], R20 ;  /* 0x001d001401007387 */ /* 0x000fe80000100a00 */
[----:B0-----:R-:W2:Y:S01]  /*24c40*/  LDL.LU.64 R22, [R1+0xe8] ;  /* 0x0000e80001167983 */ /* 0x001ea20000300a00 */
[----:B------:R-:W-:-:S03]  /*24c50*/  LOP3.LUT R10, R0, 0x60, RZ, 0x3c, !PT ;  /* 0x00000060000a7812 */ /* 0x000fc600078e3cff */
[----:B------:R0:W-:Y:S02]  /*24c60*/  STL.64 [R1+0x1cf8], R14 ;  /* 0x001cf80e01007387 */ /* 0x0001e40000100a00 */
[----:B0-----:R-:W-:Y:S02]  /*24c70*/  MOV R14, R25 ;  /* 0x00000019000e7202 */ /* 0x001fe40000000f00 */
[----:B------:R-:W-:Y:S01]  /*24c80*/  MOV R15, R24 ;  /* 0x00000018000f7202 */ /* 0x000fe20000000f00 */
[----:B--2---:R-:W-:Y:S01]  /*24c90*/  HMMA.16816.F32 R4, R4, R22, R16 ;  /* 0x000000160404723c */ /* 0x004fe20000001810 */
[----:B------:R-:W2:Y:S04]  /*24ca0*/  LDL.LU.64 R18, [R1+0x1d80] ;  /* 0x001d800001127983 */ /* 0x000ea80000300a00 */
[----:B------:R-:W3:Y:S01]  /*24cb0*/  LDL.LU.64 R16, [R1+0x1d78] ;  /* 0x001d780001107983 */ /* 0x000ee20000300a00 */
[----:B------:R-:W-:-:S02]  /*24cc0*/  MOV R28, R22 ;  /* 0x00000016001c7202 */ /* 0x000fc40000000f00 */
[----:B------:R-:W-:-:S15]  /*24cd0*/  MOV R3, R23 ;  /* 0x0000001700037202 */ /* 0x000fde0000000f00 */
[----:B------:R-:W-:-:S01]  /*24ce0*/  NOP ;  /* 0x0000000000007918 */ /* 0x000fc20000000000 */
[----:B------:R-:W-:Y:S01]  /*24cf0*/  IMAD.MOV.U32 R8, RZ, RZ, R7 ;  /* 0x000000ffff087224 */ /* 0x000fe200078e0007 */
[----:B------:R-:W-:Y:S01]  /*24d00*/  MOV R9, R6 ;  /* 0x0000000600097202 */ /* 0x000fe20000000f00 */
[----:B------:R-:W-:Y:S04]  /*24d10*/  STL.64 [R1+0x160], R4 ;  /* 0x0001600401007387 */ /* 0x000fe80000100a00 */
[----:B------:R-:W-:Y:S04]  /*24d20*/  STL [R1+0x2cc], R10 ;  /* 0x0002cc0a01007387 */ /* 0x000fe80000100800 */
[----:B------:R-:W-:Y:S04]  /*24d30*/  STL [R1+0x1c3c], R8 ;  /* 0x001c3c0801007387 */ /* 0x000fe80000100800 */
[----:B------:R0:W1:Y:S04]  /*24d40*/  LDSM.16.M88.4 R4, [R10+UR6+0x14000] ;  /* 0x014000060a04783b */ /* 0x0000680008000200 */
[----:B------:R-:W-:Y:S04]  /*24d50*/  STL [R1+0x1c38], R9 ;  /* 0x001c380901007387 */ /* 0x000fe80000100800 */
[----:B------:R2:W-:Y:S04]  /*24d60*/  STL.64 [R1+0x1d10], R14 ;  /* 0x001d100e01007387 */ /* 0x0005e80000100a00 */
[----:B------:R-:W4:Y:S04]  /*24d70*/  LDL.LU R20, [R1+0x20] ;  /* 0x0000200001147983 */ /* 0x000f280000300800 */
[----:B------:R-:W4:Y:S04]  /*24d80*/  LDL.LU R21, [R1+0x24] ;  /* 0x0000240001157983 */ /* 0x000f280000300800 */
[----:B------:R-:W4:Y:S04]  /*24d90*/  LDL.LU R22, [R1+0x28] ;  /* 0x0000280001167983 */ /* 0x000f280000300800 */
[----:B------:R-:W4:Y:S04]  /*24da0*/  LDL.LU R23, [R1+0x2c] ;  /* 0x00002c0001177983 */ /* 0x000f280000300800 */
[----:B0-----:R-:W4:Y:S04]  /*24db0*/  LDL.LU R10, [R1+0x88] ;  /* 0x00008800010a7983 */ /* 0x001f280000300800 */
[----:B------:R-:W4:Y:S01]  /*24dc0*/  LDL.LU R11, [R1+0x8c] ;  /* 0x00008c00010b7983 */ /* 0x000f220000300800 */
[----:B--2---:R-:W-:-:S02]  /*24dd0*/  MOV R15, R18 ;  /* 0x00000012000f7202 */ /* 0x004fc40000000f00 */
[----:B---3--:R-:W-:Y:S01]  /*24de0*/  MOV R14, R17 ;  /* 0x00000011000e7202 */ /* 0x008fe20000000f00 */
[----:B----4-:R0:W-:Y:S04]  /*24df0*/  STL.64 [R1+0x1d50], R10 ;  /* 0x001d500a01007387 */ /* 0x0101e80000100a00 */
[----:B0-----:R-:W2:Y:S04]  /*24e00*/  LDL.LU R10, [R1+0x98] ;  /* 0x00009800010a7983 */ /* 0x001ea80000300800 */
[----:B------:R-:W2:Y:S04]  /*24e10*/  LDL.LU R11, [R1+0x9c] ;  /* 0x00009c00010b7983 */ /* 0x000ea80000300800 */
[----:B------:R-:W-:Y:S04]  /*24e20*/  STL.64 [R1+0x1d20], R22 ;  /* 0x001d201601007387 */ /* 0x000fe80000100a00 */
[----:B------:R-:W-:Y:S04]  /*24e30*/  STL.64 [R1+0x1d18], R20 ;  /* 0x001d181401007387 */ /* 0x000fe80000100a00 */
[----:B------:R-:W2:Y:S04]  /*24e40*/  LDL.LU R17, [R1+0x1d74] ;  /* 0x001d740001117983 */ /* 0x000ea80000300800 */
[----:B------:R-:W2:Y:S04]  /*24e50*/  LDL.LU R18, [R1+0x1d70] ;  /* 0x001d700001127983 */ /* 0x000ea80000300800 */
[----:B------:R0:W-:Y:S02]  /*24e60*/  STL.64 [R1+0x1d28], R14 ;  /* 0x001d280e01007387 */ /* 0x0001e40000100a00 */
[----:B0-----:R-:W-:Y:S01]  /*24e70*/  IMAD.MOV.U32 R14, RZ, RZ, R13 ;  /* 0x000000ffff0e7224 */ /* 0x001fe200078e000d */
[----:B------:R-:W-:-:S05]  /*24e80*/  MOV R15, R12 ;  /* 0x0000000c000f7202 */ /* 0x000fca0000000f00 */
[----:B------:R0:W-:Y:S02]  /*24e90*/  STL.64 [R1+0x1d30], R14 ;  /* 0x001d300e01007387 */ /* 0x0001e40000100a00 */
[----:B0-----:R-:W-:Y:S02]  /*24ea0*/  MOV R14, R19 ;  /* 0x00000013000e7202 */ /* 0x001fe40000000f00 */
[----:B------:R-:W-:Y:S01]  /*24eb0*/  MOV R15, R29 ;  /* 0x0000001d000f7202 */ /* 0x000fe20000000f00 */
[----:B------:R-:W2:Y:S04]  /*24ec0*/  LDL.LU R19, [R1+0x1d6c] ;  /* 0x001d6c0001137983 */ /* 0x000ea80000300800 */
[----:B------:R-:W3:Y:S04]  /*24ed0*/  LDL.LU R29, [R1+0x1d68] ;  /* 0x001d6800011d7983 */ /* 0x000ee80000300800 */
[----:B------:R0:W-:Y:S04]  /*24ee0*/  STL.64 [R1+0x1d48], R14 ;  /* 0x001d480e01007387 */ /* 0x0001e80000100a00 */
[----:B------:R-:W4:Y:S04]  /*24ef0*/  LDL.LU R12, [R1+0xf0] ;  /* 0x0000f000010c7983 */ /* 0x000f280000300800 */
[----:B------:R-:W4:Y:S04]  /*24f00*/  LDL.LU R13, [R1+0xf4] ;  /* 0x0000f400010d7983 */ /* 0x000f280000300800 */
[----:B0-----:R-:W2:Y:S04]  /*24f10*/  LDL.LU R14, [R1+0xf8] ;  /* 0x0000f800010e7983 */ /* 0x001ea80000300800 */
[----:B------:R-:W2:Y:S04]  /*24f20*/  LDL.LU R15, [R1+0xfc] ;  /* 0x0000fc00010f7983 */ /* 0x000ea80000300800 */
[----:B--2---:R-:W-:Y:S04]  /*24f30*/  STL.64 [R1+0x1d60], R14 ;  /* 0x001d600e01007387 */ /* 0x004fe80000100a00 */
[----:B----4-:R0:W-:Y:S04]  /*24f40*/  STL.64 [R1+0x1d58], R12 ;  /* 0x001d580c01007387 */ /* 0x0101e80000100a00 */
[----:B0-----:R-:W2:Y:S04]  /*24f50*/  LDL.LU R12, [R1+0x100] ;  /* 0x00010000010c7983 */ /* 0x001ea80000300800 */
[----:B------:R-:W2:Y:S04]  /*24f60*/  LDL.LU R13, [R1+0x104] ;  /* 0x00010400010d7983 */ /* 0x000ea80000300800 */
[----:B------:R-:W2:Y:S04]  /*24f70*/  LDL.LU R14, [R1+0x108] ;  /* 0x00010800010e7983 */ /* 0x000ea80000300800 */
[----:B------:R-:W2:Y:S04]  /*24f80*/  LDL.LU R15, [R1+0x10c] ;  /* 0x00010c00010f7983 */ /* 0x000ea80000300800 */
[----:B------:R-:W4:Y:S04]  /*24f90*/  LDL.LU R20, [R1+0x30] ;  /* 0x0000300001147983 */ /* 0x000f280000300800 */
[----:B------:R-:W4:Y:S04]  /*24fa0*/  LDL.LU R21, [R1+0x34] ;  /* 0x0000340001157983 */ /* 0x000f280000300800 */
[----:B------:R-:W3:Y:S04]  /*24fb0*/  LDL.LU R22, [R1+0x38] ;  /* 0x0000380001167983 */ /* 0x000ee80000300800 */
[----:B------:R-:W3:Y:S01]  /*24fc0*/  LDL.LU R23, [R1+0x3c] ;  /* 0x00003c0001177983 */ /* 0x000ee20000300800 */
[C---:B--2---:R-:W-:Y:S03]  /*24fd0*/  HMMA.16816.F32 R8, R16.reuse, R10, R12 ;  /* 0x0000000a1008723c */ /* 0x044fe6000000180c */
[----:B---3--:R-:W-:Y:S04]  /*24fe0*/  STL.64 [R1+0x1d40], R22 ;  /* 0x001d401601007387 */ /* 0x008fe80000100a00 */
[----:B----4-:R0:W-:Y:S04]  /*24ff0*/  STL.64 [R1+0x1d38], R20 ;  /* 0x001d381401007387 */ /* 0x0101e80000100a00 */
[----:B0-----:R-:W2:Y:S04]  /*25000*/  LDL.LU R20, [R1+0xa0] ;  /* 0x0000a00001147983 */ /* 0x001ea80000300800 */
[----:B------:R-:W2:Y:S04]  /*25010*/  LDL.LU R21, [R1+0xa4] ;  /* 0x0000a40001157983 */ /* 0x000ea80000300800 */
[----:B------:R-:W2:Y:S04]  /*25020*/  LDL.LU R22, [R1+0xa8] ;  /* 0x0000a80001167983 */ /* 0x000ea80000300800 */
[----:B------:R-:W2:Y:S04]  /*25030*/  LDL.LU R23, [R1+0xac] ;  /* 0x0000ac0001177983 */ /* 0x000ea80000300800 */
[----:B------:R-:W3:Y:S04]  /*25040*/  LDL.LU R24, [R1+0x10] ;  /* 0x0000100001187983 */ /* 0x000ee80000300800 */
[----:B------:R-:W3:Y:S04]  /*25050*/  LDL.LU R25, [R1+0x14] ;  /* 0x0000140001197983 */ /* 0x000ee80000300800 */
[----:B------:R-:W3:Y:S04]  /*25060*/  LDL.LU R26, [R1+0x18] ;  /* 0x00001800011a7983 */ /* 0x000ee80000300800 */
[----:B-1----:R-:W-:Y:S04]  /*25070*/  STL.64 [R1+0x1b78], R6 ;  /* 0x001b780601007387 */ /* 0x002fe80000100a00 */
[----:B------:R-:W-:Y:S04]  /*25080*/  STL.64 [R1+0x1b70], R4 ;  /* 0x001b700401007387 */ /* 0x000fe80000100a00 */
[----:B------:R-:W4:Y:S04]  /*25090*/  LDL.LU.64 R14, [R1+0x1d60] ;  /* 0x001d6000010e7983 */ /* 0x000f280000300a00 */
[----:B------:R-:W4:Y:S04]  /*250a0*/  LDL.LU.64 R12, [R1+0x1d58] ;  /* 0x001d5800010c7983 */ /* 0x000f280000300a00 */
[----:B------:R-:W-:Y:S04]  /*250b0*/  STL.64 [R1+0x140], R8 ;  /* 0x0001400801007387 */ /* 0x000fe80000100a00 */
[----:B------:R0:W-:Y:S04]  /*250c0*/  STL.64 [R1+0x148], R10 ;  /* 0x0001480a01007387 */ /* 0x0001e80000100a00 */
[----:B0-----:R-:W4:Y:S02]  /*250d0*/  LDL.LU.64 R10, [R1+0x1d50] ;  /* 0x001d5000010a7983 */ /* 0x001f240000300a00 */
[----:B----4-:R-:W-:-:S15]  /*250e0*/  HMMA.16816.F32 R12, R16, R10, R12 ;  /* 0x0000000a100c723c */ /* 0x010fde000000180c */
[----:B------:R-:W-:-:S09]  /*250f0*/  NOP ;  /* 0x0000000000007918 */ /* 0x000fd20000000000 */
[----:B------:R-:W-:Y:S01]  /*25100*/  MOV R11, R14 ;  /* 0x0000000e000b7202 */ /* 0x000fe20000000f00 */
[----:B------:R-:W-:Y:S02]  /*25110*/  IMAD.MOV.U32 R10, RZ, RZ, R15 ;  /* 0x000000ffff0a7224 */ /* 0x000fe400078e000f */
[----:B------:R-:W2:Y:S01]  /*25120*/  LDL.LU.64 R14, [R1+0x1d48] ;  /* 0x001d4800010e7983 */ /* 0x000ea20000300a00 */
[----:B------:R-:W-:Y:S01]  /*25130*/  MOV R27, R29 ;  /* 0x0000001d001b7202 */ /* 0x000fe20000000f00 */
[----:B------:R-:W-:Y:S01]  /*25140*/  IMAD.MOV.U32 R6, RZ, RZ, R28 ;  /* 0x000000ffff067224 */ /* 0x000fe200078e001c */
[----:B------:R-:W-:Y:S02]  /*25150*/  MOV R29, R12 ;  /* 0x0000000c001d7202 */ /* 0x000fe40000000f00 */
[----:B------:R-:W-:Y:S01]  /*25160*/  MOV R28, R13 ;  /* 0x0000000d001c7202 */ /* 0x000fe20000000f00 */
[----:B------:R0:W-:Y:S04]  /*25170*/  STL [R1+0x1c34], R10 ;  /* 0x001c340a01007387 */ /* 0x0001e80000100800 */
[----:B------:R1:W-:Y:S04]  /*25180*/  STL [R1+0x1c30], R11 ;  /* 0x001c300b01007387 */ /* 0x0003e80000100800 */
[----:B------:R-:W4:Y:S04]  /*25190*/  LDL.LU R8, [R1+0x40] ;  /* 0x0000400001087983 */ /* 0x000f280000300800 */
[----:B------:R-:W4:Y:S04]  /*251a0*/  LDL.LU R9, [R1+0x44] ;  /* 0x0000440001097983 */ /* 0x000f280000300800 */
[----:B0-----:R-:W4:Y:S04]  /*251b0*/  LDL.LU R10, [R1+0x48] ;  /* 0x00004800010a7983 */ /* 0x001f280000300800 */
[----:B-1----:R-:W4:Y:S04]  /*251c0*/  LDL.LU R11, [R1+0x4c] ;  /* 0x00004c00010b7983 */ /* 0x002f280000300800 */
[----:B------:R-:W-:Y:S04]  /*251d0*/  STL [R1+0x1c2c], R28 ;  /* 0x001c2c1c01007387 */ /* 0x000fe80000100800 */
[----:B------:R-:W-:Y:S01]  /*251e0*/  STL [R1+0x1c28], R29 ;  /* 0x001c281d01007387 */ /* 0x000fe20000100800 */
[----:B--2---:R-:W-:Y:S03]  /*251f0*/  HMMA.16816.F32 R12, R16, R14, R20 ;  /* 0x0000000e100c723c */ /* 0x004fe60000001814 */
[----:B------:R-:W2:Y:S04]  /*25200*/  LDL.LU.64 R22, [R1+0x1d40] ;  /* 0x001d400001167983 */ /* 0x000ea80000300a00 */
[----:B------:R-:W2:-:S15]  /*25210*/  LDL.LU.64 R20, [R1+0x1d38] ;  /* 0x001d380001147983 */ /* 0x000e9e0000300a00 */
[----:B------:R-:W-:-:S01]  /*25220*/  NOP ;  /* 0x0000000000007918 */ /* 0x000fc20000000000 */
[----:B------:R-:W-:Y:S04]  /*25230*/  STL.64 [R1+0x100], R12 ;  /* 0x0001000c01007387 */ /* 0x000fe80000100a00 */
[----:B------:R0:W-:Y:S04]  /*25240*/  STL.64 [R1+0x108], R14 ;  /* 0x0001080e01007387 */ /* 0x0001e80000100a00 */
[----:B0-----:R-:W4:Y:S02]  /*25250*/  LDL.LU.64 R14, [R1+0x1d30] ;  /* 0x001d3000010e7983 */ /* 0x001f240000300a00 */
[----:B----4-:R-:W-:-:S15]  /*25260*/  HMMA.16816.F32 R12, R16, R14, R8 ;  /* 0x0000000e100c723c */ /* 0x010fde0000001808 */
[----:B------:R-:W-:-:S09]  /*25270*/  NOP ;  /* 0x0000000000007918 */ /* 0x000fd20000000000 */
[----:B------:R-:W-:Y:S02]  /*25280*/  MOV R28, R14 ;  /* 0x0000000e001c7202 */ /* 0x000fe40000000f00 */
[----:B------:R-:W-:Y:S02]  /*25290*/  MOV R29, R15 ;  /* 0x0000000f001d7202 */ /* 0x000fe40000000f00 */
[----:B------:R-:W2:Y:S01]  /*252a0*/  LDL.LU.64 R14, [R1+0x1d28] ;  /* 0x001d2800010e7983 */ /* 0x000ea20000300a00 */
[----:B------:R-:W-:Y:S02]  /*252b0*/  MOV R10, R12 ;  /* 0x0000000c000a7202 */ /* 0x000fe40000000f00 */
[----:B------:R-:W-:Y:S01]  /*252c0*/  MOV R11, R13 ;  /* 0x0000000d000b7202 */ /* 0x000fe20000000f00 */
[----:B------:R-:W-:Y:S04]  /*252d0*/  STL [R1+0x1c4c], R29 ;  /* 0x001c4c1d01007387 */ /* 0x000fe80000100800 */
[----:B------:R-:W-:Y:S04]  /*252e0*/  STL [R1+0x1c48], R28 ;  /* 0x001c481c01007387 */ /* 0x000fe80000100800 */
[----:B------:R-:W-:Y:S04]  /*252f0*/  STL [R1+0x1c44], R11 ;  /* 0x001c440b01007387 */ /* 0x000fe80000100800 */
[----:B------:R0:W-:Y:S04]  /*25300*/  STL [R1+0x1c40], R10 ;  /* 0x001c400a01007387 */ /* 0x0001e80000100800 */
[----:B------:R-:W4:Y:S04]  /*25310*/  LDL.LU R8, [R1] ;  /* 0x0000000001087983 */ /* 0x000f280000300800 */
[----:B------:R-:W4:Y:S04]  /*25320*/  LDL.LU R9, [R1+0x4] ;  /* 0x0000040001097983 */ /* 0x000f280000300800 */
[----:B0-----:R-:W4:Y:S04]  /*25330*/  LDL.LU R10, [R1+0x8] ;  /* 0x00000800010a7983 */ /* 0x001f280000300800 */
[----:B------:R-:W4:Y:S01]  /*25340*/  LDL.LU R11, [R1+0xc] ;  /* 0x00000c00010b7983 */ /* 0x000f220000300800 */
[----:B--2---:R-:W-:Y:S03]  /*25350*/  HMMA.16816.F32 R12, R16, R14, R20 ;  /* 0x0000000e100c723c */ /* 0x004fe60000001814 */
[----:B------:R-:W2:Y:S04]  /*25360*/  LDL.LU.64 R22, [R1+0x1d20] ;  /* 0x001d200001167983 */ /* 0x000ea80000300a00 */
[----:B------:R-:W2:-:S15]  /*25370*/  LDL.LU.64 R20, [R1+0x1d18] ;  /* 0x001d180001147983 */ /* 0x000e9e0000300a00 */
[----:B------:R-:W-:-:S01]  /*25380*/  NOP ;  /* 0x0000000000007918 */ /* 0x000fc20000000000 */
[----:B------:R-:W-:Y:S04]  /*25390*/  STL.64 [R1+0xa0], R12 ;  /* 0x0000a00c01007387 */ /* 0x000fe80000100a00 */
[----:B------:R0:W-:Y:S04]  /*253a0*/  STL.64 [R1+0xa8], R14 ;  /* 0x0000a80e01007387 */ /* 0x0001e80000100a00 */
[----:B0-----:R-:W2:Y:S02]  /*253b0*/  LDL.LU.64 R14, [R1+0x1d10] ;  /* 0x001d1000010e7983 */ /* 0x001ea40000300a00 */
[----:B--2---:R-:W-:Y:S02]  /*253c0*/  HMMA.16816.F32 R12, R16, R14, R20 ;  /* 0x0000000e100c723c */ /* 0x004fe40000001814 */
[----:B------:R-:W2:Y:S04]  /*253d0*/  LDL.LU.64 R22, [R1+0x1d08] ;  /* 0x001d080001167983 */ /* 0x000ea80000300a00 */
[----:B------:R-:W2:-:S15]  /*253e0*/  LDL.LU.64 R20, [R1+0x1d00] ;  /* 0x001d000001147983 */ /* 0x000e9e0000300a00 */
[----:B------:R-:W-:-:S02]  /*253f0*/  NOP ;  /* 0x0000000000007918 */ /* 0x000fc40000000000 */
[----:B------:R3:W-:Y:S01]  /*25400*/  STL.64 [R1+0x90], R12 ;  /* 0x0000900c01007387 */ /* 0x0007e20000100a00 */
[----:B------:R-:W-:Y:S01]  /*25410*/  IMAD.MOV.U32 R29, RZ, RZ, R14 ;  /* 0x000000ffff1d7224 */ /* 0x000fe200078e000e */
[----:B------:R-:W-:Y:S02]  /*25420*/  MOV R28, R15 ;  /* 0x0000000f001c7202 */ /* 0x000fe40000000f00 */
[----:B------:R-:W3:Y:S01]  /*25430*/  LDL.LU.64 R14, [R1+0x1cf8] ;  /* 0x001cf800010e7983 */ /* 0x000ee20000300a00 */
[----:B------:R-:W-:-:S07]  /*25440*/  MOV R7, R3 ;  /* 0x0000000300077202 */ /* 0x000fce0000000f00 */
[C---:B----4-:R-:W-:Y:S06]  /*25450*/  HMMA.16816.F32 R4, R16.reuse, R6, R8 ;  /* 0x000000061004723c */ /* 0x050fec0000001808 */
[----:B---3--:R-:W-:Y:S01]  /*25460*/  HMMA.16816.F32 R12, R16, R14, R24 ;  /* 0x0000000e100c723c */ /* 0x008fe20000001818 */
[----:B------:R-:W3:Y:S04]  /*25470*/  LDL.LU.64 R26, [R1+0x1cf0] ;  /* 0x001cf000011a7983 */ /* 0x000ee80000300a00 */
[----:B------:R-:W4:-:S15]  /*25480*/  LDL.LU.64 R24, [R1+0x1ce8] ;  /* 0x001ce80001187983 */ /* 0x000f1e0000300a00 */
[----:B------:R-:W-:-:S03]  /*25490*/  NOP ;  /* 0x0000000000007918 */ /* 0x000fc60000000000 */
[----:B------:R-:W-:Y:S04]  /*254a0*/  STL.64 [R1+0x80], R12 ;  /* 0x0000800c01007387 */ /* 0x000fe80000100a00 */
[----:B------:R0:W-:Y:S04]  /*254b0*/  STL.64 [R1+0x88], R14 ;  /* 0x0000880e01007387 */ /* 0x0001e80000100a00 */
[----:B0-----:R-:W2:Y:S04]  /*254c0*/  LDL.LU.64 R14, [R1+0x1ce0] ;  /* 0x001ce000010e7983 */ /* 0x001ea80000300a00 */
[----:B------:R-:W2:Y:S04]  /*254d0*/  LDL.LU.64 R12, [R1+0x1cd8] ;  /* 0x001cd800010c7983 */ /* 0x000ea80000300a00 */
[----:B------:R-:W2:Y:S01]  /*254e0*/  LDL R16, [R1+0x170] ;  /* 0x0001700001107983 */ /* 0x000ea20000100800 */
[----:B----4-:R-:W-:-:S03]  /*254f0*/  MOV R17, R24 ;  /* 0x0000001800117202 */ /* 0x010fc60000000f00 */
[----:B------:R-:W2:Y:S04]  /*25500*/  LDL.LU R24, [R1+0x1cd0] ;  /* 0x001cd00001187983 */ /* 0x000ea80000300800 */
[----:B------:R-:W-:Y:S04]  /*25510*/  STL.64 [R1+0x1b88], R6 ;  /* 0x001b880601007387 */ /* 0x000fe80000100a00 */
[----:B------:R0:W-:Y:S01]  /*25520*/  STL.64 [R1+0x1b80], R4 ;  /* 0x001b800401007387 */ /* 0x0001e20000100a00 */
[----:B---3--:R-:W-:Y:S01]  /*25530*/  IMAD.MOV.U32 R8, RZ, RZ, R27 ;  /* 0x000000ffff087224 */ /* 0x008fe200078e001b */
[----:B0-----:R-:W-:-:S02]  /*25540*/  MOV R4, R25 ;  /* 0x0000001900047202 */ /* 0x001fc40000000f00 */
[----:B------:R-:W-:Y:S01]  /*25550*/  MOV R5, R26 ;  /* 0x0000001a00057202 */ /* 0x000fe20000000f00 */
[----:B------:R-:W2:Y:S04]  /*25560*/  LDL.LU R25, [R1+0x1ccc] ;  /* 0x001ccc0001197983 */ /* 0x000ea80000300800 */
[----:B------:R-:W2:Y:S04]  /*25570*/  LDL.LU R26, [R1+0x1cc8] ;  /* 0x001cc800011a7983 */ /* 0x000ea80000300800 */
[----:B------:R-:W2:Y:S04]  /*25580*/  LDL.LU R27, [R1+0x1cc4] ;  /* 0x001cc400011b7983 */ /* 0x000ea80000300800 */
[----:B------:R-:W3:Y:S04]  /*25590*/  LDL.LU R9, [R1+0x124] ;  /* 0x0001240001097983 */ /* 0x000ee80000300800 */
[----:B------:R-:W4:Y:S01]  /*255a0*/  LDL.LU R10, [R1+0x128] ;  /* 0x00012800010a7983 */ /* 0x000f220000300800 */
[----:B------:R-:W-:-:S05]  /*255b0*/  MOV R11, R2 ;  /* 0x00000002000b7202 */ /* 0x000fca0000000f00 */
[----:B----4-:R-:W-:Y:S04]  /*255c0*/  STL.64 [R1+0x1c90], R10 ;  /* 0x001c900a01007387 */ /* 0x010fe80000100a00 */
[----:B---3--:R0:W-:Y:S04]  /*255d0*/  STL.64 [R1+0x1c88], R8 ;  /* 0x001c880801007387 */ /* 0x0081e80000100a00 */
[----:B0-----:R-:W3:Y:S01]  /*255e0*/  LDL.LU.64 R8, [R1+0x1a0] ;  /* 0x0001a00001087983 */ /* 0x001ee20000300a00 */
[----:B--2---:R-:W-:-:S15]  /*255f0*/  HMMA.16816.F32 R16, R12, R16, R24 ;  /* 0x000000100c10723c */ /* 0x004fde0000001818 */
[----:B------:R-:W-:-:S09]  /*25600*/  NOP ;  /* 0x0000000000007918 */ /* 0x000fd20000000000 */
[----:B------:R-:W-:Y:S02]  /*25610*/  MOV R7, R17 ;  /* 0x0000001100077202 */ /* 0x000fe40000000f00 */
[----:B------:R-:W-:Y:S01]  /*25620*/  MOV R6, R18 ;  /* 0x0000001200067202 */ /* 0x000fe20000000f00 */
[----:B---3--:R0:W-:Y:S04]  /*25630*/  STL.64 [R1+0x1ca0], R8 ;  /* 0x001ca00801007387 */ /* 0x0081e80000100a00 */
[----:B0-----:R-:W2:Y:S04]  /*25640*/  LDL.LU.64 R8, [R1+0x180] ;  /* 0x0001800001087983 */ /* 0x001ea80000300a00 */
[----:B------:R-:W-:Y:S04]  /*25650*/  STL.64 [R1+0x1c58], R6 ;  /* 0x001c580601007387 */ /* 0x000fe80000100a00 */
[----:B------:R0:W-:Y:S04]  /*25660*/  STL.64 [R1+0x1c50], R4 ;  /* 0x001c500401007387 */ /* 0x0001e80000100a00 */
[----:B0-----:R-:W3:Y:S04]  /*25670*/  LDL R4, [R1+0x1e0] ;  /* 0x0001e00001047983 */ /* 0x001ee80000100800 */
[----:B------:R-:W3:Y:S04]  /*25680*/  LDL R5, [R1+0x1e4] ;  /* 0x0001e40001057983 */ /* 0x000ee80000100800 */
[----:B---3--:R0:W-:Y:S04]  /*25690*/  STL.64 [R1+0x1c70], R4 ;  /* 0x001c700401007387 */ /* 0x0081e80000100a00 */
[----:B0-----:R-:W3:Y:S01]  /*256a0*/  LDL.LU.64 R4, [R1+0x1b0] ;  /* 0x0001b00001047983 */ /* 0x001ee20000300a00 */
[----:B------:R-:W-:-:S02]  /*256b0*/  MOV R24, R21 ;  /* 0x0000001500187202 */ /* 0x000fc40000000f00 */
[----:B------:R-:W-:Y:S02]  /*256c0*/  MOV R25, R22 ;  /* 0x0000001600197202 */ /* 0x000fe40000000f00 */
[----:B------:R-:W-:Y:S01]  /*256d0*/  MOV R26, R23 ;  /* 0x00000017001a7202 */ /* 0x000fe20000000f00 */
[----:B---3--:R0:W-:Y:S04]  /*256e0*/  STL.64 [R1+0x1c98], R4 ;  /* 0x001c980401007387 */ /* 0x0081e80000100a00 */
[----:B0-----:R-:W3:Y:S04]  /*256f0*/  LDL.LU R4, [R1+0xb0] ;  /* 0x0000b00001047983 */ /* 0x001ee80000300800 */
[----:B------:R-:W3:Y:S04]  /*25700*/  LDL.LU R5, [R1+0xb4] ;  /* 0x0000b40001057983 */ /* 0x000ee80000300800 */
[----:B------:R-:W3:Y:S04]  /*25710*/  LDL.LU R6, [R1+0xb8] ;  /* 0x0000b80001067983 */ /* 0x000ee80000300800 */
[----:B------:R-:W3:Y:S04]  /*25720*/  LDL.LU R7, [R1+0xbc] ;  /* 0x0000bc0001077983 */ /* 0x000ee80000300800 */
[----:B------:R-:W4:Y:S04]  /*25730*/  LDL.LU R21, [R1+0x1cc0] ;  /* 0x001cc00001157983 */ /* 0x000f280000300800 */
[----:B------:R-:W2:Y:S04]  /*25740*/  LDL.LU R22, [R1+0x1cbc] ;  /* 0x001cbc0001167983 */ /* 0x000ea80000300800 */
[----:B------:R-:W3:Y:S04]  /*25750*/  LDL.LU R23, [R1+0x1cb8] ;  /* 0x001cb80001177983 */ /* 0x000ee80000300800 */
[----:B------:R-:W4:Y:S04]  /*25760*/  LDL.LU R27, [R1+0x19c] ;  /* 0x00019c00011b7983 */ /* 0x000f280000300800 */
[----:B----4-:R-:W-:Y:S04]  /*25770*/  STL.64 [R1+0x1c68], R26 ;  /* 0x001c681a01007387 */ /* 0x010fe80000100a00 */
[----:B------:R0:W-:Y:S02]  /*25780*/  STL.64 [R1+0x1c60], R24 ;  /* 0x001c601801007387 */ /* 0x0001e40000100a00 */
[----:B0-----:R-:W-:Y:S01]  /*25790*/  MOV R24, R20 ;  /* 0x0000001400187202 */ /* 0x001fe20000000f00 */
[----:B------:R-:W-:Y:S01]  /*257a0*/  IMAD.MOV.U32 R25, RZ, RZ, R21 ;  /* 0x000000ffff197224 */ /* 0x000fe200078e0015 */
[----:B------:R-:W4:Y:S04]  /*257b0*/  LDL.LU R20, [R1+0x1cb4] ;  /* 0x001cb40001147983 */ /* 0x000f280000300800 */
[----:B------:R-:W4:Y:S01]  /*257c0*/  LDL.LU R21, [R1+0x1cb0] ;  /* 0x001cb00001157983 */ /* 0x000f220000300800 */
[----:B--2---:R-:W-:-:S02]  /*257d0*/  MOV R26, R22 ;  /* 0x00000016001a7202 */ /* 0x004fc40000000f00 */
[----:B---3--:R-:W-:Y:S01]  /*257e0*/  MOV R27, R23 ;  /* 0x00000017001b7202 */ /* 0x008fe20000000f00 */
[----:B------:R-:W4:Y:S04]  /*257f0*/  LDL.LU R22, [R1+0x1cac] ;  /* 0x001cac0001167983 */ /* 0x000f280000300800 */
[----:B------:R-:W4:Y:S04]  /*25800*/  LDL.LU R23, [R1+0x1ca8] ;  /* 0x001ca80001177983 */ /* 0x000f280000300800 */
[----:B------:R-:W-:Y:S04]  /*25810*/  STL.64 [R1+0x1c80], R26 ;  /* 0x001c801a01007387 */ /* 0x000fe80000100a00 */
[----:B------:R0:W-:Y:S01]  /*25820*/  STL.64 [R1+0x1c78], R24 ;  /* 0x001c781801007387 */ /* 0x0001e20000100a00 */
[----:B------:R-:W-:-:S02]  /*25830*/  MOV R2, R16 ;  /* 0x0000001000027202 */ /* 0x000fc40000000f00 */
[----:B------:R-:W-:Y:S02]  /*25840*/  MOV R17, R8 ;  /* 0x0000000800117202 */ /* 0x000fe40000000f00 */
[----:B------:R-:W-:Y:S01]  /*25850*/  MOV R16, R9 ;  /* 0x0000000900107202 */ /* 0x000fe20000000f00 */
[----:B0-----:R-:W2:Y:S04]  /*25860*/  LDL.LU R24, [R1+0x130] ;  /* 0x0001300001187983 */ /* 0x001ea80000300800 */
[----:B------:R-:W2:Y:S04]  /*25870*/  LDL.LU R25, [R1+0x134] ;  /* 0x0001340001197983 */ /* 0x000ea80000300800 */
[----:B------:R-:W2:Y:S04]  /*25880*/  LDL.LU R26, [R1+0x138] ;  /* 0x00013800011a7983 */ /* 0x000ea80000300800 */
[----:B------:R-:W2:Y:S01]  /*25890*/  LDL.LU R27, [R1+0x13c] ;  /* 0x00013c00011b7983 */ /* 0x000ea20000300800 */
[----:B----4-:R-:W-:-:S15]  /*258a0*/  HMMA.16816.F32 R20, R12, R8, R20 ;  /* 0x000000080c14723c */ /* 0x010fde0000001814 */
[----:B------:R-:W-:-:S08]  /*258b0*/  NOP ;  /* 0x0000000000007918 */ /* 0x000fd00000000000 */
[----:B------:R0:W-:Y:S04]  /*258c0*/  STL.64 [R1+0x10], R20 ;  /* 0x0000101401007387 */ /* 0x0001e80000100a00 */
[----:B------:R-:W-:Y:S04]  /*258d0*/  STL.64 [R1+0x18], R22 ;  /* 0x0000181601007387 */ /* 0x000fe80000100a00 */
[----:B------:R-:W3:Y:S01]  /*258e0*/  LDL.LU.64 R8, [R1+0x1ca0] ;  /* 0x001ca00001087983 */ /* 0x000ee20000300a00 */
[----:B------:R-:W-:-:S03]  /*258f0*/  IMAD.MOV.U32 R3, RZ, RZ, R19 ;  /* 0x000000ffff037224 */ /* 0x000fc600078e0013 */
[----:B0-----:R-:W4:Y:S01]  /*25900*/  LDL.LU.64 R20, [R1+0x1c0] ;  /* 0x0001c00001147983 */ /* 0x001f220000300a00 */
[----:B---3--:R-:W-:Y:S06]  /*25910*/  HMMA.16816.F32 R4, R12, R8, R4 ;  /* 0x000000080c04723c */ /* 0x008fec0000001804 */
[----:B------:R-:W-:Y:S01]  /*25920*/  IMAD.MOV.U32 R19, RZ, RZ, R8 ;  /* 0x000000ffff137224 */ /* 0x000fe200078e0008 */
[----:B------:R-:W-:-:S15]  /*25930*/  MOV R18, R9 ;  /* 0x0000000900127202 */ /* 0x000fde0000000f00 */
[----:B------:R-:W-:-:S01]  /*25940*/  NOP ;  /* 0x0000000000007918 */ /* 0x000fc20000000000 */
[----:B------:R0:W-:Y:S04]  /*25950*/  STL.64 [R1], R4 ;  /* 0x0000000401007387 */ /* 0x0001e80000100a00 */
[----:B------:R-:W-:Y:S04]  /*25960*/  STL.64 [R1+0x8], R6 ;  /* 0x0000080601007387 */ /* 0x000fe80000100a00 */
[----:B0-----:R-:W2:Y:S04]  /*25970*/  LDL.LU.64 R4, [R1+0x1c98] ;  /* 0x001c980001047983 */ /* 0x001ea80000300a00 */
[----:B------:R-:W4:Y:S04]  /*25980*/  LDL.LU.64 R10, [R1+0x1c90] ;  /* 0x001c9000010a7983 */ /* 0x000f280000300a00 */
[----:B------:R-:W4:Y:S01]  /*25990*/  LDL.LU.64 R8, [R1+0x1c88] ;  /* 0x001c880001087983 */ /* 0x000f220000300a00 */
[C---:B--2---:R-:W-:Y:S06]  /*259a0*/  HMMA.16816.F32 R24, R12.reuse, R4, R24 ;  /* 0x000000040c18723c */ /* 0x044fec0000001818 */
[----:B----4-:R-:W-:-:S15]  /*259b0*/  HMMA.16816.F32 R8, R12, R20, R8 ;  /* 0x000000140c08723c */ /* 0x010fde0000001808 */
[----:B------:R-:W-:-:S08]  /*259c0*/  NOP ;  /* 0x0000000000007918 */ /* 0x000fd00000000000 */
[----:B------:R-:W-:Y:S04]  /*259d0*/  STL.64 [R1+0x50], R8 ;  /* 0x0000500801007387 */ /* 0x000fe80000100a00 */
[----:B------:R0:W-:Y:S04]  /*259e0*/  STL.64 [R1+0x58], R10 ;  /* 0x0000580a01007387 */ /* 0x0001e80000100a00 */
[----:B------:R-:W-:Y:S04]  /*259f0*/  STL.64 [R1+0x40], R24 ;  /* 0x0000401801007387 */ /* 0x000fe80000100a00 */
[----:B------:R1:W-:Y:S01]  /*25a00*/  STL.64 [R1+0x48], R26 ;  /* 0x0000481a01007387 */ /* 0x0003e20000100a00 */
[----:B0-----:R-:W-:Y:S01]  /*25a10*/  MOV R11, R4 ;  /* 0x00000004000b7202 */ /* 0x001fe20000000f00 */
[----:B------:R-:W-:-:S02]  /*25a20*/  IMAD.MOV.U32 R10, RZ, RZ, R5 ;  /* 0x000000ffff0a7224 */ /* 0x000fc400078e0005 */
[----:B-1----:R-:W2:Y:S04]  /*25a30*/  LDL.LU.64 R26, [R1+0x1c80] ;  /* 0x001c8000011a7983 */ /* 0x002ea80000300a00 */
[----:B------:R-:W2:Y:S04]  /*25a40*/  LDL.LU.64 R24, [R1+0x1c78] ;  /* 0x001c780001187983 */ /* 0x000ea80000300a00 */
[----:B------:R-:W2:Y:S01]  /*25a50*/  LDL.LU.64 R4, [R1+0x1c70] ;  /* 0x001c700001047983 */ /* 0x000ea20000300a00 */
[----:B------:R-:W-:Y:S02]  /*25a60*/  LOP3.LUT R23, R0, 0x60, RZ, 0x3c, !PT ;  /* 0x0000006000177812 */ /* 0x000fe400078e3cff */
[----:B------:R-:W-:-:S02]  /*25a70*/  MOV R8, R20 ;  /* 0x0000001400087202 */ /* 0x000fc40000000f00 */
[----:B------:R-:W-:Y:S02]  /*25a80*/  MOV R9, R21 ;  /* 0x0000001500097202 */ /* 0x000fe40000000f00 */
[----:B------:R-:W0:Y:S01]  /*25a90*/  LDSM.16.M88.4 R20, [R23+UR6+0x15000] ;  /* 0x015000061714783b */ /* 0x000e220008000200 */
[----:B--2---:R-:W-:Y:S03]  /*25aa0*/  HMMA.16816.F32 R4, R12, R4, R24 ;  /* 0x000000040c04723c */ /* 0x004fe60000001818 */
[----:B------:R-:W2:Y:S04]  /*25ab0*/  LDL.LU.64 R26, [R1+0x1c68] ;  /* 0x001c6800011a7983 */ /* 0x000ea80000300a00 */
[----:B------:R-:W2:-:S15]  /*25ac0*/  LDL.LU.64 R24, [R1+0x1c60] ;  /* 0x001c600001187983 */ /* 0x000e9e0000300a00 */
[----:B------:R-:W-:-:S01]  /*25ad0*/  NOP ;  /* 0x0000000000007918 */ /* 0x000fc20000000000 */
[----:B------:R-:W-:Y:S04]  /*25ae0*/  STL.64 [R1+0x30], R4 ;  /* 0x0000300401007387 */ /* 0x000fe80000100a00 */
[----:B------:R1:W-:Y:S04]  /*25af0*/  STL.64 [R1+0x38], R6 ;  /* 0x0000380601007387 */ /* 0x0003e80000100a00 */
[----:B-1----:R-:W3:Y:S04]  /*25b00*/  LDL.LU.64 R6, [R1+0x1c58] ;  /* 0x001c580001067983 */ /* 0x002ee80000300a00 */
[----:B------:R-:W2:Y:S04]  /*25b10*/  LDL.LU.64 R4, [R1+0x1c50] ;  /* 0x001c500001047983 */ /* 0x000ea80000300a00 */
[----:B0-----:R-:W-:Y:S04]  /*25b20*/  STL [R1+0x1af0], R22 ;  /* 0x001af01601007387 */ /* 0x001fe80000100800 */
[----:B------:R-:W-:Y:S04]  /*25b30*/  STL [R1+0x1aec], R23 ;  /* 0x001aec1701007387 */ /* 0x000fe80000100800 */
[----:B------:R0:W-:Y:S04]  /*25b40*/  STL.64 [R1+0x1b90], R20 ;  /* 0x001b901401007387 */ /* 0x0001e80000100a00 */
[----:B0-----:R-:W4:Y:S04]  /*25b50*/  LDL.LU R20, [R1+0x80] ;  /* 0x0000800001147983 */ /* 0x001f280000300800 */
[----:B------:R-:W4:Y:S04]  /*25b60*/  LDL.LU R21, [R1+0x84] ;  /* 0x0000840001157983 */ /* 0x000f280000300800 */
[----:B------:R-:W3:Y:S04]  /*25b70*/  LDL.LU R22, [R1+0x88] ;  /* 0x0000880001167983 */ /* 0x000ee80000300800 */
[----:B------:R-:W3:Y:S04]  /*25b80*/  LDL.LU R23, [R1+0x8c] ;  /* 0x00008c0001177983 */ /* 0x000ee80000300800 */
[----:B---3--:R-:W-:Y:S04]  /*25b90*/  STL.64 [R1+0x1ba8], R22 ;  /* 0x001ba81601007387 */ /* 0x008fe80000100a00 */
[----:B----4-:R0:W-:Y:S04]  /*25ba0*/  STL.64 [R1+0x1ba0], R20 ;  /* 0x001ba01401007387 */ /* 0x0101e80000100a00 */
[----:B0-----:R-:W3:Y:S04]  /*25bb0*/  LDL.LU R20, [R1+0x90] ;  /* 0x0000900001147983 */ /* 0x001ee80000300800 */
[----:B------:R-:W3:Y:S01]  /*25bc0*/  LDL.LU R21, [R1+0x94] ;  /* 0x0000940001157983 */ /* 0x000ee20000300800 */
[----:B------:R-:W-:-:S02]  /*25bd0*/  MOV R22, R29 ;  /* 0x0000001d00167202 */ /* 0x000fc40000000f00 */
[----:B------:R-:W-:Y:S01]  /*25be0*/  MOV R23, R28 ;  /* 0x0000001c00177202 */ /* 0x000fe20000000f00 */
[----:B------:R-:W4:Y:S04]  /*25bf0*/  LDL.LU R29, [R1+0x1c4c] ;  /* 0x001c4c00011d7983 */ /* 0x000f280000300800 */
[----:B------:R-:W4:Y:S04]  /*25c00*/  LDL.LU R28, [R1+0x1c48] ;  /* 0x001c4800011c7983 */ /* 0x000f280000300800 */
[----:B------:R-:W-:Y:S04]  /*25c10*/  STL.64 [R1+0x1bb8], R22 ;  /* 0x001bb81601007387 */ /* 0x000fe80000100a00 */
[----:B---3--:R0:W-:Y:S02]  /*25c20*/  STL.64 [R1+0x1bb0], R20 ;  /* 0x001bb01401007387 */ /* 0x0081e40000100a00 */
[----:B0-----:R-:W-:-:S02]  /*25c30*/  MOV R20, R11 ;  /* 0x0000000b00147202 */ /* 0x001fc40000000f00 */
[----:B------:R-:W-:Y:S01]  /*25c40*/  MOV R21, R10 ;  /* 0x0000000a00157202 */ /* 0x000fe20000000f00 */
[----:B------:R-:W3:Y:S04]  /*25c50*/  LDL.LU R11, [R1+0x1c44] ;  /* 0x001c4400010b7983 */ /* 0x000ee80000300800 */
[----:B------:R-:W3:Y:S04]  /*25c60*/  LDL.LU R10, [R1+0x1c40] ;  /* 0x001c4000010a7983 */ /* 0x000ee80000300800 */
[----:B------:R0:W-:Y:S02]  /*25c70*/  STL.64 [R1+0x1bd0], R20 ;  /* 0x001bd01401007387 */ /* 0x0001e40000100a00 */
[----:B0-----:R-:W-:Y:S01]  /*25c80*/  IMAD.MOV.U32 R20, RZ, RZ, R8 ;  /* 0x000000ffff147224 */ /* 0x001fe200078e0008 */
[----:B------:R-:W-:Y:S01]  /*25c90*/  MOV R21, R9 ;  /* 0x0000000900157202 */ /* 0x000fe20000000f00 */
[----:B------:R-:W4:Y:S04]  /*25ca0*/  LDL.LU R8, [R1+0x1c3c] ;  /* 0x001c3c0001087983 */ /* 0x000f280000300800 */
[----:B------:R-:W3:Y:S04]  /*25cb0*/  LDL.LU R9, [R1+0x1c38] ;  /* 0x001c380001097983 */ /* 0x000ee80000300800 */
[----:B------:R0:W-:Y:S02]  /*25cc0*/  STL.64 [R1+0x1be8], R20 ;  /* 0x001be81401007387 */ /* 0x0001e40000100a00 */
[----:B0-----:R-:W-:-:S02]  /*25cd0*/  MOV R20, R19 ;  /* 0x0000001300147202 */ /* 0x001fc40000000f00 */
[----:B------:R-:W-:-:S05]  /*25ce0*/  MOV R21, R18 ;  /* 0x0000001200157202 */ /* 0x000fca0000000f00 */
[----:B------:R2:W-:Y:S02]  /*25cf0*/  STL.64 [R1+0x1c00], R20 ;  /* 0x001c001401007387 */ /* 0x0005e40000100a00 */
[----:B--2---:R-:W-:Y:S02]  /*25d00*/  HMMA.16816.F32 R20, R12, R4, R24 ;  /* 0x000000040c14723c */ /* 0x004fe40000001818 */
[----:B------:R-:W2:-:S15]  /*25d10*/  LDL.LU R24, [R1+0x160] ;  /* 0x0001600001187983 */ /* 0x000e9e0000300800 */
[----:B------:R-:W-:-:S06]  /*25d20*/  NOP ;  /* 0x0000000000007918 */ /* 0x000fcc0000000000 */
[----:B------:R0:W-:Y:S04]  /*25d30*/  STL.64 [R1+0x20], R20 ;  /* 0x0000201401007387 */ /* 0x0001e80000100a00 */
[----:B------:R-:W-:Y:S04]  /*25d40*/  STL.64 [R1+0x28], R22 ;  /* 0x0000281601007387 */ /* 0x000fe80000100a00 */
[----:B------:R-:W2:Y:S01]  /*25d50*/  LDL.LU R25, [R1+0x164] ;  /* 0x0001640001197983 */ /* 0x000ea20000300800 */
[----:B0-----:R-:W-:Y:S02]  /*25d60*/  MOV R21, R16 ;  /* 0x0000001000157202 */ /* 0x001fe40000000f00 */
[----:B------:R-:W-:Y:S01]  /*25d70*/  MOV R20, R17 ;  /* 0x0000001100147202 */ /* 0x000fe20000000f00 */
[----:B----4-:R-:W-:Y:S01]  /*25d80*/  IMAD.MOV.U32 R27, RZ, RZ, R8 ;  /* 0x000000ffff1b7224 */ /* 0x010fe200078e0008 */
[----:B---3--:R-:W-:-:S02]  /*25d90*/  MOV R26, R9 ;  /* 0x00000009001a7202 */ /* 0x008fc40000000f00 */
[----:B------:R-:W2:Y:S04]  /*25da0*/  LDL.LU.64 R8, [R1+0x1f0] ;  /* 0x0001f00001087983 */ /* 0x000ea80000300a00 */
[----:B------:R-:W3:Y:S04]  /*25db0*/  LDL.LU R16, [R1+0x140] ;  /* 0x0001400001107983 */ /* 0x000ee80000300800 */
[----:B------:R-:W3:Y:S04]  /*25dc0*/  LDL.LU R17, [R1+0x144] ;  /* 0x0001440001117983 */ /* 0x000ee80000300800 */
[----:B------:R-:W3:Y:S04]  /*25dd0*/  LDL.LU R18, [R1+0x148] ;  /* 0x0001480001127983 */ /* 0x000ee80000300800 */
[----:B------:R-:W3:Y:S04]  /*25de0*/  LDL.LU R19, [R1+0x14c] ;  /* 0x00014c0001137983 */ /* 0x000ee80000300800 */
[----:B------:R-:W-:Y:S04]  /*25df0*/  STL.64 [R1+0x1bc8], R6 ;  /* 0x001bc80601007387 */ /* 0x000fe80000100a00 */
[----:B------:R0:W-:Y:S04]  /*25e00*/  STL.64 [R1+0x1bc0], R4 ;  /* 0x001bc00401007387 */ /* 0x0001e80000100a00 */
[----:B0-----:R-:W4:Y:S04]  /*25e10*/  LDL.LU R4, [R1+0xa0] ;  /* 0x0000a00001047983 */ /* 0x001f280000300800 */
[----:B------:R-:W4:Y:S04]  /*25e20*/  LDL.LU R5, [R1+0xa4] ;  /* 0x0000a40001057983 */ /* 0x000f280000300800 */
[----:B------:R-:W2:Y:S04]  /*25e30*/  LDL.LU R6, [R1+0xa8] ;  /* 0x0000a80001067983 */ /* 0x000ea80000300800 */
[----:B------:R-:W2:Y:S04]  /*25e40*/  LDL.LU R7, [R1+0xac] ;  /* 0x0000ac0001077983 */ /* 0x000ea80000300800 */
[----:B--2---:R0:W-:Y:S04]  /*25e50*/  STL.64 [R1+0x1be0], R6 ;  /* 0x001be00601007387 */ /* 0x0041e80000100a00 */
[----:B----4-:R1:W-:Y:S01]  /*25e60*/  STL.64 [R1+0x1bd8], R4 ;  /* 0x001bd80401007387 */ /* 0x0103e20000100a00 */
[----:B0-----:R-:W-:Y:S01]  /*25e70*/  IMAD.MOV.U32 R6, RZ, RZ, R28 ;  /* 0x000000ffff067224 */ /* 0x001fe200078e001c */
[----:B-1----:R-:W-:-:S02]  /*25e80*/  MOV R4, R10 ;  /* 0x0000000a00047202 */ /* 0x002fc40000000f00 */
[----:B------:R-:W-:Y:S01]  /*25e90*/  MOV R7, R29 ;  /* 0x0000001d00077202 */ /* 0x000fe20000000f00 */
[----:B------:R-:W2:Y:S01]  /*25ea0*/  LDL.LU R10, [R1+0x1c34] ;  /* 0x001c3400010a7983 */ /* 0x000ea20000300800 */
[----:B------:R-:W-:-:S03]  /*25eb0*/  MOV R5, R11 ;  /* 0x0000000b00057202 */ /* 0x000fc60000000f00 */
[----:B------:R-:W4:Y:S04]  /*25ec0*/  LDL.LU R11, [R1+0x1c30] ;  /* 0x001c3000010b7983 */ /* 0x000f280000300800 */
[----:B------:R-:W3:Y:S04]  /*25ed0*/  LDL.LU R28, [R1+0x1c2c] ;  /* 0x001c2c00011c7983 */ /* 0x000ee80000300800 */
[----:B------:R-:W3:Y:S04]  /*25ee0*/  LDL.LU R29, [R1+0x1c28] ;  /* 0x001c2800011d7983 */ /* 0x000ee80000300800 */
[----:B------:R-:W-:Y:S04]  /*25ef0*/  STL.64 [R1+0x1bf8], R6 ;  /* 0x001bf80601007387 */ /* 0x000fe80000100a00 */
[----:B------:R0:W-:Y:S04]  /*25f00*/  STL.64 [R1+0x1bf0], R4 ;  /* 0x001bf00401007387 */ /* 0x0001e80000100a00 */
[----:B0-----:R-:W2:Y:S04]  /*25f10*/  LDL.LU R4, [R1+0x100] ;  /* 0x0001000001047983 */ /* 0x001ea80000300800 */
[----:B------:R-:W2:Y:S04]  /*25f20*/  LDL.LU R5, [R1+0x104] ;  /* 0x0001040001057983 */ /* 0x000ea80000300800 */
[----:B------:R-:W4:Y:S04]  /*25f30*/  LDL.LU R6, [R1+0x108] ;  /* 0x0001080001067983 */ /* 0x000f280000300800 */
[----:B------:R-:W4:Y:S01]  /*25f40*/  LDL.LU R7, [R1+0x10c] ;  /* 0x00010c0001077983 */ /* 0x000f220000300800 */
[----:B------:R-:W-:Y:S06]  /*25f50*/  HMMA.16816.F32 R24, R12, R8, R24 ;  /* 0x000000080c18723c */ /* 0x000fec0000001818 */
[----:B------:R-:W-:-:S02]  /*25f60*/  MOV R23, R8 ;  /* 0x0000000800177202 */ /* 0x000fc40000000f00 */
[----:B------:R-:W-:Y:S01]  /*25f70*/  MOV R22, R9 ;  /* 0x0000000900167202 */ /* 0x000fe20000000f00 */
[----:B----4-:R0:W-:Y:S04]  /*25f80*/  STL.64 [R1+0x1c10], R6 ;  /* 0x001c100601007387 */ /* 0x0101e80000100a00 */
[----:B--2---:R-:W-:Y:S01]  /*25f90*/  STL.64 [R1+0x1c08], R4 ;  /* 0x001c080401007387 */ /* 0x004fe20000100a00 */
[----:B0-----:R-:W-:Y:S01]  /*25fa0*/  MOV R6, R11 ;  /* 0x0000000b00067202 */ /* 0x001fe20000000f00 */
[----:B------:R-:W-:Y:S02]  /*25fb0*/  IMAD.MOV.U32 R7, RZ, RZ, R10 ;  /* 0x000000ffff077224 */ /* 0x000fe400078e000a */
[----:B------:R-:W2:Y:S04]  /*25fc0*/  LDL.LU.64 R10, [R1+0x1c20] ;  /* 0x001c2000010a7983 */ /* 0x000ea80000300a00 */
[----:B------:R-:W2:Y:S04]  /*25fd0*/  LDL.LU.64 R8, [R1+0x1c18] ;  /* 0x001c180001087983 */ /* 0x000ea80000300a00 */
[----:B------:R-:W-:Y:S04]  /*25fe0*/  STL.64 [R1+0x1b00], R26 ;  /* 0x001b001a01007387 */ /* 0x000fe80000100a00 */
[----:B------:R0:W-:Y:S04]  /*25ff0*/  STL.64 [R1+0x1af8], R24 ;  /* 0x001af81801007387 */ /* 0x0001e80000100a00 */
[----:B0-----:R-:W4:Y:S01]  /*26000*/  LDL.LU.64 R24, [R1+0x170] ;  /* 0x0001700001187983 */ /* 0x001f220000300a00 */
[----:B---3--:R-:W-:-:S02]  /*26010*/  MOV R4, R29 ;  /* 0x0000001d00047202 */ /* 0x008fc40000000f00 */
[----:B------:R-:W-:Y:S02]  /*26020*/  MOV R5, R28 ;  /* 0x0000001c00057202 */ /* 0x000fe40000000f00 */
[----:B------:R-:W-:Y:S02]  /*26030*/  MOV R12, R23 ;  /* 0x00000017000c7202 */ /* 0x000fe40000000f00 */
[----:B------:R-:W-:Y:S01]  /*26040*/  MOV R13, R22 ;  /* 0x00000016000d7202 */ /* 0x000fe20000000f00 */
[----:B------:R-:W3:Y:S02]  /*26050*/  LDL.LU.64 R26, [R1+0x178] ;  /* 0x00017800011a7983 */ /* 0x000ee40000300a00 */
[C---:B--2---:R-:W-:Y:S06]  /*26060*/  HMMA.16816.F32 R20, R8.reuse, R20, R4 ;  /* 0x000000140814723c */ /* 0x044fec0000001804 */
[----:B----4-:R-:W-:-:S15]  /*26070*/  HMMA.16816.F32 R16, R8, R24, R16 ;  /* 0x000000180810723c */ /* 0x010fde0000001810 */
[----:B------:R-:W-:-:S08]  /*26080*/  NOP ;  /* 0x0000000000007918 */ /* 0x000fd00000000000 */
[----:B------:R-:W-:Y:S04]  /*26090*/  STL.64 [R1+0x1b10], R18 ;  /* 0x001b101201007387 */ /* 0x000fe80000100a00 */
[----:B------:R0:W-:Y:S04]  /*260a0*/  STL.64 [R1+0x1b08], R16 ;  /* 0x001b081001007387 */ /* 0x0001e80000100a00 */
[----:B0-----:R-:W2:Y:S04]  /*260b0*/  LDL.LU.64 R16, [R1+0x1e0] ;  /* 0x0001e00001107983 */ /* 0x001ea80000300a00 */
[----:B------:R-:W4:Y:S04]  /*260c0*/  LDL.64 R18, [R1+0x1e8] ;  /* 0x0001e80001127983 */ /* 0x000f280000100a00 */
[----:B------:R-:W3:Y:S04]  /*260d0*/  LDL.LU.64 R6, [R1+0x1c10] ;  /* 0x001c100001067983 */ /* 0x000ee80000300a00 */
[----:B------:R-:W3:Y:S04]  /*260e0*/  LDL.LU.64 R4, [R1+0x1c08] ;  /* 0x001c080001047983 */ /* 0x000ee80000300a00 */
[----:B------:R0:W-:Y:S04]  /*260f0*/  STL.64 [R1+0x140], R20 ;  /* 0x0001401401007387 */ /* 0x0001e80000100a00 */
[----:B------:R3:W-:Y:S04]  /*26100*/  STL.64 [R1+0x148], R22 ;  /* 0x0001481601007387 */ /* 0x0007e80000100a00 */
[----:B0-----:R-:W3:Y:S02]  /*26110*/  LDL.LU.64 R20, [R1+0x1c00] ;  /* 0x001c000001147983 */ /* 0x001ee40000300a00 */
[----:B---3--:R-:W-:Y:S02]  /*26120*/  HMMA.16816.F32 R20, R8, R20, R4 ;  /* 0x000000140814723c */ /* 0x008fe40000001804 */
[----:B------:R-:W3:Y:S04]  /*26130*/  LDL.LU.64 R6, [R1+0x1bf8] ;  /* 0x001bf80001067983 */ /* 0x000ee80000300a00 */
[----:B------:R-:W3:-:S15]  /*26140*/  LDL.LU.64 R4, [R1+0x1bf0] ;  /* 0x001bf00001047983 */ /* 0x000ede0000300a00 */
[----:B------:R-:W-:-:S02]  /*26150*/  NOP ;  /* 0x0000000000007918 */ /* 0x000fc40000000000 */
[----:B------:R0:W-:Y:S04]  /*26160*/  STL.64 [R1+0x130], R20 ;  /* 0x0001301401007387 */ /* 0x0001e80000100a00 */
[----:B0-----:R-:W3:Y:S01]  /*26170*/  LDL.LU.64 R20, [R1+0x1be8] ;  /* 0x001be80001147983 */ /* 0x001ee20000300a00 */
[----:B------:R-:W-:Y:S01]  /*26180*/  IMAD.MOV.U32 R29, RZ, RZ, R22 ;  /* 0x000000ffff1d7224 */ /* 0x000fe200078e0016 */
[----:B------:R-:W-:-:S04]  /*26190*/  MOV R28, R23 ;  /* 0x00000017001c7202 */ /* 0x000fc80000000f00 */
[----:B------:R-:W-:Y:S04]  /*261a0*/  STL [R1+0x1ad4], R29 ;  /* 0x001ad41d01007387 */ /* 0x000fe80000100800 */
[----:B------:R-:W-:Y:S01]  /*261b0*/  STL [R1+0x1ad0], R28 ;  /* 0x001ad01c01007387 */ /* 0x000fe20000100800 */
[----:B---3--:R-:W-:Y:S03]  /*261c0*/  HMMA.16816.F32 R20, R8, R20, R4 ;  /* 0x000000140814723c */ /* 0x008fe60000001804 */
[----:B------:R-:W3:Y:S04]  /*261d0*/  LDL.LU.64 R6, [R1+0x1be0] ;  /* 0x001be00001067983 */ /* 0x000ee80000300a00 */
[----:B------:R-:W3:-:S15]  /*261e0*/  LDL.LU.64 R4, [R1+0x1bd8] ;  /* 0x001bd80001047983 */ /* 0x000ede0000300a00 */
[----:B------:R-:W-:-:S01]  /*261f0*/  NOP ;  /* 0x0000000000007918 */ /* 0x000fc20000000000 */
[----:B------:R0:W-:Y:S04]  /*26200*/  STL.64 [R1+0x120], R20 ;  /* 0x0001201401007387 */ /* 0x0001e80000100a00 */
[----:B------:R3:W-:Y:S04]  /*26210*/  STL.64 [R1+0x128], R22 ;  /* 0x0001281601007387 */ /* 0x0007e80000100a00 */
[----:B0-----:R-:W3:Y:S02]  /*26220*/  LDL.LU.64 R20, [R1+0x1bd0] ;  /* 0x001bd00001147983 */ /* 0x001ee40000300a00 */
[----:B---3--:R-:W-:Y:S02]  /*26230*/  HMMA.16816.F32 R20, R8, R20, R4 ;  /* 0x000000140814723c */ /* 0x008fe40000001804 */
[----:B------:R-:W3:Y:S04]  /*26240*/  LDL.LU.64 R6, [R1+0x1bc8] ;  /* 0x001bc80001067983 */ /* 0x000ee80000300a00 */
[----:B------:R-:W3:-:S15]  /*26250*/  LDL.LU.64 R4, [R1+0x1bc0] ;  /* 0x001bc00001047983 */ /* 0x000ede0000300a00 */
[----:B------:R-:W-:-:S02]  /*26260*/  NOP ;  /* 0x0000000000007918 */ /* 0x000fc40000000000 */
[----:B------:R-:W-:Y:S04]  /*26270*/  STL.64 [R1+0x110], R20 ;  /* 0x0001101401007387 */ /* 0x000fe80000100a00 */
[----:B------:R0:W-:Y:S04]  /*26280*/  STL.64 [R1+0x118], R22 ;  /* 0x0001181601007387 */ /* 0x0001e80000100a00 */
[----:B0-----:R-:W2:Y:S04]  /*26290*/  LDL.LU.64 R22, [R1+0x1bb8] ;  /* 0x001bb80001167983 */ /* 0x001ea80000300a00 */
[----:B------:R-:W2:Y:S02]  /*262a0*/  LDL.LU.64 R20, [R1+0x1bb0] ;  /* 0x001bb00001147983 */ /* 0x000ea40000300a00 */
[----:B--2---:R-:W-:-:S15]  /*262b0*/  HMMA.16816.F32 R20, R8, R16, R20 ;  /* 0x000000100814723c */ /* 0x004fde0000001814 */
[----:B------:R-:W-:-:S08]  /*262c0*/  NOP ;  /* 0x0000000000007918 */ /* 0x000fd00000000000 */
[----:B------:R-:W-:Y:S04]  /*262d0*/  STL.64 [R1+0x100], R20 ;  /* 0x0001001401007387 */ /* 0x000fe80000100a00 */
[----:B------:R0:W-:Y:S04]  /*262e0*/  STL.64 [R1+0x108], R22 ;  /* 0x0001081601007387 */ /* 0x0001e80000100a00 */
[----:B0-----:R-:W2:Y:S04]  /*262f0*/  LDL.LU.64 R22, [R1+0x1ba8] ;  /* 0x001ba80001167983 */ /* 0x001ea80000300a00 */
[----:B------:R-:W2:Y:S04]  /*26300*/  LDL.LU.64 R20, [R1+0x1ba0] ;  /* 0x001ba00001147983 */ /* 0x000ea80000300a00 */
[----:B----4-:R0:W-:Y:S01]  /*26310*/  STL.64 [R1+0x1b28], R18 ;  /* 0x001b281201007387 */ /* 0x0101e20000100a00 */
[----:B---3--:R-:W-:-:S02]  /*26320*/  MOV R17, R7 ;  /* 0x0000000700117202 */ /* 0x008fc40000000f00 */
[----:B0-----:R-:W-:Y:S02]  /*26330*/  MOV R18, R6 ;  /* 0x0000000600127202 */ /* 0x001fe40000000f00 */
[----:B------:R-:W-:Y:S02]  /*26340*/  MOV R16, R2 ;  /* 0x0000000200107202 */ /* 0x000fe40000000f00 */
[----:B------:R-:W3:Y:S01]  /*26350*/  LDL.LU R2, [R1+0x1b98] ;  /* 0x001b980001027983 */ /* 0x000ee20000300800 */
[----:B--2---:R-:W-:Y:S03]  /*26360*/  HMMA.16816.F32 R4, R8, R4, R20 ;  /* 0x000000040804723c */ /* 0x004fe60000001814 */
[----:B------:R-:W2:-:S15]  /*26370*/  LDL.LU.64 R20, [R1+0x1b90] ;  /* 0x001b900001147983 */ /* 0x000e9e0000300a00 */
[----:B------:R-:W-:-:S05]  /*26380*/  NOP ;  /* 0x0000000000007918 */ /* 0x000fca0000000000 */
[----:B------:R0:W-:Y:S01]  /*26390*/  STL.64 [R1+0xf0], R4 ;  /* 0x0000f00401007387 */ /* 0x0001e20000100a00 */
[----:B------:R-:W-:Y:S02]  /*263a0*/  MOV R29, R6 ;  /* 0x00000006001d7202 */ /* 0x000fe40000000f00 */
[----:B------:R-:W-:Y:S02]  /*263b0*/  MOV R28, R7 ;  /* 0x00000007001c7202 */ /* 0x000fe40000000f00 */
[----:B------:R-:W4:Y:S04]  /*263c0*/  LDL.LU.64 R6, [R1+0x1b88] ;  /* 0x001b880001067983 */ /* 0x000f280000300a00 */
[----:B0-----:R-:W4:Y:S04]  /*263d0*/  LDL.LU.64 R4, [R1+0x1b80] ;  /* 0x001b800001047983 */ /* 0x001f280000300a00 */
[----:B------:R-:W-:Y:S04]  /*263e0*/  STL [R1+0x1adc], R28 ;  /* 0x001adc1c01007387 */ /* 0x000fe80000100800 */
[----:B------:R-:W-:Y:S01]  /*263f0*/  STL [R1+0x1ad8], R29 ;  /* 0x001ad81d01007387 */ /* 0x000fe20000100800 */
[----:B----4-:R-:W-:Y:S03]  /*26400*/  HMMA.16816.F32 R8, R8, R12, R4 ;  /* 0x0000000c0808723c */ /* 0x010fe60000001804 */
[----:B------:R-:W0:Y:S04]  /*26410*/  LDSM.16.M88.4 R12, [R0+UR6+0x14080] ;  /* 0x01408006000c783b */ /* 0x000e280008000200 */
[----:B------:R-:W4:Y:S04]  /*26420*/  LDL.LU.64 R6, [R1+0x1b78] ;  /* 0x001b780001067983 */ /* 0x000f280000300a00 */
[----:B------:R-:W4:Y:S04]  /*26430*/  LDL.LU.64 R4, [R1+0x1b70] ;  /* 0x001b700001047983 */ /* 0x000f280000300a00 */
[----:B0-----:R0:W-:Y:S08]  /*26440*/  STL.64 [R1+0x1a58], R14 ;  /* 0x001a580e01007387 */ /* 0x0011f00000100a00 */
[----:B------:R-:W-:Y:S04]  /*26450*/  STL.64 [R1+0xe0], R8 ;  /* 0x0000e00801007387 */ /* 0x000fe80000100a00 */
[----:B------:R4:W-:Y:S04]  /*26460*/  STL.64 [R1+0xe8], R10 ;  /* 0x0000e80a01007387 */ /* 0x0009e80000100a00 */
[----:B------:R-:W-:Y:S04]  /*26470*/  STL.64 [R1+0x1a50], R12 ;  /* 0x001a500c01007387 */ /* 0x000fe80000100a00 */
[----:B0-----:R-:W2:Y:S04]  /*26480*/  LDL.LU R14, [R1+0x1f8] ;  /* 0x0001f800010e7983 */ /* 0x001ea80000300800 */
[----:B------:R-:W2:Y:S01]  /*26490*/  LDL.LU R15, [R1+0x1fc] ;  /* 0x0001fc00010f7983 */ /* 0x000ea20000300800 */
[----:B------:R-:W-:Y:S01]  /*264a0*/  IMAD.MOV.U32 R19, RZ, RZ, R3 ;  /* 0x000000ffff137224 */ /* 0x000fe200078e0003 */
[----:B------:R-:W-:-:S02]  /*264b0*/  MOV R22, R26 ;  /* 0x0000001a00167202 */ /* 0x000fc40000000f00 */
[----:B------:R-:W-:-:S04]  /*264c0*/  MOV R23, R27 ;  /* 0x0000001b00177202 */ /* 0x000fc80000000f00 */
[----:B----4-:R-:W-:Y:S01]  /*264d0*/  HMMA.16816.F32 R8, R4, R26, R16 ;  /* 0x0000001a0408723c */ /* 0x010fe20000001810 */
[----:B---3--:R-:W-:Y:S04]  /*264e0*/  LDSM.16.M88.4 R16, [R2+UR6+0x2080] ;  /* 0x002080060210783b */ /* 0x008fe80008000200 */
[----:B--2---:R-:W-:Y:S04]  /*264f0*/  STL.64 [R1+0x1b68], R14 ;  /* 0x001b680e01007387 */ /* 0x004fe80000100a00 */
[----:B------:R-:W0:-:S15]  /*26500*/  LDSM.16.M88.4 R12, [R2+UR6+0x80] ;  /* 0x00008006020c783b */ /* 0x000e1e0008000200 */
[----:B------:R-:W-:Y:S01]  /*26510*/  IMAD.MOV.U32 R3, RZ, RZ, R11 ;  /* 0x000000ffff037224 */ /* 0x000fe200078e000b */
[----:B0-----:R-:W-:Y:S04]  /*26520*/  STL.64 [R1+0x230], R12 ;  /* 0x0002300c01007387 */ /* 0x001fe80000100a00 */
[----:B------:R0:W-:Y:S04]  /*26530*/  STL.64 [R1+0x238], R14 ;  /* 0x0002380e01007387 */ /* 0x0001e80000100a00 */
[----:B------:R-:W-:Y:S04]  /*26540*/  STL.64 [R1+0xd0], R8 ;  /* 0x0000d00801007387 */ /* 0x000fe80000100a00 */
[----:B------:R-:W-:Y:S04]  /*26550*/  STL [R1+0xd8], R10 ;  /* 0x0000d80a01007387 */ /* 0x000fe80000100800 */
[----:B------:R-:W1:Y:S04]  /*26560*/  LDSM.16.M88.4 R8, [R2+UR6+0x4080] ;  /* 0x004080060208783b */ /* 0x000e680008000200 */
[----:B------:R-:W-:Y:S04]  /*26570*/  STL.64 [R1+0x1b20], R22 ;  /* 0x001b201601007387 */ /* 0x000fe80000100a00 */
[----:B------:R-:W-:Y:S04]  /*26580*/  STL.64 [R1+0x1b18], R20 ;  /* 0x001b181401007387 */ /* 0x000fe80000100a00 */
[----:B------:R-:W-:Y:S04]  /*26590*/  STL [R1+0x1a68], R3 ;  /* 0x001a680301007387 */ /* 0x000fe80000100800 */
[----:B0-----:R-:W2:Y:S04]  /*265a0*/  LDL.LU.64 R14, [R1+0x188] ;  /* 0x00018800010e7983 */ /* 0x001ea80000300a00 */
[----:B------:R-:W-:Y:S04]  /*265b0*/  STL.64 [R1+0x190], R16 ;  /* 0x0001901001007387 */ /* 0x000fe80000100a00 */
[----:B------:R-:W-:Y:S04]  /*265c0*/  STL.64 [R1+0x198], R18 ;  /* 0x0001981201007387 */ /* 0x000fe80000100a00 */
[----:B------:R-:W3:Y:S04]  /*265d0*/  LDL.LU R24, [R1+0x20] ;  /* 0x0000200001187983 */ /* 0x000ee80000300800 */
[----:B-1----:R-:W-:Y:S04]  /*265e0*/  STL.64 [R1+0x250], R8 ;  /* 0x0002500801007387 */ /* 0x002fe80000100a00 */
[----:B------:R0:W-:Y:S04]  /*265f0*/  STL.64 [R1+0x258], R10 ;  /* 0x0002580a01007387 */ /* 0x0001e80000100a00 */
[----:B------:R-:W3:Y:S04]  /*26600*/  LDL.LU R25, [R1+0x24] ;  /* 0x0000240001197983 */ /* 0x000ee80000300800 */
[----:B------:R-:W4:Y:S04]  /*26610*/  LDL.LU R26, [R1+0x28] ;  /* 0x00002800011a7983 */ /* 0x000f280000300800 */
[----:B------:R-:W4:Y:S04]  /*26620*/  LDL.LU R27, [R1+0x2c] ;  /* 0x00002c00011b7983 */ /* 0x000f280000300800 */
[----:B0-----:R-:W2:Y:S04]  /*26630*/  LDL R10, [R1+0x1a8] ;  /* 0x0001a800010a7983 */ /* 0x001ea80000100800 */
[----:B------:R-:W2:Y:S04]  /*26640*/  LDL R11, [R1+0x1ac] ;  /* 0x0001ac00010b7983 */ /* 0x000ea80000100800 */
[----:B--2---:R0:W-:Y:S04]  /*26650*/  STL.64 [R1+0x1b60], R10 ;  /* 0x001b600a01007387 */ /* 0x0041e80000100a00 */
[----:B------:R-:W2:Y:S04]  /*26660*/  LDL.LU R8, [R1+0x10] ;  /* 0x0000100001087983 */ /* 0x000ea80000300800 */
[----:B------:R-:W2:Y:S04]  /*26670*/  LDL.LU R9, [R1+0x14] ;  /* 0x0000140001097983 */ /* 0x000ea80000300800 */
[----:B0-----:R-:W2:Y:S04]  /*26680*/  LDL.LU R10, [R1+0x18] ;  /* 0x00001800010a7983 */ /* 0x001ea80000300800 */
[----:B------:R-:W2:Y:S04]  /*26690*/  LDL.LU R11, [R1+0x1c] ;  /* 0x00001c00010b7983 */ /* 0x000ea80000300800 */
[----:B----4-:R-:W-:Y:S04]  /*266a0*/  STL.64 [R1+0x1b38], R26 ;  /* 0x001b381a01007387 */ /* 0x010fe80000100a00 */
[----:B---3--:R0:W-:Y:S04]  /*266b0*/  STL.64 [R1+0x1b30], R24 ;  /* 0x001b301801007387 */ /* 0x0081e80000100a00 */
[----:B0-----:R-:W3:Y:S04]  /*266c0*/  LDL.LU R24, [R1+0x40] ;  /* 0x0000400001187983 */ /* 0x001ee80000300800 */
[----:B------:R-:W3:Y:S04]  /*266d0*/  LDL.LU R25, [R1+0x44] ;  /* 0x0000440001197983 */ /* 0x000ee80000300800 */
[----:B------:R-:W4:Y:S04]  /*266e0*/  LDL.LU R26, [R1+0x48] ;  /* 0x00004800011a7983 */ /* 0x000f280000300800 */
[----:B------:R-:W4:Y:S04]  /*266f0*/  LDL.LU R27, [R1+0x4c] ;  /* 0x00004c00011b7983 */ /* 0x000f280000300800 */
[----:B----4-:R0:W-:Y:S04]  /*26700*/  STL.64 [R1+0x1b48], R26 ;  /* 0x001b481a01007387 */ /* 0x0101e80000100a00 */
[----:B---3--:R1:W-:Y:S04]  /*26710*/  STL.64 [R1+0x1b40], R24 ;  /* 0x001b401801007387 */ /* 0x0083e80000100a00 */
[----:B0-----:R-:W3:Y:S01]  /*26720*/  LDL.64 R26, [R1+0x1c8] ;  /* 0x0001c800011a7983 */ /* 0x001ee20000100a00 */
[----:B--2---:R-:W-:Y:S03]  /*26730*/  HMMA.16816.F32 R8, R4, R14, R8 ;  /* 0x0000000e0408723c */ /* 0x004fe60000001808 */
[----:B---3--:R0:W-:Y:S04]  /*26740*/  STL.64 [R1+0x1b58], R26 ;  /* 0x001b581a01007387 */ /* 0x0081e80000100a00 */
[----:B-1----:R-:W2:Y:S04]  /*26750*/  LDL.LU R24, [R1] ;  /* 0x0000000001187983 */ /* 0x002ea80000300800 */
[----:B------:R-:W2:Y:S04]  /*26760*/  LDL.LU R25, [R1+0x4] ;  /* 0x0000040001197983 */ /* 0x000ea80000300800 */
[----:B0-----:R-:W2:Y:S04]  /*26770*/  LDL.LU R26, [R1+0x8] ;  /* 0x00000800011a7983 */ /* 0x001ea80000300800 */
[----:B------:R-:W2:Y:S04]  /*26780*/  LDL.LU R27, [R1+0xc] ;  /* 0x00000c00011b7983 */ /* 0x000ea80000300800 */
[----:B------:R-:W3:Y:S01]  /*26790*/  LDL.LU.64 R18, [R1+0x1b8] ;  /* 0x0001b80001127983 */ /* 0x000ee20000300a00 */
[----:B------:R-:W-:-:S02]  /*267a0*/  MOV R28, R14 ;  /* 0x0000000e001c7202 */ /* 0x000fc40000000f00 */
[----:B------:R-:W-:Y:S02]  /*267b0*/  MOV R29, R15 ;  /* 0x0000000f001d7202 */ /* 0x000fe40000000f00 */
[----:B------:R-:W-:Y:S01]  /*267c0*/  MOV R3, R11 ;  /* 0x0000000b00037202 */ /* 0x000fe20000000f00 */
[----:B---3--:R0:W-:Y:S04]  /*267d0*/  STL.64 [R1+0x1b50], R18 ;  /* 0x001b501201007387 */ /* 0x0081e80000100a00 */
[----:B------:R-:W3:Y:S04]  /*267e0*/  LDL.LU R16, [R1+0x50] ;  /* 0x0000500001107983 */ /* 0x000ee80000300800 */
[----:B------:R-:W3:Y:S04]  /*267f0*/  LDL.LU R17, [R1+0x54] ;  /* 0x0000540001117983 */ /* 0x000ee80000300800 */
[----:B0-----:R-:W3:Y:S04]  /*26800*/  LDL.LU R18, [R1+0x58] ;  /* 0x0000580001127983 */ /* 0x001ee80000300800 */
[----:B------:R-:W3:Y:S04]  /*26810*/  LDL.LU R19, [R1+0x5c] ;  /* 0x00005c0001137983 */ /* 0x000ee80000300800 */
[----:B------:R-:W4:Y:S04]  /*26820*/  LDL.LU R20, [R1+0x30] ;  /* 0x0000300001147983 */ /* 0x000f280000300800 */
[----:B------:R-:W4:Y:S04]  /*26830*/  LDL.LU R21, [R1+0x34] ;  /* 0x0000340001157983 */ /* 0x000f280000300800 */
[----:B------:R-:W4:Y:S04]  /*26840*/  LDL.LU R22, [R1+0x38] ;  /* 0x0000380001167983 */ /* 0x000f280000300800 */
[----:B------:R-:W4:Y:S04]  /*26850*/  LDL.LU R23, [R1+0x3c] ;  /* 0x00003c0001177983 */ /* 0x000f280000300800 */
[----:B------:R-:W4:Y:S04]  /*26860*/  LDL.LU.64 R14, [R1+0x1b68] ;  /* 0x001b6800010e7983 */ /* 0x000f280000300a00 */
[----:B------:R-:W-:Y:S04]  /*26870*/  STL.64 [R1+0xc0], R8 ;  /* 0x0000c00801007387 */ /* 0x000fe80000100a00 */
[----:B------:R-:W-:Y:S04]  /*26880*/  STL [R1+0xc8], R10 ;  /* 0x0000c80a01007387 */ /* 0x000fe80000100800 */
[----:B------:R-:W0:Y:S04]  /*26890*/  LDSM.16.M88.4 R8, [R2+UR6+0x6080] ;  /* 0x006080060208783b */ /* 0x000e280008000200 */
[----:B------:R-:W-:Y:S04]  /*268a0*/  STL [R1+0x1ae4], R28 ;  /* 0x001ae41c01007387 */ /* 0x000fe80000100800 */
[----:B------:R-:W-:Y:S04]  /*268b0*/  STL [R1+0x1ae0], R29 ;  /* 0x001ae01d01007387 */ /* 0x000fe80000100800 */
[----:B------:R-:W-:Y:S04]  /*268c0*/  STL [R1+0x1a74], R3 ;  /* 0x001a740301007387 */ /* 0x000fe80000100800 */
[----:B0-----:R-:W-:Y:S04]  /*268d0*/  STL.64 [R1+0x240], R8 ;  /* 0x0002400801007387 */ /* 0x001fe80000100a00 */
[----:B------:R-:W-:Y:S04]  /*268e0*/  STL.64 [R1+0x248], R10 ;  /* 0x0002480a01007387 */ /* 0x000fe80000100a00 */
[----:B------:R-:W0:Y:S04]  /*268f0*/  LDSM.16.M88.4 R8, [R2+UR6+0x8080] ;  /* 0x008080060208783b */ /* 0x000e280008000200 */
[----:B0-----:R-:W-:Y:S04]  /*26900*/  STL.64 [R1+0x260], R8 ;  /* 0x0002600801007387 */ /* 0x001fe80000100a00 */
[----:B------:R-:W-:Y:S04]  /*26910*/  STL.64 [R1+0x268], R10 ;  /* 0x0002680a01007387 */ /* 0x000fe80000100a00 */
[----:B------:R-:W0:Y:S04]  /*26920*/  LDSM.16.M88.4 R8, [R2+UR6+0xa080] ;  /* 0x00a080060208783b */ /* 0x000e280008000200 */
[----:B0-----:R-:W-:Y:S04]  /*26930*/  STL.64 [R1+0x270], R8 ;  /* 0x0002700801007387 */ /* 0x001fe80000100a00 */
[----:B------:R-:W-:Y:S04]  /*26940*/  STL.64 [R1+0x278], R10 ;  /* 0x0002780a01007387 */ /* 0x000fe80000100a00 */
[----:B------:R-:W0:Y:S02]  /*26950*/  LDSM.16.M88.4 R8, [R2+UR6+0xc080] ;  /* 0x00c080060208783b */ /* 0x000e240008000200 */
[----:B0-----:R-:W-:-:S02]  /*26960*/  MOV R13, R8 ;  /* 0x00000008000d7202 */ /* 0x001fc40000000f00 */
[----:B------:R-:W-:Y:S01]  /*26970*/  STL.64 [R1+0x288], R10 ;  /* 0x0002880a01007387 */ /* 0x000fe20000100a00 */
[----:B------:R-:W-:-:S03]  /*26980*/  IMAD.MOV.U32 R12, RZ, RZ, R9 ;  /* 0x000000ffff0c7224 */ /* 0x000fc600078e0009 */
[----:B------:R-:W0:Y:S04]  /*26990*/  LDSM.16.M88.4 R8, [R2+UR6+0xe080] ;  /* 0x00e080060208783b */ /* 0x000e280008000200 */
[----:B------:R-:W-:Y:S04]  /*269a0*/  STL [R1+0x1a70], R12 ;  /* 0x001a700c01007387 */ /* 0x000fe80000100800 */
[----:B------:R-:W-:Y:S04]  /*269b0*/  STL [R1+0x1a6c], R13 ;  /* 0x001a6c0d01007387 */ /* 0x000fe80000100800 */
[----:B0-----:R-:W-:Y:S04]  /*269c0*/  STL.64 [R1+0x290], R8 ;  /* 0x0002900801007387 */ /* 0x001fe80000100a00 */
[----:B------:R0:W-:Y:S04]  /*269d0*/  STL.64 [R1+0x298], R10 ;  /* 0x0002980a01007387 */ /* 0x0001e80000100a00 */
[----:B0-----:R-:W2:Y:S02]  /*269e0*/  LDL.LU.64 R10, [R1+0x1b60] ;  /* 0x001b6000010a7983 */ /* 0x001ea40000300a00 */
[----:B--2---:R-:W-:Y:S02]  /*269f0*/  HMMA.16816.F32 R8, R4, R10, R24 ;  /* 0x0000000a0408723c */ /* 0x004fe40000001818 */
[----:B------:R-:W3:-:S15]  /*26a00*/  LDL.LU.64 R26, [R1+0x1b58] ;  /* 0x001b5800011a7983 */ /* 0x000ede0000300a00 */
[----:B------:R-:W-:-:S06]  /*26a10*/  NOP ;  /* 0x0000000000007918 */ /* 0x000fcc0000000000 */
[----:B------:R-:W-:Y:S01]  /*26a20*/  STL [R1+0xb0], R8 ;  /* 0x0000b00801007387 */ /* 0x000fe20000100800 */
[----:B------:R-:W-:Y:S02]  /*26a30*/  MOV R3, R9 ;  /* 0x0000000900037202 */ /* 0x000fe40000000f00 */
[----:B------:R-:W-:Y:S02]  /*26a40*/  MOV R12, R10 ;  /* 0x0000000a000c7202 */ /* 0x000fe40000000f00 */
[----:B------:R-:W-:Y:S02]  /*26a50*/  MOV R13, R11 ;  /* 0x0000000b000d7202 */ /* 0x000fe40000000f00 */
[----:B------:R-:W0:Y:S04]  /*26a60*/  LDSM.16.M88.4 R8, [R0+UR6+0x15080] ;  /* 0x015080060008783b */ /* 0x000e280008000200 */
[----:B------:R-:W-:Y:S04]  /*26a70*/  STL [R1+0x1a88], R3 ;  /* 0x001a880301007387 */ /* 0x000fe80000100800 */
[----:B0-----:R0:W-:Y:S04]  /*26a80*/  STL.64 [R1+0x19b8], R10 ;  /* 0x0019b80a01007387 */ /* 0x0011e80000100a00 */
[----:B------:R-:W-:Y:S04]  /*26a90*/  STL.64 [R1+0x19b0], R8 ;  /* 0x0019b00801007387 */ /* 0x000fe80000100a00 */
[----:B0-----:R-:W2:Y:S01]  /*26aa0*/  LDL.LU.64 R10, [R1+0x1d8] ;  /* 0x0001d800010a7983 */ /* 0x001ea20000300a00 */
[----:B---3--:R-:W-:Y:S06]  /*26ab0*/  HMMA.16816.F32 R16, R4, R26, R16 ;  /* 0x0000001a0410723c */ /* 0x008fec0000001810 */
[----:B------:R-:W-:-:S15]  /*26ac0*/  MOV R29, R26 ;  /* 0x0000001a001d7202 */ /* 0x000fde0000000f00 */
[----:B------:R-:W-:-:S02]  /*26ad0*/  NOP ;  /* 0x0000000000007918 */ /* 0x000fc40000000000 */
[----:B------:R-:W-:Y:S04]  /*26ae0*/  STL.64 [R1+0xa0], R16 ;  /* 0x0000a01001007387 */ /* 0x000fe80000100a00 */
[----:B------:R0:W-:Y:S04]  /*26af0*/  STL.64 [R1+0xa8], R18 ;  /* 0x0000a81201007387 */ /* 0x0001e80000100a00 */
[----:B0-----:R-:W3:Y:S04]  /*26b00*/  LDL.LU.64 R18, [R1+0x1b50] ;  /* 0x001b500001127983 */ /* 0x001ee80000300a00 */
[----:B------:R-:W3:Y:S04]  /*26b10*/  LDL.LU.64 R26, [R1+0x1b48] ;  /* 0x001b4800011a7983 */ /* 0x000ee80000300a00 */
[----:B------:R-:W3:Y:S04]  /*26b20*/  LDL.LU.64 R24, [R1+0x1b40] ;  /* 0x001b400001187983 */ /* 0x000ee80000300a00 */
[----:B------:R-:W-:Y:S01]  /*26b30*/  STL [R1+0x1ae8], R29 ;  /* 0x001ae81d01007387 */ /* 0x000fe20000100800 */
[----:B---3--:R-:W-:Y:S06]  /*26b40*/  HMMA.16816.F32 R24, R4, R18, R24 ;  /* 0x000000120418723c */ /* 0x008fec0000001818 */
[----:B------:R-:W-:Y:S01]  /*26b50*/  IMAD.MOV.U32 R2, RZ, RZ, R18 ;  /* 0x000000ffff027224 */ /* 0x000fe200078e0012 */
[----:B------:R-:W-:-:S15]  /*26b60*/  MOV R0, R19 ;  /* 0x0000001300007202 */ /* 0x000fde0000000f00 */
[----:B------:R-:W-:-:S01]  /*26b70*/  NOP ;  /* 0x0000000000007918 */ /* 0x000fc20000000000 */
[----:B------:R-:W-:Y:S04]  /*26b80*/  STL.64 [R1+0x90], R24 ;  /* 0x0000901801007387 */ /* 0x000fe80000100a00 */
[----:B------:R0:W-:Y:S04]  /*26b90*/  STL.64 [R1+0x98], R26 ;  /* 0x0000981a01007387 */ /* 0x0001e80000100a00 */
[----:B0-----:R-:W2:Y:S04]  /*26ba0*/  LDL.LU.64 R26, [R1+0x1b38] ;  /* 0x001b3800011a7983 */ /* 0x001ea80000300a00 */
[----:B------:R-:W2:Y:S04]  /*26bb0*/  LDL.LU.64 R24, [R1+0x1b30] ;  /* 0x001b300001187983 */ /* 0x000ea80000300a00 */
[----:B------:R-:W4:Y:S02]  /*26bc0*/  LDL.LU.64 R18, [R1+0x1b28] ;  /* 0x001b280001127983 */ /* 0x000f240000300a00 */
[C---:B----4-:R-:W-:Y:S06]  /*26bd0*/  HMMA.16816.F32 R20, R4.reuse, R18, R20 ;  /* 0x000000120414723c */ /* 0x050fec0000001814 */
[----:B--2---:R-:W-:Y:S01]  /*26be0*/  HMMA.16816.F32 R24, R4, R10, R24 ;  /* 0x0000000a0418723c */ /* 0x004fe20000001818 */
[----:B------:R-:W-:-:S15]  /*26bf0*/  MOV R3, R19 ;  /* 0x0000001300037202 */ /* 0x000fde0000000f00 */
[----:B------:R-:W-:-:S01]  /*26c00*/  NOP ;  /* 0x0000000000007918 */ /* 0x000fc20000000000 */
[----:B------:R-:W-:Y:S04]  /*26c10*/  STL.64 [R1+0x80], R20 ;  /* 0x0000801401007387 */ /* 0x000fe80000100a00 */
[----:B------:R0:W-:Y:S03]  /*26c20*/  STL.64 [R1+0x88], R22 ;  /* 0x0000881601007387 */ /* 0x0001e60000100a00 */
[----:B------:R-:W-:Y:S01]  /*26c30*/  IMAD.MOV.U32 R9, RZ, RZ, R26 ;  /* 0x000000ffff097224 */ /* 0x000fe200078e001a */
[----:B------:R-:W-:Y:S01]  /*26c40*/  MOV R8, R27 ;  /* 0x0000001b00087202 */ /* 0x000fe20000000f00 */
[----:B0-----:R-:W2:Y:S04]  /*26c50*/  LDL.LU.64 R22, [R1+0x1b20] ;  /* 0x001b200001167983 */ /* 0x001ea80000300a00 */
[----:B------:R-:W3:Y:S04]  /*26c60*/  LDL.LU.64 R20, [R1+0x1b18] ;  /* 0x001b180001147983 */ /* 0x000ee80000300a00 */
[----:B------:R-:W3:Y:S04]  /*26c70*/  LDL.LU.64 R18, [R1+0x1b10] ;  /* 0x001b100001127983 */ /* 0x000ee80000300a00 */
[----:B------:R-:W3:Y:S04]  /*26c80*/  LDL.LU.64 R16, [R1+0x1b08] ;  /* 0x001b080001107983 */ /* 0x000ee80000300a00 */
[----:B------:R0:W-:Y:S04]  /*26c90*/  STL.64 [R1+0x70], R24 ;  /* 0x0000701801007387 */ /* 0x0001e80000100a00 */
[----:B------:R-:W4:Y:S04]  /*26ca0*/  LDL.LU.64 R26, [R1+0x1b00] ;  /* 0x001b0000011a7983 */ /* 0x000f280000300a00 */
[----:B0-----:R-:W4:Y:S01]  /*26cb0*/  LDL.LU.64 R24, [R1+0x1af8] ;  /* 0x001af80001187983 */ /* 0x001f220000300a00 */
[----:B------:R-:W-:-:S03]  /*26cc0*/  MOV R29, R10 ;  /* 0x0000000a001d7202 */ /* 0x000fc60000000f00 */
[----:B------:R-:W-:Y:S01]  /*26cd0*/  STL [R1+0x1a04], R8 ;  /* 0x001a040801007387 */ /* 0x000fe20000100800 */
[----:B------:R-:W-:-:S03]  /*26ce0*/  MOV R28, R11 ;  /* 0x0000000b001c7202 */ /* 0x000fc60000000f00 */
[----:B------:R-:W-:Y:S01]  /*26cf0*/  STL [R1+0x1a00], R9 ;  /* 0x001a000901007387 */ /* 0x000fe20000100800 */
[----:B----4-:R-:W-:Y:S01]  /*26d00*/  HMMA.16816.F32 R4, R4, R14, R24 ;  /* 0x0000000e0404723c */ /* 0x010fe20000001818 */
[----:B--2---:R-:W-:Y:S02]  /*26d10*/  MOV R10, R22 ;  /* 0x00000016000a7202 */ /* 0x004fe40000000f00 */
[----:B------:R-:W-:Y:S01]  /*26d20*/  MOV R11, R23 ;  /* 0x00000017000b7202 */ /* 0x000fe20000000f00 */
[----:B------:R-:W3:Y:S04]  /*26d30*/  LDL.LU R22, [R1+0x1af0] ;  /* 0x001af00001167983 */ /* 0x000ee80000300800 */
[----:B------:R-:W3:Y:S04]  /*26d40*/  LDL.LU R23, [R1+0x1aec] ;  /* 0x001aec0001177983 */ /* 0x000ee80000300800 */
[----:B------:R-:W-:Y:S04]  /*26d50*/  STL.64 [R1+0x1a80], R14 ;  /* 0x001a800e01007387 */ /* 0x000fe80000100a00 */
[----:B------:R-:W-:Y:S01]  /*26d60*/  STL.64 [R1+0x1a78], R12 ;  /* 0x001a780c01007387 */ /* 0x000fe20000100a00 */
[----:B------:R-:W-:-:S06]  /*26d70*/  MOV R26, R29 ;  /* 0x0000001d001a7202 */ /* 0x000fcc0000000f00 */
[----:B------:R-:W-:Y:S04]  /*26d80*/  STL.64 [R1+0x60], R4 ;  /* 0x0000600401007387 */ /* 0x000fe80000100a00 */
[----:B------:R-:W-:Y:S04]  /*26d90*/  STL.64 [R1+0x68], R6 ;  /* 0x0000680601007387 */ /* 0x000fe80000100a00 */
[----:B------:R-:W2:Y:S01]  /*26da0*/  LDL.LU R29, [R1+0x1ae8] ;  /* 0x001ae800011d7983 */ /* 0x000ea20000300800 */
[----:B------:R-:W-:-:S03]  /*26db0*/  IMAD.MOV.U32 R27, RZ, RZ, R28 ;  /* 0x000000ffff1b7224 */ /* 0x000fc600078e001c */
[----:B------:R-:W4:Y:S04]  /*26dc0*/  LDL.LU R28, [R1+0x1ae4] ;  /* 0x001ae400011c7983 */ /* 0x000f280000300800 */
[----:B------:R0:W-:Y:S02]  /*26dd0*/  STL.64 [R1+0x1a90], R26 ;  /* 0x001a901a01007387 */ /* 0x0001e40000100a00 */
[----:B0-----:R-:W-:Y:S02]  /*26de0*/  MOV R26, R2 ;  /* 0x00000002001a7202 */ /* 0x001fe40000000f00 */
[----:B------:R-:W-:-:S05]  /*26df0*/  MOV R27, R0 ;  /* 0x00000000001b7202 */ /* 0x000fca0000000f00 */
[----:B------:R2:W-:Y:S02]  /*26e00*/  STL.64 [R1+0x1a98], R26 ;  /* 0x001a981a01007387 */ /* 0x0005e40000100a00 */
[----:B--2---:R-:W-:Y:S02]  /*26e10*/  MOV R26, R29 ;  /* 0x0000001d001a7202 */ /* 0x004fe40000000f00 */
[----:B------:R-:W2:Y:S04]  /*26e20*/  LDL.LU R29, [R1+0x1ae0] ;  /* 0x001ae000011d7983 */ /* 0x000ea80000300800 */
[----:B------:R-:W3:Y:S04]  /*26e30*/  LDL.LU R27, [R1+0x1cc] ;  /* 0x0001cc00011b7983 */ /* 0x000ee80000300800 */
[----:B---3--:R0:W-:Y:S04]  /*26e40*/  STL.64 [R1+0x1ab0], R26 ;  /* 0x001ab01a01007387 */ /* 0x0081e80000100a00 */
[----:B0-----:R-:W3:Y:S04]  /*26e50*/  LDL.LU R26, [R1+0x1a8] ;  /* 0x0001a800011a7983 */ /* 0x001ee80000300800 */
[----:B------:R-:W3:Y:S04]  /*26e60*/  LDL.LU R27, [R1+0x1ac] ;  /* 0x0001ac00011b7983 */ /* 0x000ee80000300800 */
[----:B---3--:R4:W-:Y:S02]  /*26e70*/  STL.64 [R1+0x1ab8], R26 ;  /* 0x001ab81a01007387 */ /* 0x0089e40000100a00 */
[----:B----4-:R-:W-:-:S02]  /*26e80*/  MOV R26, R28 ;  /* 0x0000001c001a7202 */ /* 0x010fc40000000f00 */
[----:B--2---:R-:W-:Y:S01]  /*26e90*/  MOV R27, R29 ;  /* 0x0000001d001b7202 */ /* 0x004fe20000000f00 */
[----:B------:R-:W2:Y:S04]  /*26ea0*/  LDL.LU R28, [R1+0x1adc] ;  /* 0x001adc00011c7983 */ /* 0x000ea80000300800 */
[----:B------:R-:W3:Y:S04]  /*26eb0*/  LDL.LU R29, [R1+0x1ad8] ;  /* 0x001ad800011d7983 */ /* 0x000ee80000300800 */
[----:B------:R-:W4:Y:S04]  /*26ec0*/  LDL.LU R12, [R1+0x100] ;  /* 0x00010000010c7983 */ /* 0x000f280000300800 */
[----:B------:R-:W4:Y:S04]  /*26ed0*/  LDL.LU R13, [R1+0x104] ;  /* 0x00010400010d7983 */ /* 0x000f280000300800 */
[----:B------:R-:W2:Y:S04]  /*26ee0*/  LDL.LU R14, [R1+0x108] ;  /* 0x00010800010e7983 */ /* 0x000ea80000300800 */
[----:B------:R-:W2:Y:S04]  /*26ef0*/  LDL.LU R15, [R1+0x10c] ;  /* 0x00010c00010f7983 */ /* 0x000ea80000300800 */
[----:B--2---:R-:W-:Y:S04]  /*26f00*/  STL.64 [R1+0x1aa8], R14 ;  /* 0x001aa80e01007387 */ /* 0x004fe80000100a00 */
[----:B----4-:R0:W-:Y:S04]  /*26f10*/  STL.64 [R1+0x1aa0], R12 ;  /* 0x001aa00c01007387 */ /* 0x0101e80000100a00 */
[----:B0-----:R-:W2:Y:S04]  /*26f20*/  LDL.LU R12, [R1+0x120] ;  /* 0x00012000010c7983 */ /* 0x001ea80000300800 */
[----:B------:R-:W2:Y:S04]  /*26f30*/  LDL.LU R13, [R1+0x124] ;  /* 0x00012400010d7983 */ /* 0x000ea80000300800 */
[----:B------:R-:W4:Y:S04]  /*26f40*/  LDL.LU R14, [R1+0x128] ;  /* 0x00012800010e7983 */ /* 0x000f280000300800 */
[----:B------:R-:W4:Y:S01]  /*26f50*/  LDL.LU R15, [R1+0x12c] ;  /* 0x00012c00010f7983 */ /* 0x000f220000300800 */
[----:B------:R-:W-:Y:S07]  /*26f60*/  HMMA.16816.F32 R4, R20, R10, R16 ;  /* 0x0000000a1404723c */ /* 0x000fee0000001810 */
[----:B---3--:R-:W-:Y:S01]  /*26f70*/  IMAD.MOV.U32 R18, RZ, RZ, R29 ;  /* 0x000000ffff127224 */ /* 0x008fe200078e001d */
[----:B------:R-:W-:Y:S01]  /*26f80*/  MOV R19, R28 ;  /* 0x0000001c00137202 */ /* 0x000fe20000000f00 */
[----:B----4-:R-:W-:Y:S04]  /*26f90*/  STL.64 [R1+0x1ac8], R14 ;  /* 0x001ac80e01007387 */ /* 0x010fe80000100a00 */
[----:B--2---:R0:W-:Y:S04]  /*26fa0*/  STL.64 [R1+0x1ac0], R12 ;  /* 0x001ac00c01007387 */ /* 0x0041e80000100a00 */
[----:B0-----:R-:W2:Y:S04]  /*26fb0*/  LDL.LU R12, [R1+0x140] ;  /* 0x00014000010c7983 */ /* 0x001ea80000300800 */
[----:B------:R-:W2:Y:S04]  /*26fc0*/  LDL.LU R13, [R1+0x144] ;  /* 0x00014400010d7983 */ /* 0x000ea80000300800 */
[----:B------:R-:W2:Y:S04]  /*26fd0*/  LDL.LU R14, [R1+0x148] ;  /* 0x00014800010e7983 */ /* 0x000ea80000300800 */
[----:B------:R-:W2:Y:S04]  /*26fe0*/  LDL.LU R15, [R1+0x14c] ;  /* 0x00014c00010f7983 */ /* 0x000ea80000300800 */
[----:B------:R-:W3:Y:S04]  /*26ff0*/  LDL.LU R16, [R1+0xf0] ;  /* 0x0000f00001107983 */ /* 0x000ee80000300800 */
[----:B------:R-:W3:Y:S04]  /*27000*/  LDL.LU R17, [R1+0xf4] ;  /* 0x0000f40001117983 */ /* 0x000ee80000300800 */
[----:B------:R-:W4:Y:S04]  /*27010*/  LDL.LU R29, [R1+0x1ad4] ;  /* 0x001ad400011d7983 */ /* 0x000f280000300800 */
[----:B------:R-:W3:Y:S01]  /*27020*/  LDL.LU R28, [R1+0x1ad0] ;  /* 0x001ad000011c7983 */ /* 0x000ee20000300800 */
[----:B------:R-:W-:Y:S01]  /*27030*/  MOV R0, R7 ;  /* 0x0000000700007202 */ /* 0x000fe20000000f00 */
[----:B------:R-:W-:Y:S01]  /*27040*/  IMAD.MOV.U32 R2, RZ, RZ, R6 ;  /* 0x000000ffff027224 */ /* 0x000fe200078e0006 */
[----:B------:R-:W-:-:S02]  /*27050*/  MOV R10, R5 ;  /* 0x00000005000a7202 */ /* 0x000fc40000000f00 */
[----:B------:R-:W-:Y:S01]  /*27060*/  MOV R11, R4 ;  /* 0x00000004000b7202 */ /* 0x000fe20000000f00 */
[----:B------:R-:W3:Y:S04]  /*27070*/  LDL.LU R7, [R1+0x208] ;  /* 0x0002080001077983 */ /* 0x000ee80000300800 */
[----:B------:R-:W-:Y:S04]  /*27080*/  STL [R1+0x19dc], R0 ;  /* 0x0019dc0001007387 */ /* 0x000fe80000100800 */
[----:B------:R-:W-:Y:S04]  /*27090*/  STL [R1+0x19d8], R2 ;  /* 0x0019d80201007387 */ /* 0x000fe80000100800 */
[----:B------:R4:W-:Y:S04]  /*270a0*/  STL [R1+0x19d4], R10 ;  /* 0x0019d40a01007387 */ /* 0x0009e80000100800 */
[----:B------:R3:W-:Y:S04]  /*270b0*/  STL [R1+0x19d0], R11 ;  /* 0x0019d00b01007387 */ /* 0x0007e80000100800 */
[----:B------:R-:W3:Y:S04]  /*270c0*/  LDL.LU R8, [R1+0x130] ;  /* 0x0001300001087983 */ /* 0x000ee80000300800 */
[----:B------:R-:W3:Y:S01]  /*270d0*/  LDL.LU R9, [R1+0x134] ;  /* 0x0001340001097983 */ /* 0x000ee20000300800 */
[----:B--2---:R-:W-:Y:S03]  /*270e0*/  HMMA.16816.F32 R24, R20, R26, R12 ;  /* 0x0000001a1418723c */ /* 0x004fe6000000180c */
[----:B------:R-:W2:Y:S04]  /*270f0*/  LDL.LU.64 R14, [R1+0x1ac8] ;  /* 0x001ac800010e7983 */ /* 0x000ea80000300a00 */
[----:B------:R-:W2:Y:S01]  /*27100*/  LDL.LU.64 R12, [R1+0x1ac0] ;  /* 0x001ac000010c7983 */ /* 0x000ea20000300a00 */
[----:B----4-:R-:W-:-:S02]  /*27110*/  MOV R10, R29 ;  /* 0x0000001d000a7202 */ /* 0x010fc40000000f00 */
[----:B---3--:R-:W-:-:S13]  /*27120*/  MOV R11, R28 ;  /* 0x0000001c000b7202 */ /* 0x008fda0000000f00 */
[----:B------:R0:W-:Y:S01]  /*27130*/  STL.64 [R1+0x40], R24 ;  /* 0x0000401801007387 */ /* 0x0001e20000100a00 */
[----:B------:R-:W-:Y:S01]  /*27140*/  MOV R29, R26 ;  /* 0x0000001a001d7202 */ /* 0x000fe20000000f00 */
[----:B------:R-:W-:Y:S02]  /*27150*/  IMAD.MOV.U32 R28, RZ, RZ, R27 ;  /* 0x000000ffff1c7224 */ /* 0x000fe400078e001b */
[----:B------:R-:W0:Y:S04]  /*27160*/  LDL.LU.64 R26, [R1+0x1ab8] ;  /* 0x001ab800011a7983 */ /* 0x000e280000300a00 */
[----:B------:R-:W-:Y:S04]  /*27170*/  STL [R1+0x19e4], R28 ;  /* 0x0019e41c01007387 */ /* 0x000fe80000100800 */
[----:B------:R-:W-:Y:S01]  /*27180*/  STL [R1+0x19e0], R29 ;  /* 0x0019e01d01007387 */ /* 0x000fe20000100800 */
[----:B0-----:R-:W-:-:S15]  /*27190*/  HMMA.16816.F32 R24, R20, R26, R8 ;  /* 0x0000001a1418723c */ /* 0x001fde0000001808 */
        /* <DEDUP_REMOVED lines=10> */
[----:B------:R-:W3:Y:S04]  /*27240*/  LDL.LU R8, [R1+0x110] ;  /* 0x0001100001087983 */ /* 0x000ee80000300800 */
[----:B------:R-:W3:Y:S04]  /*27250*/  LDL.LU R9, [R1+0x114] ;  /* 0x0001140001097983 */ /* 0x000ee80000300800 */
[----:B0-----:R-:W3:Y:S04]  /*27260*/  LDL.LU R10, [R1+0x118] ;  /* 0x00011800010a7983 */ /* 0x001ee80000300800 */
[----:B------:R-:W3:Y:S01]  /*27270*/  LDL.LU R11, [R1+0x11c] ;  /* 0x00011c00010b7983 */ /* 0x000ee20000300800 */
[----:B--2---:R-:W-:Y:S03]  /*27280*/  HMMA.16816.F32 R24, R20, R26, R12 ;  /* 0x0000001a1418723c */ /* 0x004fe6000000180c */
[----:B------:R-:W2:Y:S04]  /*27290*/  LDL.LU.64 R14, [R1+0x1aa8] ;  /* 0x001aa800010e7983 */ /* 0x000ea80000300a00 */
[----:B------:R-:W2:-:S15]  /*272a0*/  LDL.LU.64 R12, [R1+0x1aa0] ;  /* 0x001aa000010c7983 */ /* 0x000e9e0000300a00 */
[----:B------:R-:W-:-:S01]  /*272b0*/  NOP ;  /* 0x0000000000007918 */ /* 0x000fc20000000000 */
[----:B------:R-:W-:Y:S04]  /*272c0*/  STL.64 [R1+0x20], R24 ;  /* 0x0000201801007387 */ /* 0x000fe80000100a00 */
[----:B------:R0:W-:Y:S04]  /*272d0*/  STL.64 [R1+0x28], R26 ;  /* 0x0000281a01007387 */ /* 0x0001e80000100a00 */
[----:B0-----:R-:W3:Y:S02]  /*272e0*/  LDL.LU.64 R26, [R1+0x1a98] ;  /* 0x001a9800011a7983 */ /* 0x001ee40000300a00 */
[----:B---3--:R-:W-:-:S15]  /*272f0*/  HMMA.16816.F32 R24, R20, R26, R8 ;  /* 0x0000001a1418723c */ /* 0x008fde0000001808 */
[----:B------:R-:W-:-:S09]  /*27300*/  NOP ;  /* 0x0000000000007918 */ /* 0x000fd20000000000 */
[----:B------:R-:W-:Y:S02]  /*27310*/  MOV R10, R25 ;  /* 0x00000019000a7202 */ /* 0x000fe40000000f00 */
[----:B------:R-:W-:Y:S02]  /*27320*/  MOV R28, R26 ;  /* 0x0000001a001c7202 */ /* 0x000fe40000000f00 */
[----:B------:R-:W-:Y:S02]  /*27330*/  MOV R29, R27 ;  /* 0x0000001b001d7202 */ /* 0x000fe40000000f00 */
[----:B------:R-:W3:Y:S04]  /*27340*/  LDL.LU.64 R26, [R1+0x1a90] ;  /* 0x001a9000011a7983 */ /* 0x000ee80000300a00 */
[----:B------:R0:W-:Y:S04]  /*27350*/  STL [R1+0x1a38], R10 ;  /* 0x001a380a01007387 */ /* 0x0001e80000100800 */
[----:B0-----:R-:W2:Y:S01]  /*27360*/  LDL.LU R10, [R1+0x1e8] ;  /* 0x0001e800010a7983 */ /* 0x001ea20000300800 */
[----:B------:R-:W-:Y:S01]  /*27370*/  MOV R11, R3 ;  /* 0x00000003000b7202 */ /* 0x000fe20000000f00 */
[----:B------:R-:W-:-:S02]  /*27380*/  IMAD.MOV.U32 R2, RZ, RZ, R24 ;  /* 0x000000ffff027224 */ /* 0x000fc400078e0018 */
[----:B------:R-:W4:Y:S01]  /*27390*/  LDL.LU R3, [R1+0x1a88] ;  /* 0x001a880001037983 */ /* 0x000f220000300800 */
[C---:B---3--:R-:W-:Y:S03]  /*273a0*/  HMMA.16816.F32 R24, R20.reuse, R26, R16 ;  /* 0x0000001a1418723c */ /* 0x048fe60000001810 */
[----:B------:R-:W0:Y:S03]  /*273b0*/  LDSM.16.M88.4 R16, [R7+UR6+0x14080] ;  /* 0x014080060710783b */ /* 0x000e260008000200 */
[----:B--2---:R-:W-:Y:S01]  /*273c0*/  HMMA.16816.F32 R8, R20, R10, R12 ;  /* 0x0000000a1408723c */ /* 0x004fe2000000180c */
[----:B------:R-:W2:Y:S04]  /*273d0*/  LDL.LU.64 R14, [R1+0x1a80] ;  /* 0x001a8000010e7983 */ /* 0x000ea80000300a00 */
[----:B------:R-:W3:-:S15]  /*273e0*/  LDL.LU.64 R12, [R1+0x1a78] ;  /* 0x001a7800010c7983 */ /* 0x000ede0000300a00 */
[----:B------:R-:W-:-:S03]  /*273f0*/  NOP ;  /* 0x0000000000007918 */ /* 0x000fc60000000000 */
[----:B------:R-:W-:Y:S04]  /*27400*/  STL.64 [R1], R8 ;  /* 0x0000000801007387 */ /* 0x000fe80000100a00 */
[----:B------:R-:W-:Y:S04]  /*27410*/  STL [R1+0x8], R10 ;  /* 0x0000080a01007387 */ /* 0x000fe80000100800 */
[----:B------:R-:W-:Y:S04]  /*27420*/  STL.64 [R1+0x1928], R26 ;  /* 0x0019281a01007387 */ /* 0x000fe80000100a00 */
[----:B------:R1:W-:Y:S04]  /*27430*/  STL.64 [R1+0x1920], R24 ;  /* 0x0019201801007387 */ /* 0x0003e80000100a00 */
[----:B-1----:R-:W2:Y:S04]  /*27440*/  LDL.LU R24, [R1+0x270] ;  /* 0x0002700001187983 */ /* 0x002ea80000300800 */
[----:B------:R-:W2:Y:S01]  /*27450*/  LDL.LU R25, [R1+0x274] ;  /* 0x0002740001197983 */ /* 0x000ea20000300800 */
[----:B----4-:R-:W-:-:S02]  /*27460*/  MOV R5, R3 ;  /* 0x0000000300057202 */ /* 0x010fc40000000f00 */
[----:B---3--:R-:W-:Y:S01]  /*27470*/  MOV R6, R12 ;  /* 0x0000000c00067202 */ /* 0x008fe20000000f00 */
[----:B--2---:R1:W-:Y:S04]  /*27480*/  STL.64 [R1+0x1a60], R24 ;  /* 0x001a601801007387 */ /* 0x0043e80000100a00 */
[----:B-1----:R-:W2:Y:S04]  /*27490*/  LDL.LU R24, [R1+0xe0] ;  /* 0x0000e00001187983 */ /* 0x002ea80000300800 */
[----:B------:R-:W2:Y:S04]  /*274a0*/  LDL.LU R25, [R1+0xe4] ;  /* 0x0000e40001197983 */ /* 0x000ea80000300800 */
[----:B------:R-:W2:Y:S04]  /*274b0*/  LDL.LU R26, [R1+0xe8] ;  /* 0x0000e800011a7983 */ /* 0x000ea80000300800 */
[----:B------:R-:W2:Y:S04]  /*274c0*/  LDL.LU R27, [R1+0xec] ;  /* 0x0000ec00011b7983 */ /* 0x000ea80000300800 */
[----:B------:R1:W-:Y:S04]  /*274d0*/  STL [R1+0x1a20], R7 ;  /* 0x001a200701007387 */ /* 0x0003e80000100800 */
[----:B------:R-:W3:Y:S04]  /*274e0*/  LDL.LU R4, [R1+0xb0] ;  /* 0x0000b00001047983 */ /* 0x000ee80000300800 */
[----:B------:R-:W4:Y:S04]  /*274f0*/  LDL.LU R3, [R1+0x1a74] ;  /* 0x001a740001037983 */ /* 0x000f280000300800 */
[----:B------:R-:W3:Y:S01]  /*27500*/  LDL.LU R12, [R1+0x1a70] ;  /* 0x001a7000010c7983 */ /* 0x000ee20000300800 */
[----:B-1----:R-:W-:-:S03]  /*27510*/  MOV R7, R13 ;  /* 0x0000000d00077202 */ /* 0x002fc60000000f00 */
[----:B------:R-:W3:Y:S04]  /*27520*/  LDL.LU R13, [R1+0x1a6c] ;  /* 0x001a6c00010d7983 */ /* 0x000ee80000300800 */
[----:B------:R-:W3:Y:S04]  /*27530*/  LDL.LU R8, [R1+0xc0] ;  /* 0x0000c00001087983 */ /* 0x000ee80000300800 */
[----:B------:R-:W3:Y:S04]  /*27540*/  LDL.LU R9, [R1+0xc4] ;  /* 0x0000c40001097983 */ /* 0x000ee80000300800 */
[----:B------:R-:W3:Y:S01]  /*27550*/  LDL.LU R10, [R1+0xc8] ;  /* 0x0000c800010a7983 */ /* 0x000ee20000300800 */
[----:B------:R-:W-:Y:S01]  /*27560*/  IMAD.MOV.U32 R0, RZ, RZ, R11 ;  /* 0x000000ffff007224 */ /* 0x000fe200078e000b */
[----:B--2---:R-:W-:Y:S01]  /*27570*/  HMMA.16816.F32 R20, R20, R14, R24 ;  /* 0x0000000e1414723c */ /* 0x004fe20000001818 */
[----:B----4-:R-:W-:-:S02]  /*27580*/  MOV R11, R3 ;  /* 0x00000003000b7202 */ /* 0x010fc40000000f00 */
[----:B------:R-:W2:Y:S04]  /*27590*/  LDL.LU R3, [R1+0x1a68] ;  /* 0x001a680001037983 */ /* 0x000ea80000300800 */
[----:B---3--:R-:W-:Y:S04]  /*275a0*/  STL.64 [R1+0x1a48], R10 ;  /* 0x001a480a01007387 */ /* 0x008fe80000100a00 */
[----:B------:R1:W-:Y:S04]  /*275b0*/  STL.64 [R1+0x1a40], R8 ;  /* 0x001a400801007387 */ /* 0x0003e80000100a00 */
[----:B-1----:R-:W3:Y:S04]  /*275c0*/  LDL.LU.64 R8, [R1+0x230] ;  /* 0x0002300001087983 */ /* 0x002ee80000300a00 */
[----:B------:R-:W-:Y:S04]  /*275d0*/  STL.64 [R1+0x1a30], R6 ;  /* 0x001a300601007387 */ /* 0x000fe80000100a00 */
[----:B------:R1:W-:Y:S04]  /*275e0*/  STL.64 [R1+0x1a28], R4 ;  /* 0x001a280401007387 */ /* 0x0003e80000100a00 */
[----:B-1----:R-:W4:Y:S04]  /*275f0*/  LDL.LU.64 R4, [R1+0x190] ;  /* 0x0001900001047983 */ /* 0x002f280000300a00 */
[----:B0-----:R-:W-:Y:S04]  /*27600*/  STL.64 [R1+0x1918], R18 ;  /* 0x0019181201007387 */ /* 0x001fe80000100a00 */
[----:B------:R0:W-:Y:S02]  /*27610*/  STL.64 [R1+0x1910], R16 ;  /* 0x0019101001007387 */ /* 0x0001e40000100a00 */
[----:B0-----:R-:W-:Y:S01]  /*27620*/  IMAD.MOV.U32 R16, RZ, RZ, R13 ;  /* 0x000000ffff107224 */ /* 0x001fe200078e000d */
[----:B------:R-:W-:-:S05]  /*27630*/  MOV R17, R12 ;  /* 0x0000000c00117202 */ /* 0x000fca0000000f00 */
[----:B------:R0:W-:Y:S04]  /*27640*/  STL.64 [R1+0x19f0], R16 ;  /* 0x0019f01001007387 */ /* 0x0001e80000100a00 */
[----:B0-----:R-:W4:Y:S04]  /*27650*/  LDL.LU.64 R16, [R1+0x250] ;  /* 0x0002500001107983 */ /* 0x001f280000300a00 */
[----:B------:R-:W4:Y:S04]  /*27660*/  LDL.LU.64 R24, [R1+0x1a60] ;  /* 0x001a600001187983 */ /* 0x000f280000300a00 */
[----:B------:R-:W4:Y:S04]  /*27670*/  LDL.LU.64 R14, [R1+0x1a58] ;  /* 0x001a5800010e7983 */ /* 0x000f280000300a00 */
[----:B------:R-:W4:Y:S04]  /*27680*/  LDL.LU.64 R12, [R1+0x1a50] ;  /* 0x001a5000010c7983 */ /* 0x000f280000300a00 */
[----:B------:R-:W-:Y:S04]  /*27690*/  STL.64 [R1+0x1938], R22 ;  /* 0x0019381601007387 */ /* 0x000fe80000100a00 */
[----:B------:R0:W-:Y:S04]  /*276a0*/  STL.64 [R1+0x1930], R20 ;  /* 0x0019301401007387 */ /* 0x0001e80000100a00 */
[----:B0-----:R-:W4:Y:S04]  /*276b0*/  LDL.LU R20, [R1+0xd0] ;  /* 0x0000d00001147983 */ /* 0x001f280000300800 */
[----:B------:R-:W4:Y:S04]  /*276c0*/  LDL.LU R21, [R1+0xd4] ;  /* 0x0000d40001157983 */ /* 0x000f280000300800 */
[----:B------:R-:W4:Y:S04]  /*276d0*/  LDL.LU R22, [R1+0xd8] ;  /* 0x0000d80001167983 */ /* 0x000f280000300800 */
[----:B------:R-:W4:Y:S01]  /*276e0*/  LDL.LU.64 R10, [R1+0x1a48] ;  /* 0x001a4800010a7983 */ /* 0x000f220000300a00 */
[----:B--2---:R-:W-:-:S02]  /*276f0*/  MOV R23, R3 ;  /* 0x0000000300177202 */ /* 0x004fc40000000f00 */
[----:B---3--:R-:W-:Y:S02]  /*27700*/  MOV R27, R8 ;  /* 0x00000008001b7202 */ /* 0x008fe40000000f00 */
[----:B------:R-:W-:-:S03]  /*27710*/  MOV R26, R9 ;  /* 0x00000009001a7202 */ /* 0x000fc60000000f00 */
[----:B----4-:R-:W-:Y:S01]  /*27720*/  HMMA.16816.F32 R20, R12, R8, R20 ;  /* 0x000000080c14723c */ /* 0x010fe20000001814 */
[----:B------:R-:W2:-:S15]  /*27730*/  LDL.LU.64 R8, [R1+0x1a40] ;  /* 0x001a400001087983 */ /* 0x000e9e0000300a00 */
[----:B------:R-:W-:-:S07]  /*27740*/  NOP ;  /* 0x0000000000007918 */ /* 0x000fce0000000000 */
[----:B------:R-:W-:Y:S04]  /*27750*/  STL.64 [R1+0x150], R20 ;  /* 0x0001501401007387 */ /* 0x000fe80000100a00 */
[----:B------:R-:W-:Y:S04]  /*27760*/  STL [R1+0x15c], R23 ;  /* 0x00015c1701007387 */ /* 0x000fe80000100800 */
[----:B------:R-:W-:Y:S04]  /*27770*/  STL.64 [R1+0x1a10], R26 ;  /* 0x001a101a01007387 */ /* 0x000fe80000100a00 */
[----:B------:R0:W-:Y:S01]  /*27780*/  STL.64 [R1+0x1a08], R24 ;  /* 0x001a081801007387 */ /* 0x0001e20000100a00 */
[----:B------:R-:W-:-:S03]  /*27790*/  IMAD.MOV.U32 R3, RZ, RZ, R22 ;  /* 0x000000ffff037224 */ /* 0x000fc600078e0016 */
[----:B0-----:R-:W3:Y:S04]  /*277a0*/  LDL R24, [R1+0x240] ;  /* 0x0002400001187983 */ /* 0x001ee80000100800 */
[----:B------:R-:W3:Y:S04]  /*277b0*/  LDL R25, [R1+0x244] ;  /* 0x0002440001197983 */ /* 0x000ee80000100800 */
[----:B------:R-:W4:Y:S04]  /*277c0*/  LDL.LU R20, [R1] ;  /* 0x0000000001147983 */ /* 0x000f280000300800 */
[----:B------:R-:W4:Y:S04]  /*277d0*/  LDL.LU R21, [R1+0x4] ;  /* 0x0000040001157983 */ /* 0x000f280000300800 */
[----:B------:R-:W2:Y:S01]  /*277e0*/  LDL.LU R22, [R1+0x8] ;  /* 0x0000080001167983 */ /* 0x000ea20000300800 */
[----:B------:R-:W-:-:S05]  /*277f0*/  MOV R23, R0 ;  /* 0x0000000000177202 */ /* 0x000fca0000000f00 */
[----:B--2---:R-:W-:Y:S04]  /*27800*/  STL.64 [R1+0x1948], R22 ;  /* 0x0019481601007387 */ /* 0x004fe80000100a00 */
[----:B----4-:R0:W-:Y:S04]  /*27810*/  STL.64 [R1+0x1940], R20 ;  /* 0x0019401401007387 */ /* 0x0101e80000100a00 */
[----:B0-----:R-:W2:Y:S04]  /*27820*/  LDL.LU R20, [R1+0x260] ;  /* 0x0002600001147983 */ /* 0x001ea80000300800 */
[----:B------:R-:W2:Y:S01]  /*27830*/  LDL.LU R21, [R1+0x264] ;  /* 0x0002640001157983 */ /* 0x000ea20000300800 */
[----:B------:R-:W-:Y:S06]  /*27840*/  HMMA.16816.F32 R8, R12, R4, R8 ;  /* 0x000000040c08723c */ /* 0x000fec0000001808 */
[----:B------:R-:W-:Y:S01]  /*27850*/  MOV R0, R5 ;  /* 0x0000000500007202 */ /* 0x000fe20000000f00 */
[----:B--2---:R0:W-:Y:S04]  /*27860*/  STL.64 [R1+0x1a18], R20 ;  /* 0x001a181401007387 */ /* 0x0041e80000100a00 */
[----:B0-----:R-:W3:Y:S04]  /*27870*/  LDL.LU R20, [R1+0xa0] ;  /* 0x0000a00001147983 */ /* 0x001ee80000300800 */
[----:B------:R-:W3:Y:S04]  /*27880*/  LDL.LU R21, [R1+0xa4] ;  /* 0x0000a40001157983 */ /* 0x000ee80000300800 */
[----:B------:R-:W3:Y:S04]  /*27890*/  LDL.LU R22, [R1+0xa8] ;  /* 0x0000a80001167983 */ /* 0x000ee80000300800 */
[----:B------:R-:W3:Y:S04]  /*278a0*/  LDL.LU R23, [R1+0xac] ;  /* 0x0000ac0001177983 */ /* 0x000ee80000300800 */
[----:B------:R-:W-:Y:S04]  /*278b0*/  STL.64 [R1+0x160], R8 ;  /* 0x0001600801007387 */ /* 0x000fe80000100a00 */
[----:B------:R0:W-:Y:S04]  /*278c0*/  STL.64 [R1+0x168], R10 ;  /* 0x0001680a01007387 */ /* 0x0001e80000100a00 */
[----:B0-----:R-:W2:Y:S01]  /*278d0*/  LDL.LU R10, [R1+0x1a38] ;  /* 0x001a3800010a7983 */ /* 0x001ea20000300800 */
[----:B------:R-:W-:-:S03]  /*278e0*/  MOV R11, R4 ;  /* 0x00000004000b7202 */ /* 0x000fc60000000f00 */
[----:B------:R-:W4:Y:S04]  /*278f0*/  LDL.LU.64 R6, [R1+0x1a30] ;  /* 0x001a300001067983 */ /* 0x000f280000300a00 */
[----:B------:R-:W4:Y:S02]  /*27900*/  LDL.LU.64 R4, [R1+0x1a28] ;  /* 0x001a280001047983 */ /* 0x000f240000300a00 */
[----:B----4-:R-:W-:-:S15]  /*27910*/  HMMA.16816.F32 R4, R12, R16, R4 ;  /* 0x000000100c04723c */ /* 0x010fde0000001804 */
[----:B------:R-:W-:-:S08]  /*27920*/  NOP ;  /* 0x0000000000007918 */ /* 0x000fd00000000000 */
[----:B------:R-:W-:Y:S04]  /*27930*/  STL.64 [R1+0x140], R4 ;  /* 0x0001400401007387 */ /* 0x000fe80000100a00 */
[----:B------:R0:W-:Y:S04]  /*27940*/  STL.64 [R1+0x148], R6 ;  /* 0x0001480601007387 */ /* 0x0001e80000100a00 */
[----:B0-----:R-:W4:Y:S01]  /*27950*/  LDL.LU R7, [R1+0x1a20] ;  /* 0x001a200001077983 */ /* 0x001f220000300800 */
[----:B------:R-:W-:Y:S01]  /*27960*/  MOV R8, R16 ;  /* 0x0000001000087202 */ /* 0x000fe20000000f00 */
[----:B------:R-:W-:-:S02]  /*27970*/  IMAD.MOV.U32 R9, RZ, RZ, R17 ;  /* 0x000000ffff097224 */ /* 0x000fc400078e0011 */
[----:B------:R-:W2:Y:S04]  /*27980*/  LDL.LU R16, [R1+0x80] ;  /* 0x0000800001107983 */ /* 0x000ea80000300800 */
[----:B------:R-:W2:Y:S04]  /*27990*/  LDL.LU R17, [R1+0x84] ;  /* 0x0000840001117983 */ /* 0x000ea80000300800 */
[----:B------:R-:W2:Y:S04]  /*279a0*/  LDL.LU R18, [R1+0x88] ;  /* 0x0000880001127983 */ /* 0x000ea80000300800 */
[----:B------:R-:W2:Y:S01]  /*279b0*/  LDL.LU R19, [R1+0x8c] ;  /* 0x00008c0001137983 */ /* 0x000ea20000300800 */
[C---:B---3--:R-:W-:Y:S03]  /*279c0*/  HMMA.16816.F32 R24, R12.reuse, R24, R20 ;  /* 0x000000180c18723c */ /* 0x048fe60000001814 */
[----:B----4-:R-:W0:Y:S04]  /*279d0*/  LDSM.16.M88.4 R4, [R7+UR6+0x15080] ;  /* 0x015080060704783b */ /* 0x010e280008000200 */
[----:B0-----:R-:W-:Y:S04]  /*279e0*/  STL.64 [R1+0x1898], R6 ;  /* 0x0018980601007387 */ /* 0x001fe80000100a00 */
[----:B------:R0:W-:Y:S04]  /*279f0*/  STL.64 [R1+0x1890], R4 ;  /* 0x0018900401007387 */ /* 0x0001e80000100a00 */
[----:B0-----:R-:W3:Y:S04]  /*27a00*/  LDL.LU R4, [R1+0x90] ;  /* 0x0000900001047983 */ /* 0x001ee80000300800 */
[----:B------:R-:W3:Y:S04]  /*27a10*/  LDL.LU R5, [R1+0x94] ;  /* 0x0000940001057983 */ /* 0x000ee80000300800 */
[----:B------:R-:W3:Y:S04]  /*27a20*/  LDL.LU R6, [R1+0x98] ;  /* 0x0000980001067983 */ /* 0x000ee80000300800 */
[----:B------:R-:W3:Y:S04]  /*27a30*/  LDL.LU R7, [R1+0x9c] ;  /* 0x00009c0001077983 */ /* 0x000ee80000300800 */
[----:B------:R-:W3:Y:S04]  /*27a40*/  LDL.LU.64 R20, [R1+0x1a18] ;  /* 0x001a180001147983 */ /* 0x000ee80000300a00 */
[----:B------:R-:W-:Y:S04]  /*27a50*/  STL.64 [R1+0x130], R24 ;  /* 0x0001301801007387 */ /* 0x000fe80000100a00 */
[----:B------:R0:W-:Y:S04]  /*27a60*/  STL.64 [R1+0x138], R26 ;  /* 0x0001381a01007387 */ /* 0x0001e80000100a00 */
[----:B0-----:R-:W4:Y:S04]  /*27a70*/  LDL.LU.64 R26, [R1+0x1a10] ;  /* 0x001a1000011a7983 */ /* 0x001f280000300a00 */
[----:B------:R-:W2:Y:S01]  /*27a80*/  LDL.LU.64 R24, [R1+0x1a08] ;  /* 0x001a080001187983 */ /* 0x000ea20000300a00 */
[----:B---3--:R-:W-:Y:S06]  /*27a90*/  HMMA.16816.F32 R4, R12, R20, R4 ;  /* 0x000000140c04723c */ /* 0x008fec0000001804 */
[----:B------:R0:W-:Y:S04]  /*27aa0*/  STL.64 [R1+0x1958], R20 ;  /* 0x0019581401007387 */ /* 0x0001e80000100a00 */
[----:B0-----:R-:W3:-:S13]  /*27ab0*/  LDL.LU R20, [R1+0x20] ;  /* 0x0000200001147983 */ /* 0x001eda0000300800 */
[----:B------:R-:W-:Y:S04]  /*27ac0*/  STL.64 [R1+0x120], R4 ;  /* 0x0001200401007387 */ /* 0x000fe80000100a00 */
[----:B------:R-:W-:Y:S04]  /*27ad0*/  STL.64 [R1+0x128], R6 ;  /* 0x0001280601007387 */ /* 0x000fe80000100a00 */
[----:B------:R-:W3:Y:S04]  /*27ae0*/  LDL.LU R21, [R1+0x24] ;  /* 0x0000240001157983 */ /* 0x000ee80000300800 */
[----:B------:R-:W4:Y:S04]  /*27af0*/  LDL.LU R22, [R1+0x28] ;  /* 0x0000280001167983 */ /* 0x000f280000300800 */
[----:B------:R-:W4:Y:S01]  /*27b00*/  LDL.LU R23, [R1+0x2c] ;  /* 0x00002c0001177983 */ /* 0x000f220000300800 */
[----:B--2---:R-:W-:Y:S03]  /*27b10*/  HMMA.16816.F32 R16, R12, R24, R16 ;  /* 0x000000180c10723c */ /* 0x004fe60000001810 */
[----:B----4-:R-:W-:Y:S04]  /*27b20*/  STL.64 [R1+0x1968], R22 ;  /* 0x0019681601007387 */ /* 0x010fe80000100a00 */
[----:B---3--:R0:W-:Y:S02]  /*27b30*/  STL.64 [R1+0x1960], R20 ;  /* 0x0019601401007387 */ /* 0x0081e40000100a00 */
[----:B0-----:R-:W-:-:S02]  /*27b40*/  MOV R20, R8 ;  /* 0x0000000800147202 */ /* 0x001fc40000000f00 */
[----:B------:R-:W-:Y:S01]  /*27b50*/  MOV R21, R9 ;  /* 0x0000000900157202 */ /* 0x000fe20000000f00 */
[----:B------:R-:W2:Y:S04]  /*27b60*/  LDL.LU R8, [R1+0x1a04] ;  /* 0x001a040001087983 */ /* 0x000ea80000300800 */
[----:B------:R-:W3:Y:S04]  /*27b70*/  LDL.LU R9, [R1+0x1a00] ;  /* 0x001a000001097983 */ /* 0x000ee80000300800 */
[----:B------:R-:W4:Y:S04]  /*27b80*/  LDL.LU R4, [R1+0x60] ;  /* 0x0000600001047983 */ /* 0x000f280000300800 */
[----:B------:R-:W4:Y:S04]  /*27b90*/  LDL.LU R5, [R1+0x64] ;  /* 0x0000640001057983 */ /* 0x000f280000300800 */
[----:B------:R-:W2:Y:S04]  /*27ba0*/  LDL.LU R6, [R1+0x68] ;  /* 0x0000680001067983 */ /* 0x000ea80000300800 */
[----:B------:R-:W2:Y:S04]  /*27bb0*/  LDL.LU R7, [R1+0x6c] ;  /* 0x00006c0001077983 */ /* 0x000ea80000300800 */
[----:B--2---:R3:W-:Y:S04]  /*27bc0*/  STL.64 [R1+0x19c8], R6 ;  /* 0x0019c80601007387 */ /* 0x0047e80000100a00 */
[----:B----4-:R0:W-:Y:S01]  /*27bd0*/  STL.64 [R1+0x19c0], R4 ;  /* 0x0019c00401007387 */ /* 0x0101e20000100a00 */
[----:B---3--:R-:W-:-:S03]  /*27be0*/  MOV R6, R9 ;  /* 0x0000000900067202 */ /* 0x008fc60000000f00 */
[----:B0-----:R-:W2:Y:S04]  /*27bf0*/  LDL.LU R4, [R1+0x70] ;  /* 0x0000700001047983 */ /* 0x001ea80000300800 */
[----:B------:R-:W2:Y:S01]  /*27c00*/  LDL.LU R5, [R1+0x74] ;  /* 0x0000740001057983 */ /* 0x000ea20000300800 */
[----:B------:R-:W-:-:S03]  /*27c10*/  MOV R7, R8 ;  /* 0x0000000800077202 */ /* 0x000fc60000000f00 */
[----:B------:R-:W3:Y:S04]  /*27c20*/  LDL.LU.64 R8, [R1+0x290] ;  /* 0x0002900001087983 */ /* 0x000ee80000300a00 */
[----:B------:R0:W-:Y:S02]  /*27c30*/  STL.64 [R1+0x1980], R20 ;  /* 0x0019801401007387 */ /* 0x0001e40000100a00 */
[----:B0-----:R-:W-:Y:S01]  /*27c40*/  IMAD.MOV.U32 R20, RZ, RZ, R11 ;  /* 0x000000ffff147224 */ /* 0x001fe200078e000b */
[----:B------:R-:W-:Y:S01]  /*27c50*/  MOV R21, R0 ;  /* 0x0000000000157202 */ /* 0x000fe20000000f00 */
[----:B------:R-:W4:Y:S04]  /*27c60*/  LDL.LU R11, [R1+0x19fc] ;  /* 0x0019fc00010b7983 */ /* 0x000f280000300800 */
[----:B------:R-:W2:Y:S04]  /*27c70*/  LDL.LU R0, [R1+0x19f8] ;  /* 0x0019f80001007983 */ /* 0x000ea80000300800 */
[----:B------:R-:W-:Y:S04]  /*27c80*/  STL.64 [R1+0x1998], R20 ;  /* 0x0019981401007387 */ /* 0x000fe80000100a00 */
[----:B------:R0:W-:Y:S04]  /*27c90*/  STL.64 [R1+0x110], R16 ;  /* 0x0001101001007387 */ /* 0x0001e80000100a00 */
[----:B------:R-:W-:Y:S04]  /*27ca0*/  STL.64 [R1+0x118], R18 ;  /* 0x0001181201007387 */ /* 0x000fe80000100a00 */
[----:B0-----:R-:W3:Y:S04]  /*27cb0*/  LDL.LU.64 R16, [R1+0x19f0] ;  /* 0x0019f00001107983 */ /* 0x001ee80000300a00 */
[----:B------:R0:W-:Y:S02]  /*27cc0*/  STL.64 [R1+0x1950], R24 ;  /* 0x0019501801007387 */ /* 0x0001e40000100a00 */
[----:B0-----:R-:W-:Y:S01]  /*27cd0*/  MOV R24, R2 ;  /* 0x0000000200187202 */ /* 0x001fe20000000f00 */
[----:B------:R-:W-:Y:S01]  /*27ce0*/  IMAD.MOV.U32 R25, RZ, RZ, R10 ;  /* 0x000000ffff197224 */ /* 0x000fe200078e000a */
[----:B------:R-:W3:Y:S04]  /*27cf0*/  LDL.LU R2, [R1+0x19ec] ;  /* 0x0019ec0001027983 */ /* 0x000ee80000300800 */
[----:B------:R-:W3:Y:S01]  /*27d00*/  LDL.LU R10, [R1+0x19e8] ;  /* 0x0019e800010a7983 */ /* 0x000ee20000300800 */
[----:B------:R-:W-:-:S02]  /*27d10*/  MOV R20, R27 ;  /* 0x0000001b00147202 */ /* 0x000fc40000000f00 */
[----:B------:R-:W-:Y:S02]  /*27d20*/  MOV R21, R26 ;  /* 0x0000001a00157202 */ /* 0x000fe40000000f00 */
[----:B------:R-:W-:Y:S02]  /*27d30*/  MOV R26, R28 ;  /* 0x0000001c001a7202 */ /* 0x000fe40000000f00 */
[----:B------:R-:W-:Y:S01]  /*27d40*/  MOV R27, R29 ;  /* 0x0000001d001b7202 */ /* 0x000fe20000000f00 */
[----:B------:R-:W3:Y:S04]  /*27d50*/  LDL.LU R28, [R1+0x19e4] ;  /* 0x0019e400011c7983 */ /* 0x000ee80000300800 */
[----:B------:R-:W3:Y:S04]  /*27d60*/  LDL.LU R29, [R1+0x19e0] ;  /* 0x0019e000011d7983 */ /* 0x000ee80000300800 */
[----:B------:R4:W-:Y:S04]  /*27d70*/  STL.64 [R1+0x1978], R26 ;  /* 0x0019781a01007387 */ /* 0x0009e80000100a00 */
[----:B------:R2:W-:Y:S01]  /*27d80*/  STL.64 [R1+0x1970], R24 ;  /* 0x0019701801007387 */ /* 0x0005e20000100a00 */
[----:B----4-:R-:W-:-:S02]  /*27d90*/  MOV R27, R11 ;  /* 0x0000000b001b7202 */ /* 0x010fc40000000f00 */
[----:B--2---:R-:W-:Y:S02]  /*27da0*/  MOV R24, R0 ;  /* 0x0000000000187202 */ /* 0x004fe40000000f00 */
[----:B------:R-:W2:Y:S01]  /*27db0*/  LDL.LU R0, [R1+0x19dc] ;  /* 0x0019dc0001007983 */ /* 0x000ea20000300800 */
[----:B---3--:R-:W-:Y:S01]  /*27dc0*/  MOV R25, R2 ;  /* 0x0000000200197202 */ /* 0x008fe20000000f00 */
[----:B------:R-:W-:Y:S02]  /*27dd0*/  IMAD.MOV.U32 R26, RZ, RZ, R10 ;  /* 0x000000ffff1a7224 */ /* 0x000fe400078e000a */
[----:B------:R-:W3:Y:S04]  /*27de0*/  LDL.LU R2, [R1+0x19d8] ;  /* 0x0019d80001027983 */ /* 0x000ee80000300800 */
[----:B------:R-:W4:Y:S04]  /*27df0*/  LDL.LU R10, [R1+0x19d4] ;  /* 0x0019d400010a7983 */ /* 0x000f280000300800 */
[----:B------:R-:W2:Y:S04]  /*27e00*/  LDL.LU R11, [R1+0x19d0] ;  /* 0x0019d000010b7983 */ /* 0x000ea80000300800 */
[----:B------:R-:W-:Y:S04]  /*27e10*/  STL.64 [R1+0x1990], R26 ;  /* 0x0019901a01007387 */ /* 0x000fe80000100a00 */
[----:B------:R0:W-:Y:S04]  /*27e20*/  STL.64 [R1+0x1988], R24 ;  /* 0x0019881801007387 */ /* 0x0001e80000100a00 */
[----:B0-----:R-:W3:Y:S04]  /*27e30*/  LDL.LU R24, [R1+0x40] ;  /* 0x0000400001187983 */ /* 0x001ee80000300800 */
[----:B------:R-:W3:Y:S01]  /*27e40*/  LDL.LU R25, [R1+0x44] ;  /* 0x0000440001197983 */ /* 0x000ee20000300800 */
[----:B------:R-:W-:Y:S01]  /*27e50*/  HMMA.16816.F32 R4, R12, R16, R4 ;  /* 0x000000100c04723c */ /* 0x000fe20000001804 */
[----:B------:R-:W-:-:S02]  /*27e60*/  MOV R26, R29 ;  /* 0x0000001d001a7202 */ /* 0x000fc40000000f00 */
[----:B------:R-:W-:-:S05]  /*27e70*/  MOV R27, R28 ;  /* 0x0000001c001b7202 */ /* 0x000fca0000000f00 */
[----:B------:R-:W-:Y:S04]  /*27e80*/  STL.64 [R1+0x19a8], R26 ;  /* 0x0019a81a01007387 */ /* 0x000fe80000100a00 */
[----:B---3--:R-:W-:Y:S11]  /*27e90*/  STL.64 [R1+0x19a0], R24 ;  /* 0x0019a01801007387 */ /* 0x008ff60000100a00 */
[----:B------:R-:W-:Y:S04]  /*27ea0*/  STL.64 [R1+0x100], R4 ;  /* 0x0001000401007387 */ /* 0x000fe80000100a00 */
[----:B------:R0:W-:Y:S04]  /*27eb0*/  STL.64 [R1+0x108], R6 ;  /* 0x0001080601007387 */ /* 0x0001e80000100a00 */
[----:B0-----:R-:W3:Y:S04]  /*27ec0*/  LDL.LU.64 R6, [R1+0x19c8] ;  /* 0x0019c80001067983 */ /* 0x001ee80000300a00 */
[----:B------:R-:W3:Y:S01]  /*27ed0*/  LDL.LU.64 R4, [R1+0x19c0] ;  /* 0x0019c00001047983 */ /* 0x000ee20000300a00 */
[----:B--2---:R-:W-:Y:S01]  /*27ee0*/  MOV R24, R11 ;  /* 0x0000000b00187202 */ /* 0x004fe20000000f00 */
[----:B----4-:R-:W-:Y:S01]  /*27ef0*/  IMAD.MOV.U32 R25, RZ, RZ, R10 ;  /* 0x000000ffff197224 */ /* 0x010fe200078e000a */
[----:B------:R-:W-:-:S02]  /*27f00*/  MOV R26, R2 ;  /* 0x00000002001a7202 */ /* 0x000fc40000000f00 */
[----:B------:R-:W-:Y:S02]  /*27f10*/  MOV R27, R0 ;  /* 0x00000000001b7202 */ /* 0x000fe40000000f00 */
[----:B------:R-:W-:Y:S02]  /*27f20*/  MOV R2, R8 ;  /* 0x0000000800027202 */ /* 0x000fe40000000f00 */
[----:B------:R-:W-:Y:S01]  /*27f30*/  MOV R0, R9 ;  /* 0x0000000900007202 */ /* 0x000fe20000000f00 */
[----:B------:R-:W2:Y:S01]  /*27f40*/  LDL.LU.64 R10, [R1+0x19b8] ;  /* 0x0019b800010a7983 */ /* 0x000ea20000300a00 */
[----:B---3--:R-:W-:Y:S03]  /*27f50*/  HMMA.16816.F32 R4, R12, R8, R4 ;  /* 0x000000080c04723c */ /* 0x008fe60000001804 */
[----:B------:R-:W2:Y:S04]  /*27f60*/  LDL.LU.64 R8, [R1+0x19b0] ;  /* 0x0019b00001087983 */ /* 0x000ea80000300a00 */
[----:B------:R-:W3:-:S15]  /*27f70*/  LDL.LU R15, [R1+0x20c] ;  /* 0x00020c00010f7983 */ /* 0x000ede0000300800 */
[----:B------:R-:W-:-:S01]  /*27f80*/  NOP ;  /* 0x0000000000007918 */ /* 0x000fc20000000000 */
[----:B------:R-:W-:Y:S04]  /*27f90*/  STL [R1+0x18a4], R7 ;  /* 0x0018a40701007387 */ /* 0x000fe80000100800 */
[----:B------:R-:W-:Y:S04]  /*27fa0*/  STL [R1+0x18d0], R6 ;  /* 0x0018d00601007387 */ /* 0x000fe80000100800 */
[----:B------:R0:W-:Y:S04]  /*27fb0*/  STL.64 [R1+0x18c8], R4 ;  /* 0x0018c80401007387 */ /* 0x0001e80000100a00 */
[----:B0-----:R-:W4:Y:S04]  /*27fc0*/  LDL.LU.64 R4, [R1+0x240] ;  /* 0x0002400001047983 */ /* 0x001f280000300a00 */
[----:B------:R-:W3:Y:S01]  /*27fd0*/  LDL.LU.64 R6, [R1+0x248] ;  /* 0x0002480001067983 */ /* 0x000ee20000300a00 */
[----:B--2---:R-:W-:Y:S03]  /*27fe0*/  HMMA.16816.F32 R20, R8, R20, R24 ;  /* 0x000000140814723c */ /* 0x004fe60000001818 */
[----:B------:R-:W2:Y:S04]  /*27ff0*/  LDL.LU.64 R26, [R1+0x19a8] ;  /* 0x0019a800011a7983 */ /* 0x000ea80000300a00 */
[----:B------:R-:W2:-:S15]  /*28000*/  LDL.LU.64 R24, [R1+0x19a0] ;  /* 0x0019a00001187983 */ /* 0x000e9e0000300a00 */
[----:B------:R-:W-:-:S01]  /*28010*/  NOP ;  /* 0x0000000000007918 */ /* 0x000fc20000000000 */
[----:B------:R0:W-:Y:S04]  /*28020*/  STL.64 [R1+0xe0], R20 ;  /* 0x0000e01401007387 */ /* 0x0001e80000100a00 */
[----:B------:R2:W-:Y:S04]  /*28030*/  STL.64 [R1+0xe8], R22 ;  /* 0x0000e81601007387 */ /* 0x0005e80000100a00 */
[----:B0-----:R-:W2:Y:S02]  /*28040*/  LDL.LU.64 R20, [R1+0x1998] ;  /* 0x0019980001147983 */ /* 0x001ea40000300a00 */
[----:B--2---:R-:W-:Y:S02]  /*28050*/  HMMA.16816.F32 R20, R8, R20, R24 ;  /* 0x000000140814723c */ /* 0x004fe40000001818 */
[----:B------:R-:W2:Y:S04]  /*28060*/  LDL.LU.64 R26, [R1+0x1990] ;  /* 0x00199000011a7983 */ /* 0x000ea80000300a00 */
[----:B------:R-:W2:-:S15]  /*28070*/  LDL.LU.64 R24, [R1+0x1988] ;  /* 0x0019880001187983 */ /* 0x000e9e0000300a00 */
[----:B------:R-:W-:-:S02]  /*28080*/  NOP ;  /* 0x0000000000007918 */ /* 0x000fc40000000000 */
[----:B------:R0:W-:Y:S04]  /*28090*/  STL.64 [R1+0xd0], R20 ;  /* 0x0000d01401007387 */ /* 0x0001e80000100a00 */
[----:B------:R2:W-:Y:S04]  /*280a0*/  STL.64 [R1+0xd8], R22 ;  /* 0x0000d81601007387 */ /* 0x0005e80000100a00 */
[----:B0-----:R-:W2:Y:S02]  /*280b0*/  LDL.LU.64 R20, [R1+0x1980] ;  /* 0x0019800001147983 */ /* 0x001ea40000300a00 */
[----:B--2---:R-:W-:Y:S02]  /*280c0*/  HMMA.16816.F32 R20, R8, R20, R24 ;  /* 0x000000140814723c */ /* 0x004fe40000001818 */
[----:B------:R-:W2:Y:S04]  /*280d0*/  LDL.LU.64 R26, [R1+0x1978] ;  /* 0x00197800011a7983 */ /* 0x000ea80000300a00 */
[----:B------:R-:W2:-:S15]  /*280e0*/  LDL.LU.64 R24, [R1+0x1970] ;  /* 0x0019700001187983 */ /* 0x000e9e0000300a00 */
[----:B------:R-:W-:-:S02]  /*280f0*/  NOP ;  /* 0x0000000000007918 */ /* 0x000fc40000000000 */
[----:B------:R-:W-:Y:S04]  /*28100*/  STL.64 [R1+0xc0], R20 ;  /* 0x0000c01401007387 */ /* 0x000fe80000100a00 */
[----:B------:R0:W-:Y:S04]  /*28110*/  STL.64 [R1+0xc8], R22 ;  /* 0x0000c81601007387 */ /* 0x0001e80000100a00 */
[----:B0-----:R-:W4:Y:S04]  /*28120*/  LDL.LU.64 R22, [R1+0x1968] ;  /* 0x0019680001167983 */ /* 0x001f280000300a00 */
[----:B------:R-:W4:Y:S02]  /*28130*/  LDL.LU.64 R20, [R1+0x1960] ;  /* 0x0019600001147983 */ /* 0x000f240000300a00 */
[----:B----4-:R-:W-:-:S15]  /*28140*/  HMMA.16816.F32 R20, R8, R4, R20 ;  /* 0x000000040814723c */ /* 0x010fde0000001814 */
[----:B------:R-:W-:-:S08]  /*28150*/  NOP ;  /* 0x0000000000007918 */ /* 0x000fd00000000000 */
[----:B------:R0:W-:Y:S04]  /*28160*/  STL.64 [R1+0xb0], R20 ;  /* 0x0000b01401007387 */ /* 0x0001e80000100a00 */
[----:B------:R2:W-:Y:S04]  /*28170*/  STL.64 [R1+0xb8], R22 ;  /* 0x0000b81601007387 */ /* 0x0005e80000100a00 */
[----:B0-----:R-:W2:Y:S04]  /*28180*/  LDL.LU.64 R20, [R1+0x1958] ;  /* 0x0019580001147983 */ /* 0x001ea80000300a00 */
[----:B---3--:R-:W-:Y:S01]  /*28190*/  STL.64 [R1+0x18e0], R6 ;  /* 0x0018e00601007387 */ /* 0x008fe20000100a00 */
[----:B------:R-:W-:Y:S01]  /*281a0*/  IMAD.MOV.U32 R4, RZ, RZ, R2 ;  /* 0x000000ffff047224 */ /* 0x000fe200078e0002 */
[----:B------:R-:W-:Y:S01]  /*281b0*/  MOV R5, R0 ;  /* 0x0000000000057202 */ /* 0x000fe20000000f00 */
[----:B--2---:R-:W-:Y:S01]  /*281c0*/  HMMA.16816.F32 R20, R8, R20, R24 ;  /* 0x000000140814723c */ /* 0x004fe20000001818 */
[----:B------:R-:W2:-:S15]  /*281d0*/  LDL.LU.64 R24, [R1+0x1950] ;  /* 0x0019500001187983 */ /* 0x000e9e0000300a00 */
[----:B------:R-:W-:-:S07]  /*281e0*/  NOP ;  /* 0x0000000000007918 */ /* 0x000fce0000000000 */
[----:B------:R0:W-:Y:S01]  /*281f0*/  STL [R1+0xa0], R20 ;  /* 0x0000a01401007387 */ /* 0x0001e20000100800 */
[----:B------:R-:W-:Y:S02]  /*28200*/  MOV R2, R22 ;  /* 0x0000001600027202 */ /* 0x000fe40000000f00 */
[----:B------:R-:W-:Y:S02]  /*28210*/  MOV R0, R23 ;  /* 0x0000001700007202 */ /* 0x000fe40000000f00 */
[----:B------:R-:W-:Y:S01]  /*28220*/  MOV R28, R21 ;  /* 0x00000015001c7202 */ /* 0x000fe20000000f00 */
[----:B------:R-:W2:Y:S04]  /*28230*/  LDL.LU.64 R22, [R1+0x1948] ;  /* 0x0019480001167983 */ /* 0x000ea80000300a00 */
[----:B0-----:R-:W2:Y:S04]  /*28240*/  LDL.LU.64 R20, [R1+0x1940] ;  /* 0x0019400001147983 */ /* 0x001ea80000300a00 */
[----:B------:R-:W-:Y:S04]  /*28250*/  STL [R1+0x18c4], R0 ;  /* 0x0018c40001007387 */ /* 0x000fe80000100800 */
[----:B------:R-:W-:Y:S04]  /*28260*/  STL [R1+0x18c0], R2 ;  /* 0x0018c00201007387 */ /* 0x000fe80000100800 */
[----:B------:R-:W-:Y:S01]  /*28270*/  STL [R1+0x18a0], R28 ;  /* 0x0018a01c01007387 */ /* 0x000fe20000100800 */
[----:B--2---:R-:W-:Y:S03]  /*28280*/  HMMA.16816.F32 R24, R8, R24, R20 ;  /* 0x000000180818723c */ /* 0x004fe60000001814 */
[----:B------:R-:W2:Y:S04]  /*28290*/  LDL.LU.64 R22, [R1+0x1938] ;  /* 0x0019380001167983 */ /* 0x000ea80000300a00 */
[----:B------:R-:W2:-:S15]  /*282a0*/  LDL.LU.64 R20, [R1+0x1930] ;  /* 0x0019300001147983 */ /* 0x000e9e0000300a00 */
[----:B------:R-:W-:-:S01]  /*282b0*/  NOP ;  /* 0x0000000000007918 */ /* 0x000fc20000000000 */
[----:B------:R-:W-:Y:S04]  /*282c0*/  STL.64 [R1+0x90], R24 ;  /* 0x0000901801007387 */ /* 0x000fe80000100a00 */
[----:B------:R0:W-:Y:S01]  /*282d0*/  STL [R1+0x98], R26 ;  /* 0x0000981a01007387 */ /* 0x0001e20000100800 */
[----:B------:R-:W-:-:S03]  /*282e0*/  IMAD.MOV.U32 R29, RZ, RZ, R27 ;  /* 0x000000ffff1d7224 */ /* 0x000fc600078e001b */
[----:B0-----:R-:W3:Y:S04]  /*282f0*/  LDL.LU.64 R26, [R1+0x1928] ;  /* 0x00192800011a7983 */ /* 0x001ee80000300a00 */
[----:B------:R-:W3:Y:S04]  /*28300*/  LDL.LU.64 R24, [R1+0x1920] ;  /* 0x0019200001187983 */ /* 0x000ee80000300a00 */
[----:B------:R-:W-:Y:S04]  /*28310*/  STL [R1+0x1888], R29 ;  /* 0x0018881d01007387 */ /* 0x000fe80000100800 */
[----:B------:R-:W4:Y:S01]  /*28320*/  LDL.LU.64 R18, [R1+0x1918] ;  /* 0x0019180001127983 */ /* 0x000f220000300a00 */
[C---:B--2---:R-:W-:Y:S06]  /*28330*/  HMMA.16816.F32 R4, R8.reuse, R4, R20 ;  /* 0x000000040804723c */ /* 0x044fec0000001814 */
[----:B---3--:R-:W-:Y:S01]  /*28340*/  HMMA.16816.F32 R24, R8, R16, R24 ;  /* 0x000000100818723c */ /* 0x008fe20000001818 */
[----:B------:R-:W4:Y:S04]  /*28350*/  LDL.LU.64 R16, [R1+0x1910] ;  /* 0x0019100001107983 */ /* 0x000f280000300a00 */
[----:B------:R-:W4:Y:S01]  /*28360*/  LDL.LU R20, [R1+0x150] ;  /* 0x0001500001147983 */ /* 0x000f220000300800 */
[----:B------:R-:W-:-:S03]  /*28370*/  MOV R22, R3 ;  /* 0x0000000300167202 */ /* 0x000fc60000000f00 */
[----:B------:R-:W0:-:S14]  /*28380*/  LDSM.16.M88.4 R8, [R15+UR6+0x14080] ;  /* 0x014080060f08783b */ /* 0x000e1c0008000200 */
[----:B------:R-:W-:Y:S04]  /*28390*/  STL.64 [R1+0x1c0], R24 ;  /* 0x0001c01801007387 */ /* 0x000fe80000100a00 */
[----:B------:R-:W-:Y:S04]  /*283a0*/  STL.64 [R1+0x1c8], R26 ;  /* 0x0001c81a01007387 */ /* 0x000fe80000100a00 */
[----:B------:R-:W-:Y:S04]  /*283b0*/  STL.64 [R1+0x80], R4 ;  /* 0x0000800401007387 */ /* 0x000fe80000100a00 */
[----:B------:R-:W-:Y:S04]  /*283c0*/  STL.64 [R1+0x88], R6 ;  /* 0x0000880601007387 */ /* 0x000fe80000100a00 */
[----:B------:R-:W4:Y:S04]  /*283d0*/  LDL.LU R21, [R1+0x154] ;  /* 0x0001540001157983 */ /* 0x000f280000300800 */
[----:B------:R-:W2:Y:S04]  /*283e0*/  LDL.LU R3, [R1+0x190c] ;  /* 0x00190c0001037983 */ /* 0x000ea80000300800 */
[----:B------:R-:W4:Y:S04]  /*283f0*/  LDL.LU R23, [R1+0x15c] ;  /* 0x00015c0001177983 */ /* 0x000f280000300800 */
[----:B------:R1:W-:Y:S04]  /*28400*/  STL [R1+0x1908], R15 ;  /* 0x0019080f01007387 */ /* 0x0003e80000100800 */
[----:B-1----:R-:W4:Y:S04]  /*28410*/  LDL.LU.64 R14, [R1+0x238] ;  /* 0x00023800010e7983 */ /* 0x002f280000300a00 */
[----:B0-----:R0:W-:Y:S04]  /*28420*/  STL.64 [R1+0x17f8], R10 ;  /* 0x0017f80a01007387 */ /* 0x0011e80000100a00 */
[----:B------:R-:W-:Y:S04]  /*28430*/  STL.64 [R1+0x17f0], R8 ;  /* 0x0017f00801007387 */ /* 0x000fe80000100a00 */
[----:B0-----:R-:W3:Y:S04]  /*28440*/  LDL.LU R10, [R1+0x298] ;  /* 0x00029800010a7983 */ /* 0x001ee80000300800 */
[----:B------:R-:W3:Y:S04]  /*28450*/  LDL.LU R11, [R1+0x29c] ;  /* 0x00029c00010b7983 */ /* 0x000ee80000300800 */
[----:B--2---:R-:W0:Y:S04]  /*28460*/  LDSM.16.M88.4 R24, [R3+UR6+0x80] ;  /* 0x000080060318783b */ /* 0x004e280008000200 */
[----:B------:R-:W1:Y:S04]  /*28470*/  LDSM.16.M88.4 R4, [R3+UR6+0x2080] ;  /* 0x002080060304783b */ /* 0x000e680008000200 */
[----:B0-----:R-:W-:Y:S04]  /*28480*/  STL.64 [R1+0x60], R24 ;  /* 0x0000601801007387 */ /* 0x001fe80000100a00 */
[----:B------:R-:W-:Y:S04]  /*28490*/  STL.64 [R1+0x68], R26 ;  /* 0x0000681a01007387 */ /* 0x000fe80000100a00 */
[----:B------:R-:W0:Y:S04]  /*284a0*/  LDSM.16.M88.4 R24, [R3+UR6+0x4080] ;  /* 0x004080060318783b */ /* 0x000e280008000200 */
[----:B-1----:R-:W-:Y:S04]  /*284b0*/  STL.64 [R1+0x50], R4 ;  /* 0x0000500401007387 */ /* 0x002fe80000100a00 */
[----:B------:R-:W-:Y:S04]  /*284c0*/  STL.64 [R1+0x58], R6 ;  /* 0x0000580601007387 */ /* 0x000fe80000100a00 */
        /* <DEDUP_REMOVED lines=11> */
[----:B------:R1:W-:Y:S04]  /*28580*/  STL.64 [R1+0x18], R6 ;  /* 0x0000180601007387 */ /* 0x0003e80000100a00 */
[----:B-1----:R-:W2:Y:S04]  /*28590*/  LDL R6, [R1+0x258] ;  /* 0x0002580001067983 */ /* 0x002ea80000100800 */
[----:B0-----:R-:W-:Y:S04]  /*285a0*/  STL.64 [R1], R24 ;  /* 0x0000001801007387 */ /* 0x001fe80000100a00 */
[----:B------:R-:W-:Y:S04]  /*285b0*/  STL.64 [R1+0x8], R26 ;  /* 0x0000081a01007387 */ /* 0x000fe80000100a00 */
[----:B------:R-:W2:Y:S04]  /*285c0*/  LDL R7, [R1+0x25c] ;  /* 0x00025c0001077983 */ /* 0x000ea80000100800 */
[----:B------:R-:W0:Y:S01]  /*285d0*/  LDSM.16.M88.4 R24, [R3+UR6+0xe080] ;  /* 0x00e080060318783b */ /* 0x000e220008000200 */
[----:B----4-:R-:W-:Y:S03]  /*285e0*/  HMMA.16816.F32 R20, R16, R14, R20 ;  /* 0x0000000e1014723c */ /* 0x010fe60000001814 */
[----:B--2---:R1:W-:Y:S04]  /*285f0*/  STL.64 [R1+0x18f0], R6 ;  /* 0x0018f00601007387 */ /* 0x0043e80000100a00 */
[----:B-1----:R-:W2:Y:S04]  /*28600*/  LDL.LU.64 R6, [R1+0x198] ;  /* 0x0001980001067983 */ /* 0x002ea80000300a00 */
[----:B0-----:R0:W-:Y:S04]  /*28610*/  STL [R1+0x177c], R24 ;  /* 0x00177c1801007387 */ /* 0x0011e80000100800 */
[----:B------:R1:W-:Y:S04]  /*28620*/  STL [R1+0x1778], R25 ;  /* 0x0017781901007387 */ /* 0x0003e80000100800 */
[----:B------:R-:W-:Y:S04]  /*28630*/  STL [R1+0x163c], R26 ;  /* 0x00163c1a01007387 */ /* 0x000fe80000100800 */
[----:B------:R-:W-:Y:S01]  /*28640*/  STL [R1+0x1638], R27 ;  /* 0x0016381b01007387 */ /* 0x000fe20000100800 */
[----:B0-----:R-:W-:-:S02]  /*28650*/  MOV R24, R15 ;  /* 0x0000000f00187202 */ /* 0x001fc40000000f00 */
[----:B-1----:R-:W-:Y:S01]  /*28660*/  MOV R25, R14 ;  /* 0x0000000e00197202 */ /* 0x002fe20000000f00 */
[----:B------:R-:W4:Y:S04]  /*28670*/  LDL.LU R15, [R1+0x1908] ;  /* 0x00190800010f7983 */ /* 0x000f280000300800 */
[----:B------:R-:W-:Y:S04]  /*28680*/  STL.64 [R1+0x70], R20 ;  /* 0x0000701401007387 */ /* 0x000fe80000100a00 */
[----:B------:R0:W-:Y:S04]  /*28690*/  STL.64 [R1+0x18e8], R24 ;  /* 0x0018e81801007387 */ /* 0x0001e80000100a00 */
[----:B0-----:R-:W3:Y:S04]  /*286a0*/  LDL.LU R24, [R1+0x140] ;  /* 0x0001400001187983 */ /* 0x001ee80000300800 */
[----:B------:R-:W3:Y:S04]  /*286b0*/  LDL.LU R25, [R1+0x144] ;  /* 0x0001440001197983 */ /* 0x000ee80000300800 */
[----:B------:R-:W2:Y:S04]  /*286c0*/  LDL.LU R26, [R1+0x148] ;  /* 0x00014800011a7983 */ /* 0x000ea80000300800 */
[----:B------:R-:W2:Y:S01]  /*286d0*/  LDL.LU R27, [R1+0x14c] ;  /* 0x00014c00011b7983 */ /* 0x000ea20000300800 */
[----:B------:R-:W-:Y:S01]  /*286e0*/  IMAD.MOV.U32 R8, RZ, RZ, R23 ;  /* 0x000000ffff087224 */ /* 0x000fe200078e0017 */
[----:B------:R-:W-:-:S02]  /*286f0*/  MOV R9, R22 ;  /* 0x0000001600097202 */ /* 0x000fc40000000f00 */
[----:B----4-:R-:W0:Y:S04]  /*28700*/  LDSM.16.M88.4 R12, [R15+UR6+0x15080] ;  /* 0x015080060f0c783b */ /* 0x010e280008000200 */
[----:B--2---:R-:W-:Y:S04]  /*28710*/  STL.64 [R1+0x1900], R26 ;  /* 0x0019001a01007387 */ /* 0x004fe80000100a00 */
[----:B---3--:R1:W-:Y:S04]  /*28720*/  STL.64 [R1+0x18f8], R24 ;  /* 0x0018f81801007387 */ /* 0x0083e80000100a00 */
[----:B-1----:R-:W2:Y:S04]  /*28730*/  LDL.LU R24, [R1+0x160] ;  /* 0x0001600001187983 */ /* 0x002ea80000300800 */
[----:B------:R-:W2:Y:S04]  /*28740*/  LDL.LU R25, [R1+0x164] ;  /* 0x0001640001197983 */ /* 0x000ea80000300800 */
[----:B------:R-:W2:Y:S04]  /*28750*/  LDL.LU R26, [R1+0x168] ;  /* 0x00016800011a7983 */ /* 0x000ea80000300800 */
[----:B------:R-:W2:Y:S04]  /*28760*/  LDL.LU R27, [R1+0x16c] ;  /* 0x00016c00011b7983 */ /* 0x000ea80000300800 */
[----:B------:R-:W-:Y:S04]  /*28770*/  STL [R1+0x1824], R8 ;  /* 0x0018240801007387 */ /* 0x000fe80000100800 */
[----:B------:R-:W-:Y:S04]  /*28780*/  STL [R1+0x1820], R9 ;  /* 0x0018200901007387 */ /* 0x000fe80000100800 */
[----:B------:R-:W3:Y:S04]  /*28790*/  LDL.LU R23, [R1+0x2cc] ;  /* 0x0002cc0001177983 */ /* 0x000ee80000300800 */
[----:B---3--:R1:W-:Y:S04]  /*287a0*/  STL [R1+0x1840], R23 ;  /* 0x0018401701007387 */ /* 0x0083e80000100800 */
[----:B-1----:R-:W3:Y:S01]  /*287b0*/  LDL.LU.64 R22, [R1+0x268] ;  /* 0x0002680001167983 */ /* 0x002ee20000300a00 */
[----:B--2---:R-:W-:Y:S06]  /*287c0*/  HMMA.16816.F32 R24, R16, R6, R24 ;  /* 0x000000061018723c */ /* 0x004fec0000001818 */
[----:B------:R-:W-:-:S02]  /*287d0*/  MOV R0, R6 ;  /* 0x0000000600007202 */ /* 0x000fc40000000f00 */
[----:B------:R-:W-:Y:S01]  /*287e0*/  MOV R2, R7 ;  /* 0x0000000700027202 */ /* 0x000fe20000000f00 */
[----:B---3--:R1:W-:Y:S04]  /*287f0*/  STL.64 [R1+0x18d8], R22 ;  /* 0x0018d81601007387 */ /* 0x0083e80000100a00 */
[----:B------:R-:W2:Y:S04]  /*28800*/  LDL.LU R20, [R1+0x130] ;  /* 0x0001300001147983 */ /* 0x000ea80000300800 */
[----:B------:R-:W2:Y:S04]  /*28810*/  LDL.LU R21, [R1+0x134] ;  /* 0x0001340001157983 */ /* 0x000ea80000300800 */
[----:B-1----:R-:W2:Y:S04]  /*28820*/  LDL.LU R22, [R1+0x138] ;  /* 0x0001380001167983 */ /* 0x002ea80000300800 */
[----:B------:R-:W2:Y:S04]  /*28830*/  LDL.LU R23, [R1+0x13c] ;  /* 0x00013c0001177983 */ /* 0x000ea80000300800 */
[----:B0-----:R-:W-:Y:S04]  /*28840*/  STL.64 [R1+0x1770], R14 ;  /* 0x0017700e01007387 */ /* 0x001fe80000100a00 */
[----:B------:R0:W-:Y:S04]  /*28850*/  STL.64 [R1+0x1768], R12 ;  /* 0x0017680c01007387 */ /* 0x0001e80000100a00 */
[----:B0-----:R-:W3:Y:S04]  /*28860*/  LDL.LU R12, [R1+0x120] ;  /* 0x00012000010c7983 */ /* 0x001ee80000300800 */
[----:B------:R-:W3:Y:S04]  /*28870*/  LDL.LU R13, [R1+0x124] ;  /* 0x00012400010d7983 */ /* 0x000ee80000300800 */
[----:B------:R-:W3:Y:S04]  /*28880*/  LDL.LU R14, [R1+0x128] ;  /* 0x00012800010e7983 */ /* 0x000ee80000300800 */
[----:B------:R-:W3:Y:S04]  /*28890*/  LDL.LU R15, [R1+0x12c] ;  /* 0x00012c00010f7983 */ /* 0x000ee80000300800 */
[----:B------:R-:W-:Y:S04]  /*288a0*/  STL.64 [R1+0x220], R24 ;  /* 0x0002201801007387 */ /* 0x000fe80000100a00 */
[----:B------:R0:W-:Y:S04]  /*288b0*/  STL.64 [R1+0x228], R26 ;  /* 0x0002281a01007387 */ /* 0x0001e80000100a00 */
[----:B0-----:R-:W4:Y:S04]  /*288c0*/  LDL.LU.64 R26, [R1+0x1900] ;  /* 0x00190000011a7983 */ /* 0x001f280000300a00 */
[----:B------:R-:W4:Y:S04]  /*288d0*/  LDL.LU.64 R24, [R1+0x18f8] ;  /* 0x0018f80001187983 */ /* 0x000f280000300a00 */
[----:B------:R-:W4:Y:S02]  /*288e0*/  LDL.LU.64 R6, [R1+0x18f0] ;  /* 0x0018f00001067983 */ /* 0x000f240000300a00 */
[----:B----4-:R-:W-:Y:S02]  /*288f0*/  HMMA.16816.F32 R4, R16, R6, R24 ;  /* 0x000000061004723c */ /* 0x010fe40000001818 */
[----:B------:R-:W4:-:S15]  /*28900*/  LDL.LU.64 R24, [R1+0x18e8] ;  /* 0x0018e80001187983 */ /* 0x000f1e0000300a00 */
[----:B------:R-:W-:-:S06]  /*28910*/  NOP ;  /* 0x0000000000007918 */ /* 0x000fcc0000000000 */
[----:B------:R-:W-:Y:S01]  /*28920*/  STL.64 [R1+0x210], R4 ;  /* 0x0002100401007387 */ /* 0x000fe20000100a00 */
[----:B------:R-:W-:Y:S02]  /*28930*/  MOV R8, R6 ;  /* 0x0000000600087202 */ /* 0x000fe40000000f00 */
[----:B------:R-:W-:Y:S02]  /*28940*/  MOV R9, R7 ;  /* 0x0000000700097202 */ /* 0x000fe40000000f00 */
[----:B------:R-:W2:Y:S04]  /*28950*/  LDL.LU.64 R6, [R1+0x18e0] ;  /* 0x0018e00001067983 */ /* 0x000ea80000300a00 */
[----:B------:R-:W4:Y:S04]  /*28960*/  LDL.LU.64 R26, [R1+0x278] ;  /* 0x00027800011a7983 */ /* 0x000f280000300a00 */
[----:B------:R-:W-:Y:S04]  /*28970*/  STL [R1+0x182c], R9 ;  /* 0x00182c0901007387 */ /* 0x000fe80000100800 */
[----:B------:R0:W-:Y:S04]  /*28980*/  STL [R1+0x1828], R8 ;  /* 0x0018280801007387 */ /* 0x0001e80000100800 */
[----:B------:R1:W-:Y:S04]  /*28990*/  STL.64 [R1+0x18b8], R10 ;  /* 0x0018b80a01007387 */ /* 0x0003e80000100a00 */
[----:B0-----:R-:W4:Y:S04]  /*289a0*/  LDL.LU R8, [R1+0x110] ;  /* 0x0001100001087983 */ /* 0x001f280000300800 */
[----:B------:R-:W4:Y:S04]  /*289b0*/  LDL.LU R9, [R1+0x114] ;  /* 0x0001140001097983 */ /* 0x000f280000300800 */
[----:B-1----:R-:W4:Y:S04]  /*289c0*/  LDL.LU R10, [R1+0x118] ;  /* 0x00011800010a7983 */ /* 0x002f280000300800 */
[----:B------:R-:W4:Y:S01]  /*289d0*/  LDL.LU R11, [R1+0x11c] ;  /* 0x00011c00010b7983 */ /* 0x000f220000300800 */
[----:B--2---:R-:W-:-:S15]  /*289e0*/  HMMA.16816.F32 R20, R16, R6, R20 ;  /* 0x000000061014723c */ /* 0x004fde0000001814 */
[----:B------:R-:W-:-:S08]  /*289f0*/  NOP ;  /* 0x0000000000007918 */ /* 0x000fd00000000000 */
[----:B------:R-:W-:Y:S04]  /*28a00*/  STL.64 [R1+0x200], R20 ;  /* 0x0002001401007387 */ /* 0x000fe80000100a00 */
[----:B------:R0:W-:Y:S04]  /*28a10*/  STL.64 [R1+0x208], R22 ;  /* 0x0002081601007387 */ /* 0x0001e80000100a00 */
[----:B0-----:R-:W3:Y:S01]  /*28a20*/  LDL.LU.64 R22, [R1+0x18d8] ;  /* 0x0018d80001167983 */ /* 0x001ee20000300a00 */
[----:B------:R-:W-:-:S03]  /*28a30*/  IMAD.MOV.U32 R29, RZ, RZ, R6 ;  /* 0x000000ffff1d7224 */ /* 0x000fc600078e0006 */
[----:B------:R-:W2:Y:S04]  /*28a40*/  LDL.LU R6, [R1+0x18d0] ;  /* 0x0018d00001067983 */ /* 0x000ea80000300800 */
[----:B------:R-:W4:Y:S01]  /*28a50*/  LDL.LU.64 R4, [R1+0x18c8] ;  /* 0x0018c80001047983 */ /* 0x000f220000300a00 */
[----:B------:R-:W-:Y:S01]  /*28a60*/  MOV R3, R7 ;  /* 0x0000000700037202 */ /* 0x000fe20000000f00 */
[----:B---3--:R-:W-:Y:S06]  /*28a70*/  HMMA.16816.F32 R12, R16, R22, R12 ;  /* 0x00000016100c723c */ /* 0x008fec000000180c */
[----:B------:R-:W-:-:S02]  /*28a80*/  MOV R7, R22 ;  /* 0x0000001600077202 */ /* 0x000fc40000000f00 */
[----:B------:R-:W-:-:S15]  /*28a90*/  MOV R28, R23 ;  /* 0x00000017001c7202 */ /* 0x000fde0000000f00 */
[----:B------:R0:W-:Y:S04]  /*28aa0*/  STL.64 [R1+0x1f0], R12 ;  /* 0x0001f00c01007387 */ /* 0x0001e80000100a00 */
[----:B------:R1:W-:Y:S04]  /*28ab0*/  STL.64 [R1+0x1f8], R14 ;  /* 0x0001f80e01007387 */ /* 0x0003e80000100a00 */
[----:B0-----:R-:W3:Y:S04]  /*28ac0*/  LDL.LU R12, [R1+0x100] ;  /* 0x00010000010c7983 */ /* 0x001ee80000300800 */
[----:B------:R-:W3:Y:S04]  /*28ad0*/  LDL.LU R13, [R1+0x104] ;  /* 0x00010400010d7983 */ /* 0x000ee80000300800 */
[----:B-1----:R-:W3:Y:S04]  /*28ae0*/  LDL.LU R14, [R1+0x108] ;  /* 0x00010800010e7983 */ /* 0x002ee80000300800 */
[----:B------:R-:W3:Y:S04]  /*28af0*/  LDL.LU R15, [R1+0x10c] ;  /* 0x00010c00010f7983 */ /* 0x000ee80000300800 */
[----:B--2---:R0:W-:Y:S04]  /*28b00*/  STL.64 [R1+0x18b0], R6 ;  /* 0x0018b00601007387 */ /* 0x0041e80000100a00 */
[----:B----4-:R-:W-:Y:S04]  /*28b10*/  STL.64 [R1+0x18a8], R4 ;  /* 0x0018a80401007387 */ /* 0x010fe80000100a00 */
[----:B0-----:R-:W3:Y:S04]  /*28b20*/  LDL.LU.64 R6, [R1+0x288] ;  /* 0x0002880001067983 */ /* 0x001ee80000300a00 */
[----:B------:R-:W2:Y:S04]  /*28b30*/  LDL.LU R20, [R1+0xb0] ;  /* 0x0000b00001147983 */ /* 0x000ea80000300800 */
[----:B------:R-:W2:Y:S04]  /*28b40*/  LDL.LU R21, [R1+0xb4] ;  /* 0x0000b40001157983 */ /* 0x000ea80000300800 */
[----:B------:R-:W4:Y:S04]  /*28b50*/  LDL.LU R22, [R1+0xb8] ;  /* 0x0000b80001167983 */ /* 0x000f280000300800 */
[----:B------:R-:W4:Y:S01]  /*28b60*/  LDL.LU R23, [R1+0xbc] ;  /* 0x0000bc0001177983 */ /* 0x000f220000300800 */
[----:B------:R-:W-:Y:S03]  /*28b70*/  HMMA.16816.F32 R8, R16, R26, R8 ;  /* 0x0000001a1008723c */ /* 0x000fe60000001808 */
[----:B----4-:R0:W-:Y:S04]  /*28b80*/  STL.64 [R1+0x1850], R22 ;  /* 0x0018501601007387 */ /* 0x0101e80000100a00 */
[----:B--2---:R1:W-:Y:S04]  /*28b90*/  STL.64 [R1+0x1848], R20 ;  /* 0x0018481401007387 */ /* 0x0043e80000100a00 */
[----:B0-----:R-:W2:Y:S04]  /*28ba0*/  LDL.LU R22, [R1+0x258] ;  /* 0x0002580001167983 */ /* 0x001ea80000300800 */
[----:B------:R-:W2:Y:S01]  /*28bb0*/  LDL.LU R23, [R1+0x25c] ;  /* 0x00025c0001177983 */ /* 0x000ea20000300800 */
[----:B-1----:R-:W-:-:S02]  /*28bc0*/  MOV R21, R26 ;  /* 0x0000001a00157202 */ /* 0x002fc40000000f00 */
[----:B------:R-:W-:Y:S01]  /*28bd0*/  MOV R20, R27 ;  /* 0x0000001b00147202 */ /* 0x000fe20000000f00 */
[----:B--2---:R0:W-:Y:S02]  /*28be0*/  STL.64 [R1+0x1860], R22 ;  /* 0x0018601601007387 */ /* 0x0041e40000100a00 */
[----:B0-----:R-:W-:Y:S01]  /*28bf0*/  MOV R22, R0 ;  /* 0x0000000000167202 */ /* 0x001fe20000000f00 */
[----:B------:R-:W-:Y:S01]  /*28c00*/  IMAD.MOV.U32 R23, RZ, RZ, R2 ;  /* 0x000000ffff177224 */ /* 0x000fe200078e0002 */
[----:B------:R-:W2:Y:S04]  /*28c10*/  LDL.LU R0, [R1+0x18c4] ;  /* 0x0018c40001007983 */ /* 0x000ea80000300800 */
[----:B------:R-:W4:Y:S04]  /*28c20*/  LDL.LU R2, [R1+0x18c0] ;  /* 0x0018c00001027983 */ /* 0x000f280000300800 */
[----:B------:R0:W-:Y:S04]  /*28c30*/  STL.64 [R1+0x1870], R22 ;  /* 0x0018701601007387 */ /* 0x0001e80000100a00 */
[----:B------:R-:W-:Y:S01]  /*28c40*/  STL.64 [R1+0x1e0], R8 ;  /* 0x0001e00801007387 */ /* 0x000fe20000100a00 */
[----:B0-----:R-:W-:-:S02]  /*28c50*/  MOV R22, R25 ;  /* 0x0000001900167202 */ /* 0x001fc40000000f00 */
[----:B------:R-:W-:Y:S01]  /*28c60*/  MOV R23, R24 ;  /* 0x0000001800177202 */ /* 0x000fe20000000f00 */
[----:B------:R-:W-:Y:S01]  /*28c70*/  IMAD.MOV.U32 R25, RZ, RZ, R10 ;  /* 0x000000ffff197224 */ /* 0x000fe200078e000a */
[----:B------:R-:W-:Y:S02]  /*28c80*/  MOV R24, R11 ;  /* 0x0000000b00187202 */ /* 0x000fe40000000f00 */
[----:B------:R-:W2:Y:S04]  /*28c90*/  LDL.LU.64 R10, [R1+0x18b8] ;  /* 0x0018b800010a7983 */ /* 0x000ea80000300a00 */
[----:B------:R0:W-:Y:S04]  /*28ca0*/  STL.64 [R1+0x1868], R24 ;  /* 0x0018681801007387 */ /* 0x0001e80000100a00 */
[----:B0-----:R-:W4:Y:S04]  /*28cb0*/  LDL.LU R24, [R1+0xd0] ;  /* 0x0000d00001187983 */ /* 0x001f280000300800 */
[----:B------:R-:W4:Y:S04]  /*28cc0*/  LDL.LU R25, [R1+0xd4] ;  /* 0x0000d40001197983 */ /* 0x000f280000300800 */
[----:B------:R-:W2:Y:S04]  /*28cd0*/  LDL.LU R26, [R1+0xd8] ;  /* 0x0000d800011a7983 */ /* 0x000ea80000300800 */
[----:B------:R-:W2:Y:S01]  /*28ce0*/  LDL.LU R27, [R1+0xdc] ;  /* 0x0000dc00011b7983 */ /* 0x000ea20000300800 */
[----:B---3--:R-:W-:Y:S06]  /*28cf0*/  HMMA.16816.F32 R12, R16, R6, R12 ;  /* 0x00000006100c723c */ /* 0x008fec000000180c */
[----:B------:R-:W-:-:S02]  /*28d00*/  MOV R9, R6 ;  /* 0x0000000600097202 */ /* 0x000fc40000000f00 */
[----:B------:R-:W-:Y:S01]  /*28d10*/  MOV R8, R7 ;  /* 0x0000000700087202 */ /* 0x000fe20000000f00 */
[----:B--2---:R-:W-:Y:S04]  /*28d20*/  STL.64 [R1+0x1880], R26 ;  /* 0x0018801a01007387 */ /* 0x004fe80000100a00 */
[----:B----4-:R0:W-:Y:S04]  /*28d30*/  STL.64 [R1+0x1878], R24 ;  /* 0x0018781801007387 */ /* 0x0101e80000100a00 */
[----:B0-----:R-:W2:Y:S04]  /*28d40*/  LDL.LU R24, [R1+0xe0] ;  /* 0x0000e00001187983 */ /* 0x001ea80000300800 */
[----:B------:R-:W2:Y:S04]  /*28d50*/  LDL.LU R25, [R1+0xe4] ;  /* 0x0000e40001197983 */ /* 0x000ea80000300800 */
[----:B------:R-:W2:Y:S04]  /*28d60*/  LDL.LU R26, [R1+0xe8] ;  /* 0x0000e800011a7983 */ /* 0x000ea80000300800 */
[----:B------:R-:W2:Y:S04]  /*28d70*/  LDL.LU R27, [R1+0xec] ;  /* 0x0000ec00011b7983 */ /* 0x000ea80000300800 */
[----:B------:R-:W3:Y:S04]  /*28d80*/  LDL.LU.64 R6, [R1+0x18b0] ;  /* 0x0018b00001067983 */ /* 0x000ee80000300a00 */
[----:B------:R-:W4:Y:S04]  /*28d90*/  LDL.LU.64 R4, [R1+0x18a8] ;  /* 0x0018a80001047983 */ /* 0x000f280000300a00 */
[----:B------:R0:W-:Y:S04]  /*28da0*/  STL.64 [R1+0x1788], R14 ;  /* 0x0017880e01007387 */ /* 0x0001e80000100a00 */
[----:B------:R-:W-:Y:S01]  /*28db0*/  STL.64 [R1+0x1780], R12 ;  /* 0x0017800c01007387 */ /* 0x000fe20000100a00 */
[----:B0-----:R-:W-:Y:S01]  /*28dc0*/  MOV R14, R21 ;  /* 0x00000015000e7202 */ /* 0x001fe20000000f00 */
[----:B------:R-:W-:-:S05]  /*28dd0*/  IMAD.MOV.U32 R15, RZ, RZ, R20 ;  /* 0x000000ffff0f7224 */ /* 0x000fca00078e0014 */
[----:B------:R3:W-:Y:S02]  /*28de0*/  STL.64 [R1+0x1830], R14 ;  /* 0x0018300e01007387 */ /* 0x0007e40000100a00 */
[----:B---3--:R-:W-:Y:S02]  /*28df0*/  MOV R14, R7 ;  /* 0x00000007000e7202 */ /* 0x008fe40000000f00 */
[----:B------:R-:W4:Y:S01]  /*28e00*/  LDL.LU R7, [R1+0x18a4] ;  /* 0x0018a40001077983 */ /* 0x000f220000300800 */
[----:B------:R-:W-:-:S03]  /*28e10*/  MOV R15, R28 ;  /* 0x0000001c000f7202 */ /* 0x000fc60000000f00 */
[----:B------:R-:W3:Y:S04]  /*28e20*/  LDL.LU R28, [R1+0x18a0] ;  /* 0x0018a000011c7983 */ /* 0x000ee80000300800 */
[----:B------:R0:W-:Y:S04]  /*28e30*/  STL.64 [R1+0x1858], R14 ;  /* 0x0018580e01007387 */ /* 0x0001e80000100a00 */
[----:B------:R-:W3:Y:S04]  /*28e40*/  LDL.LU R12, [R1+0xc0] ;  /* 0x0000c000010c7983 */ /* 0x000ee80000300800 */
[----:B------:R-:W3:Y:S04]  /*28e50*/  LDL.LU R13, [R1+0xc4] ;  /* 0x0000c400010d7983 */ /* 0x000ee80000300800 */
[----:B0-----:R-:W3:Y:S04]  /*28e60*/  LDL.LU R14, [R1+0xc8] ;  /* 0x0000c800010e7983 */ /* 0x001ee80000300800 */
[----:B------:R-:W3:Y:S01]  /*28e70*/  LDL.LU R15, [R1+0xcc] ;  /* 0x0000cc00010f7983 */ /* 0x000ee20000300800 */
[----:B----4-:R-:W-:Y:S03]  /*28e80*/  HMMA.16816.F32 R16, R16, R10, R4 ;  /* 0x0000000a1010723c */ /* 0x010fe60000001804 */
[----:B------:R-:W2:Y:S04]  /*28e90*/  LDL.LU.64 R6, [R1+0x1898] ;  /* 0x0018980001067983 */ /* 0x000ea80000300a00 */
[----:B------:R-:W2:-:S15]  /*28ea0*/  LDL.LU.64 R4, [R1+0x1890] ;  /* 0x0018900001047983 */ /* 0x000e9e0000300a00 */
[----:B------:R-:W-:-:S01]  /*28eb0*/  NOP ;  /* 0x0000000000007918 */ /* 0x000fc20000000000 */
[----:B------:R-:W-:Y:S04]  /*28ec0*/  STL.64 [R1+0x1b0], R16 ;  /* 0x0001b01001007387 */ /* 0x000fe80000100a00 */
[----:B------:R0:W-:Y:S02]  /*28ed0*/  STL.64 [R1+0x1b8], R18 ;  /* 0x0001b81201007387 */ /* 0x0001e40000100a00 */
[----:B0-----:R-:W-:Y:S02]  /*28ee0*/  MOV R18, R29 ;  /* 0x0000001d00127202 */ /* 0x001fe40000000f00 */
[----:B------:R-:W4:Y:S04]  /*28ef0*/  LDL.LU R29, [R1+0x1888] ;  /* 0x00188800011d7983 */ /* 0x000f280000300800 */
[----:B------:R0:W-:Y:S04]  /*28f00*/  STL.64 [R1+0x1808], R10 ;  /* 0x0018080a01007387 */ /* 0x0001e80000100a00 */
[----:B------:R1:W-:Y:S01]  /*28f10*/  STL.64 [R1+0x1838], R8 ;  /* 0x0018380801007387 */ /* 0x0003e20000100a00 */
[----:B0-----:R-:W-:-:S03]  /*28f20*/  MOV R10, R2 ;  /* 0x00000002000a7202 */ /* 0x001fc60000000f00 */
[----:B-1----:R-:W4:Y:S01]  /*28f30*/  LDL.LU R8, [R1+0xa0] ;  /* 0x0000a00001087983 */ /* 0x002f220000300800 */
[----:B------:R-:W-:Y:S01]  /*28f40*/  MOV R11, R0 ;  /* 0x00000000000b7202 */ /* 0x000fe20000000f00 */
[----:B--2---:R-:W-:Y:S02]  /*28f50*/  HMMA.16816.F32 R20, R4, R22, R24 ;  /* 0x000000160414723c */ /* 0x004fe40000001818 */
[----:B------:R-:W2:Y:S04]  /*28f60*/  LDL.LU.64 R26, [R1+0x1880] ;  /* 0x00188000011a7983 */ /* 0x000ea80000300a00 */
[----:B------:R-:W2:-:S15]  /*28f70*/  LDL.LU.64 R24, [R1+0x1878] ;  /* 0x0018780001187983 */ /* 0x000e9e0000300a00 */
[----:B------:R-:W-:-:S03]  /*28f80*/  NOP ;  /* 0x0000000000007918 */ /* 0x000fc60000000000 */
[----:B------:R-:W-:Y:S01]  /*28f90*/  IMAD.MOV.U32 R2, RZ, RZ, R22 ;  /* 0x000000ffff027224 */ /* 0x000fe200078e0016 */
[----:B------:R-:W-:Y:S02]  /*28fa0*/  MOV R0, R23 ;  /* 0x0000001700007202 */ /* 0x000fe40000000f00 */
[----:B------:R-:W2:Y:S01]  /*28fb0*/  LDL.LU.64 R22, [R1+0x1870] ;  /* 0x0018700001167983 */ /* 0x000ea20000300a00 */
[----:B------:R-:W-:Y:S01]  /*28fc0*/  MOV R19, R3 ;  /* 0x0000000300137202 */ /* 0x000fe20000000f00 */
[----:B---3--:R-:W-:Y:S01]  /*28fd0*/  IMAD.MOV.U32 R9, RZ, RZ, R28 ;  /* 0x000000ffff097224 */ /* 0x008fe200078e001c */
[----:B------:R-:W-:Y:S02]  /*28fe0*/  MOV R28, R20 ;  /* 0x00000014001c7202 */ /* 0x000fe40000000f00 */
[----:B------:R-:W-:Y:S02]  /*28ff0*/  MOV R3, R21 ;  /* 0x0000001500037202 */ /* 0x000fe40000000f00 */
[----:B--2---:R-:W-:Y:S01]  /*29000*/  HMMA.16816.F32 R20, R4, R22, R24 ;  /* 0x000000160414723c */ /* 0x004fe20000001818 */
[----:B------:R-:W2:-:S15]  /*29010*/  LDL.LU.64 R24, [R1+0x1868] ;  /* 0x0018680001187983 */ /* 0x000e9e0000300a00 */
[----:B------:R-:W-:-:S07]  /*29020*/  NOP ;  /* 0x0000000000007918 */ /* 0x000fce0000000000 */
[----:B------:R0:W-:Y:S01]  /*29030*/  STL.64 [R1+0x190], R20 ;  /* 0x0001901401007387 */ /* 0x0001e20000100a00 */
[----:B------:R-:W-:Y:S02]  /*29040*/  MOV R26, R22 ;  /* 0x00000016001a7202 */ /* 0x000fe40000000f00 */
[----:B------:R-:W-:Y:S02]  /*29050*/  MOV R27, R23 ;  /* 0x00000017001b7202 */ /* 0x000fe40000000f00 */
[----:B------:R-:W0:Y:S04]  /*29060*/  LDL.LU.64 R22, [R1+0x1860] ;  /* 0x0018600001167983 */ /* 0x000e280000300a00 */
[----:B------:R-:W-:Y:S01]  /*29070*/  STL.64 [R1+0x1800], R26 ;  /* 0x0018001a01007387 */ /* 0x000fe20000100a00 */
[----:B0-----:R-:W-:Y:S03]  /*29080*/  HMMA.16816.F32 R20, R4, R22, R12 ;  /* 0x000000160414723c */ /* 0x001fe6000000180c */
[----:B------:R-:W4:-:S15]  /*29090*/  LDL.LU.64 R14, [R1+0x1858] ;  /* 0x00185800010e7983 */ /* 0x000f1e0000300a00 */
[----:B------:R-:W-:-:S05]  /*290a0*/  NOP ;  /* 0x0000000000007918 */ /* 0x000fca0000000000 */
[----:B------:R-:W-:Y:S04]  /*290b0*/  STL.64 [R1+0x180], R20 ;  /* 0x0001801401007387 */ /* 0x000fe80000100a00 */
[----:B------:R0:W-:Y:S04]  /*290c0*/  STL.64 [R1+0x188], R22 ;  /* 0x0001881601007387 */ /* 0x0001e80000100a00 */
[----:B0-----:R-:W3:Y:S04]  /*290d0*/  LDL.LU.64 R22, [R1+0x1850] ;  /* 0x0018500001167983 */ /* 0x001ee80000300a00 */
[----:B------:R-:W3:Y:S02]  /*290e0*/  LDL.LU.64 R20, [R1+0x1848] ;  /* 0x0018480001147983 */ /* 0x000ee40000300a00 */
[----:B---3--:R-:W-:Y:S02]  /*290f0*/  HMMA.16816.F32 R16, R4, R18, R20 ;  /* 0x000000120410723c */ /* 0x008fe40000001814 */
[----:B------:R-:W3:-:S15]  /*29100*/  LDL.LU R23, [R1+0x1840] ;  /* 0x0018400001177983 */ /* 0x000ede0000300800 */
[----:B------:R-:W-:-:S06]  /*29110*/  NOP ;  /* 0x0000000000007918 */ /* 0x000fcc0000000000 */
[----:B------:R-:W-:Y:S04]  /*29120*/  STL.64 [R1+0x170], R16 ;  /* 0x0001701001007387 */ /* 0x000fe80000100a00 */
[----:B------:R-:W-:Y:S01]  /*29130*/  STL.64 [R1+0x178], R18 ;  /* 0x0001781201007387 */ /* 0x000fe20000100a00 */
[----:B----4-:R-:W-:Y:S03]  /*29140*/  HMMA.16816.F32 R12, R4, R14, R8 ;  /* 0x0000000e040c723c */ /* 0x010fe60000001808 */
[----:B---3--:R-:W0:Y:S04]  /*29150*/  LDSM.16.M88.4 R16, [R23+UR6+0x14080] ;  /* 0x014080061710783b */ /* 0x008e280008000200 */
[----:B------:R-:W1:Y:S04]  /*29160*/  LDSM.16.M88.4 R20, [R23+UR6+0x15080] ;  /* 0x015080061714783b */ /* 0x000e680008000200 */
[----:B0-----:R0:W-:Y:S04]  /*29170*/  STL [R1+0x16e4], R16 ;  /* 0x0016e41001007387 */ /* 0x0011e80000100800 */
[----:B------:R3:W-:Y:S04]  /*29180*/  STL [R1+0x16e0], R17 ;  /* 0x0016e01101007387 */ /* 0x0007e80000100800 */
[----:B------:R4:W-:Y:S04]  /*29190*/  STL [R1+0x16dc], R18 ;  /* 0x0016dc1201007387 */ /* 0x0009e80000100800 */
[----:B------:R-:W-:Y:S04]  /*291a0*/  STL [R1+0x16d8], R19 ;  /* 0x0016d81301007387 */ /* 0x000fe80000100800 */
[----:B0-----:R-:W2:Y:S04]  /*291b0*/  LDL.LU R16, [R1+0x90] ;  /* 0x0000900001107983 */ /* 0x001ea80000300800 */
[----:B---3--:R-:W2:Y:S04]  /*291c0*/  LDL.LU R17, [R1+0x94] ;  /* 0x0000940001117983 */ /* 0x008ea80000300800 */
[----:B----4-:R-:W2:Y:S04]  /*291d0*/  LDL.LU R18, [R1+0x98] ;  /* 0x0000980001127983 */ /* 0x010ea80000300800 */
[----:B------:R-:W3:Y:S04]  /*291e0*/  LDL.LU.64 R8, [R1+0x1838] ;  /* 0x0018380001087983 */ /* 0x000ee80000300a00 */
[----:B------:R-:W-:Y:S04]  /*291f0*/  STL.64 [R1+0x160], R12 ;  /* 0x0001600c01007387 */ /* 0x000fe80000100a00 */
[----:B------:R0:W-:Y:S04]  /*29200*/  STL.64 [R1+0x168], R14 ;  /* 0x0001680e01007387 */ /* 0x0001e80000100a00 */
[----:B0-----:R-:W2:Y:S01]  /*29210*/  LDL.LU.64 R14, [R1+0x1830] ;  /* 0x00183000010e7983 */ /* 0x001ea20000300a00 */
[----:B------:R-:W-:-:S07]  /*29220*/  MOV R19, R29 ;  /* 0x0000001d00137202 */ /* 0x000fce0000000f00 */
[----:B--2---:R-:W-:-:S15]  /*29230*/  HMMA.16816.F32 R12, R4, R14, R16 ;  /* 0x0000000e040c723c */ /* 0x004fde0000001810 */
[----:B------:R-:W-:-:S09]  /*29240*/  NOP ;  /* 0x0000000000007918 */ /* 0x000fd20000000000 */
[----:B------:R-:W-:Y:S01]  /*29250*/  IMAD.MOV.U32 R29, RZ, RZ, R15 ;  /* 0x000000ffff1d7224 */ /* 0x000fe200078e000f */
[----:B------:R0:W-:Y:S04]  /*29260*/  STL.64 [R1+0x150], R12 ;  /* 0x0001500c01007387 */ /* 0x0001e80000100a00 */
[----:B------:R2:W-:Y:S01]  /*29270*/  STL [R1+0x158], R14 ;  /* 0x0001580e01007387 */ /* 0x0005e20000100800 */
[----:B------:R-:W-:-:S03]  /*29280*/  MOV R15, R24 ;  /* 0x00000018000f7202 */ /* 0x000fc60000000f00 */
[----:B------:R-:W-:Y:S04]  /*29290*/  STL [R1+0x1760], R29 ;  /* 0x0017601d01007387 */ /* 0x000fe80000100800 */
[----:B0-----:R-:W4:Y:S04]  /*292a0*/  LDL.LU R12, [R1+0x1e0] ;  /* 0x0001e000010c7983 */ /* 0x001f280000300800 */
[----:B------:R-:W4:Y:S01]  /*292b0*/  LDL.LU R13, [R1+0x1e4] ;  /* 0x0001e400010d7983 */ /* 0x000f220000300800 */
[----:B--2---:R-:W-:-:S03]  /*292c0*/  MOV R14, R25 ;  /* 0x00000019000e7202 */ /* 0x004fc60000000f00 */
[----:B------:R-:W2:Y:S04]  /*292d0*/  LDL.LU R24, [R1+0x80] ;  /* 0x0000800001187983 */ /* 0x000ea80000300800 */
[----:B------:R-:W2:Y:S04]  /*292e0*/  LDL.LU R25, [R1+0x84] ;  /* 0x0000840001197983 */ /* 0x000ea80000300800 */
[----:B------:R-:W4:Y:S04]  /*292f0*/  LDL.LU R26, [R1+0x88] ;  /* 0x00008800011a7983 */ /* 0x000f280000300800 */
[----:B------:R-:W4:Y:S01]  /*29300*/  LDL.LU R27, [R1+0x8c] ;  /* 0x00008c00011b7983 */ /* 0x000f220000300800 */
[----:B---3--:R-:W-:-:S02]  /*29310*/  MOV R10, R9 ;  /* 0x00000009000a7202 */ /* 0x008fc40000000f00 */
[----:B------:R-:W-:Y:S01]  /*29320*/  MOV R11, R8 ;  /* 0x00000008000b7202 */ /* 0x000fe20000000f00 */
[----:B----4-:R-:W-:Y:S04]  /*29330*/  STL.64 [R1+0x1818], R26 ;  /* 0x0018181a01007387 */ /* 0x010fe80000100a00 */
[----:B--2---:R0:W-:Y:S04]  /*29340*/  STL.64 [R1+0x1810], R24 ;  /* 0x0018101801007387 */ /* 0x0041e80000100a00 */
[----:B------:R-:W2:Y:S04]  /*29350*/  LDL.LU R9, [R1+0x182c] ;  /* 0x00182c0001097983 */ /* 0x000ea80000300800 */
[----:B------:R-:W3:Y:S04]  /*29360*/  LDL.LU R8, [R1+0x1828] ;  /* 0x0018280001087983 */ /* 0x000ee80000300800 */
[----:B0-----:R-:W4:Y:S04]  /*29370*/  LDL.LU R24, [R1+0x1c0] ;  /* 0x0001c00001187983 */ /* 0x001f280000300800 */
[----:B------:R-:W4:Y:S04]  /*29380*/  LDL.LU R25, [R1+0x1c4] ;  /* 0x0001c40001197983 */ /* 0x000f280000300800 */
[----:B------:R-:W4:Y:S04]  /*29390*/  LDL.LU R26, [R1+0x1c8] ;  /* 0x0001c800011a7983 */ /* 0x000f280000300800 */
[----:B------:R-:W4:Y:S04]  /*293a0*/  LDL.LU R27, [R1+0x1cc] ;  /* 0x0001cc00011b7983 */ /* 0x000f280000300800 */
[----:B------:R-:W-:Y:S04]  /*293b0*/  STL.64 [R1+0x1798], R14 ;  /* 0x0017980e01007387 */ /* 0x000fe80000100a00 */
[----:B------:R0:W-:Y:S04]  /*293c0*/  STL.64 [R1+0x1790], R12 ;  /* 0x0017900c01007387 */ /* 0x0001e80000100a00 */
[----:B0-----:R-:W2:Y:S04]  /*293d0*/  LDL R12, [R1+0x20] ;  /* 0x00002000010c7983 */ /* 0x001ea80000100800 */
[----:B------:R-:W2:Y:S04]  /*293e0*/  LDL R13, [R1+0x24] ;  /* 0x00002400010d7983 */ /* 0x000ea80000100800 */
[----:B--2---:R0:W-:Y:S04]  /*293f0*/  STL.64 [R1+0x17b0], R12 ;  /* 0x0017b00c01007387 */ /* 0x0041e80000100a00 */
[----:B------:R-:W2:Y:S04]  /*29400*/  LDL R16, [R1+0x40] ;  /* 0x0000400001107983 */ /* 0x000ea80000100800 */
[----:B------:R-:W2:Y:S04]  /*29410*/  LDL R17, [R1+0x44] ;  /* 0x0000440001117983 */ /* 0x000ea80000100800 */
[----:B0-----:R-:W4:Y:S04]  /*29420*/  LDL R12, [R1+0x30] ;  /* 0x00003000010c7983 */ /* 0x001f280000100800 */
[----:B------:R-:W4:Y:S04]  /*29430*/  LDL R13, [R1+0x34] ;  /* 0x00003400010d7983 */ /* 0x000f280000100800 */
[----:B--2---:R0:W-:Y:S04]  /*29440*/  STL.64 [R1+0x17d0], R16 ;  /* 0x0017d01001007387 */ /* 0x0041e80000100a00 */
[----:B0-----:R-:W2:Y:S04]  /*29450*/  LDL R16, [R1+0x50] ;  /* 0x0000500001107983 */ /* 0x001ea80000100800 */
[----:B------:R-:W2:Y:S01]  /*29460*/  LDL R17, [R1+0x54] ;  /* 0x0000540001117983 */ /* 0x000ea20000100800 */
[----:B---3--:R-:W-:Y:S01]  /*29470*/  IMAD.MOV.U32 R14, RZ, RZ, R8 ;  /* 0x000000ffff0e7224 */ /* 0x008fe200078e0008 */
[----:B------:R-:W-:-:S02]  /*29480*/  MOV R15, R9 ;  /* 0x00000009000f7202 */ /* 0x000fc40000000f00 */
[----:B--2---:R0:W-:Y:S04]  /*29490*/  STL.64 [R1+0x17e8], R16 ;  /* 0x0017e81001007387 */ /* 0x0041e80000100a00 */
[----:B0-----:R-:W2:Y:S04]  /*294a0*/  LDL.LU.64 R16, [R1+0x60] ;  /* 0x0000600001107983 */ /* 0x001ea80000300a00 */
[----:B----4-:R0:W-:Y:S04]  /*294b0*/  STL.64 [R1+0x17c8], R12 ;  /* 0x0017c80c01007387 */ /* 0x0101e80000100a00 */
[----:B0-----:R-:W3:Y:S04]  /*294c0*/  LDL.LU R12, [R1+0x210] ;  /* 0x00021000010c7983 */ /* 0x001ee80000300800 */
[----:B------:R-:W3:Y:S04]  /*294d0*/  LDL.LU R13, [R1+0x214] ;  /* 0x00021400010d7983 */ /* 0x000ee80000300800 */
[----:B------:R-:W4:Y:S04]  /*294e0*/  LDL.LU R8, [R1+0x1824] ;  /* 0x0018240001087983 */ /* 0x000f280000300800 */
[----:B------:R-:W2:Y:S04]  /*294f0*/  LDL.LU R9, [R1+0x1820] ;  /* 0x0018200001097983 */ /* 0x000ea80000300800 */
[----:B------:R-:W-:Y:S04]  /*29500*/  STL.64 [R1+0x17e0], R14 ;  /* 0x0017e00e01007387 */ /* 0x000fe80000100a00 */
[----:B---3--:R0:W-:Y:S04]  /*29510*/  STL.64 [R1+0x17d8], R12 ;  /* 0x0017d80c01007387 */ /* 0x0081e80000100a00 */
[----:B0-----:R-:W3:Y:S04]  /*29520*/  LDL.LU R12, [R1+0x220] ;  /* 0x00022000010c7983 */ /* 0x001ee80000300800 */
[----:B------:R-:W3:Y:S04]  /*29530*/  LDL.LU R13, [R1+0x224] ;  /* 0x00022400010d7983 */ /* 0x000ee80000300800 */
[----:B------:R-:W3:Y:S04]  /*29540*/  LDL.LU R14, [R1+0x228] ;  /* 0x00022800010e7983 */ /* 0x000ee80000300800 */
[----:B------:R-:W3:Y:S04]  /*29550*/  LDL.LU R15, [R1+0x22c] ;  /* 0x00022c00010f7983 */ /* 0x000ee80000300800 */
[----:B-1----:R2:W-:Y:S02]  /*29560*/  STL.64 [R1+0x1610], R22 ;  /* 0x0016101601007387 */ /* 0x0025e40000100a00 */
[----:B--2---:R-:W-:-:S02]  /*29570*/  MOV R22, R9 ;  /* 0x0000000900167202 */ /* 0x004fc40000000f00 */
[----:B----4-:R-:W-:Y:S02]  /*29580*/  MOV R23, R8 ;  /* 0x0000000800177202 */ /* 0x010fe40000000f00 */
[C---:B------:R-:W-:Y:S01]  /*29590*/  HMMA.16816.F32 R8, R4.reuse, R10, R24 ;  /* 0x0000000a0408723c */ /* 0x040fe20000001818 */
[----:B------:R0:W-:Y:S04]  /*295a0*/  STL.64 [R1+0x1608], R20 ;  /* 0x0016081401007387 */ /* 0x0001e80000100a00 */
[----:B0-----:R-:W2:Y:S04]  /*295b0*/  LDL.LU R20, [R1+0x70] ;  /* 0x0000700001147983 */ /* 0x001ea80000300800 */
[----:B------:R-:W2:Y:S04]  /*295c0*/  LDL.LU R21, [R1+0x74] ;  /* 0x0000740001157983 */ /* 0x000ea80000300800 */
[----:B------:R-:W4:Y:S04]  /*295d0*/  LDL.LU.64 R26, [R1+0x1818] ;  /* 0x00181800011a7983 */ /* 0x000f280000300a00 */
[----:B------:R-:W4:Y:S06]  /*295e0*/  LDL.LU.64 R24, [R1+0x1810] ;  /* 0x0018100001187983 */ /* 0x000f2c0000300a00 */
[----:B------:R-:W-:Y:S04]  /*295f0*/  STL.64 [R1+0x1c0], R8 ;  /* 0x0001c00801007387 */ /* 0x000fe80000100a00 */
[----:B------:R0:W-:Y:S04]  /*29600*/  STL.64 [R1+0x1c8], R10 ;  /* 0x0001c80a01007387 */ /* 0x0001e80000100a00 */
[----:B0-----:R-:W4:Y:S02]  /*29610*/  LDL.LU.64 R10, [R1+0x1808] ;  /* 0x00180800010a7983 */ /* 0x001f240000300a00 */
[----:B----4-:R-:W-:Y:S02]  /*29620*/  HMMA.16816.F32 R4, R4, R10, R24 ;  /* 0x0000000a0404723c */ /* 0x010fe40000001818 */
[----:B------:R-:W4:Y:S04]  /*29630*/  LDL.LU.64 R26, [R1+0x1800] ;  /* 0x00180000011a7983 */ /* 0x000f280000300a00 */
[----:B------:R-:W2:Y:S04]  /*29640*/  LDL.LU.64 R10, [R1+0x17f8] ;  /* 0x0017f800010a7983 */ /* 0x000ea80000300a00 */
[----:B------:R-:W2:Y:S01]  /*29650*/  LDL.LU.64 R8, [R1+0x17f0] ;  /* 0x0017f00001087983 */ /* 0x000ea20000300a00 */
[----:B------:R-:W-:Y:S01]  /*29660*/  MOV R24, R16 ;  /* 0x0000001000187202 */ /* 0x000fe20000000f00 */
[----:B------:R-:W-:-:S11]  /*29670*/  IMAD.MOV.U32 R25, RZ, RZ, R17 ;  /* 0x000000ffff197224 */ /* 0x000fd600078e0011 */
[----:B------:R0:W-:Y:S04]  /*29680*/  STL.64 [R1+0x140], R4 ;  /* 0x0001400401007387 */ /* 0x0001e80000100a00 */
[----:B------:R-:W-:Y:S04]  /*29690*/  STL.64 [R1+0x148], R6 ;  /* 0x0001480601007387 */ /* 0x000fe80000100a00 */
[----:B0-----:R-:W3:Y:S04]  /*296a0*/  LDL.LU R4, [R1] ;  /* 0x0000000001047983 */ /* 0x001ee80000300800 */
[----:B------:R-:W3:Y:S01]  /*296b0*/  LDL.LU R5, [R1+0x4] ;  /* 0x0000040001057983 */ /* 0x000ee20000300800 */
[----:B--2---:R-:W-:Y:S03]  /*296c0*/  HMMA.16816.F32 R20, R8, R16, R20 ;  /* 0x000000100814723c */ /* 0x004fe60000001814 */
[----:B------:R-:W3:-:S15]  /*296d0*/  LDL.LU.64 R16, [R1+0x17e8] ;  /* 0x0017e80001107983 */ /* 0x000ede0000300a00 */
[----:B------:R-:W-:-:S05]  /*296e0*/  NOP ;  /* 0x0000000000007918 */ /* 0x000fca0000000000 */
[----:B------:R-:W-:Y:S04]  /*296f0*/  STL.64 [R1+0x130], R20 ;  /* 0x0001301401007387 */ /* 0x000fe80000100a00 */
[----:B----4-:R-:W-:Y:S04]  /*29700*/  STL.64 [R1+0x17a8], R26 ;  /* 0x0017a81a01007387 */ /* 0x010fe80000100a00 */
[----:B------:R0:W-:Y:S04]  /*29710*/  STL.64 [R1+0x17a0], R24 ;  /* 0x0017a01801007387 */ /* 0x0001e80000100a00 */
[----:B0-----:R-:W2:Y:S04]  /*29720*/  LDL.LU R24, [R1+0x1f0] ;  /* 0x0001f00001187983 */ /* 0x001ea80000300800 */
[----:B------:R-:W2:Y:S04]  /*29730*/  LDL.LU R25, [R1+0x1f4] ;  /* 0x0001f40001197983 */ /* 0x000ea80000300800 */
[----:B------:R-:W4:Y:S04]  /*29740*/  LDL.LU R26, [R1+0x1f8] ;  /* 0x0001f800011a7983 */ /* 0x000f280000300800 */
[----:B------:R-:W4:Y:S01]  /*29750*/  LDL.LU R27, [R1+0x1fc] ;  /* 0x0001fc00011b7983 */ /* 0x000f220000300800 */
[----:B------:R-:W-:-:S02]  /*29760*/  MOV R6, R23 ;  /* 0x0000001700067202 */ /* 0x000fc40000000f00 */
[----:B------:R-:W-:Y:S01]  /*29770*/  MOV R7, R22 ;  /* 0x0000001600077202 */ /* 0x000fe20000000f00 */
[C---:B---3--:R-:W-:Y:S01]  /*29780*/  HMMA.16816.F32 R16, R8.reuse, R16, R12 ;  /* 0x000000100810723c */ /* 0x048fe2000000180c */
        /* <DEDUP_REMOVED lines=8> */
[----:B------:R-:W3:Y:S04]  /*29810*/  LDL.LU R22, [R1+0x1b8] ;  /* 0x0001b80001167983 */ /* 0x000ee80000300800 */
[----:B------:R-:W3:Y:S04]  /*29820*/  LDL.LU R23, [R1+0x1bc] ;  /* 0x0001bc0001177983 */ /* 0x000ee80000300800 */
[----:B------:R-:W-:Y:S04]  /*29830*/  STL [R1+0x170c], R6 ;  /* 0x00170c0601007387 */ /* 0x000fe80000100800 */
[----:B------:R-:W-:Y:S04]  /*29840*/  STL [R1+0x1708], R7 ;  /* 0x0017080701007387 */ /* 0x000fe80000100800 */
[----:B------:R-:W4:Y:S04]  /*29850*/  LDL.LU.64 R14, [R1+0x17e0] ;  /* 0x0017e000010e7983 */ /* 0x000f280000300a00 */
[----:B------:R-:W4:Y:S04]  /*29860*/  LDL.LU.64 R12, [R1+0x17d8] ;  /* 0x0017d800010c7983 */ /* 0x000f280000300a00 */
[----:B------:R0:W-:Y:S04]  /*29870*/  STL.64 [R1+0x120], R16 ;  /* 0x0001201001007387 */ /* 0x0001e80000100a00 */
[----:B------:R1:W-:Y:S04]  /*29880*/  STL.64 [R1+0x128], R18 ;  /* 0x0001281201007387 */ /* 0x0003e80000100a00 */
[----:B0-----:R-:W4:Y:S02]  /*29890*/  LDL.LU.64 R16, [R1+0x17d0] ;  /* 0x0017d00001107983 */ /* 0x001f240000300a00 */
[----:B----4-:R-:W-:-:S15]  /*298a0*/  HMMA.16816.F32 R12, R8, R16, R12 ;  /* 0x00000010080c723c */ /* 0x010fde000000180c */
[----:B------:R-:W-:-:S09]  /*298b0*/  NOP ;  /* 0x0000000000007918 */ /* 0x000fd20000000000 */
[----:B------:R-:W-:Y:S02]  /*298c0*/  MOV R16, R12 ;  /* 0x0000000c00107202 */ /* 0x000fe40000000f00 */
[----:B------:R-:W-:Y:S02]  /*298d0*/  MOV R17, R13 ;  /* 0x0000000d00117202 */ /* 0x000fe40000000f00 */
[----:B------:R-:W2:Y:S01]  /*298e0*/  LDL.LU.64 R12, [R1+0x17c8] ;  /* 0x0017c800010c7983 */ /* 0x000ea20000300a00 */
[----:B-1----:R-:W-:Y:S01]  /*298f0*/  IMAD.MOV.U32 R18, RZ, RZ, R14 ;  /* 0x000000ffff127224 */ /* 0x002fe200078e000e */
[----:B------:R-:W-:-:S05]  /*29900*/  MOV R19, R15 ;  /* 0x0000000f00137202 */ /* 0x000fca0000000f00 */
[----:B------:R-:W-:Y:S04]  /*29910*/  STL.64 [R1+0x16f0], R18 ;  /* 0x0016f01201007387 */ /* 0x000fe80000100a00 */
[----:B------:R0:W-:Y:S04]  /*29920*/  STL.64 [R1+0x16e8], R16 ;  /* 0x0016e81001007387 */ /* 0x0001e80000100a00 */
[----:B0-----:R-:W4:Y:S01]  /*29930*/  LDL.64 R16, [R1+0x10] ;  /* 0x0000100001107983 */ /* 0x001f220000100a00 */
        /* <DEDUP_REMOVED lines=9> */
[----:B------:R-:W3:-:S15]  /*299d0*/  LDL.LU.64 R24, [R1+0x17a0] ;  /* 0x0017a00001187983 */ /* 0x000ede0000300a00 */
[----:B------:R-:W-:-:S02]  /*299e0*/  NOP ;  /* 0x0000000000007918 */ /* 0x000fc40000000000 */
[----:B------:R0:W-:Y:S01]  /*299f0*/  STL.64 [R1+0xf0], R12 ;  /* 0x0000f00c01007387 */ /* 0x0001e20000100a00 */
[----:B------:R-:W-:Y:S02]  /*29a00*/  MOV R6, R14 ;  /* 0x0000000e00067202 */ /* 0x000fe40000000f00 */
[----:B------:R-:W-:Y:S02]  /*29a10*/  MOV R7, R15 ;  /* 0x0000000f00077202 */ /* 0x000fe40000000f00 */
[----:B------:R-:W2:Y:S04]  /*29a20*/  LDL.LU.64 R14, [R1+0x1798] ;  /* 0x00179800010e7983 */ /* 0x000ea80000300a00 */
[----:B0-----:R-:W2:Y:S01]  /*29a30*/  LDL.LU.64 R12, [R1+0x1790] ;  /* 0x00179000010c7983 */ /* 0x001ea20000300a00 */
[----:B----4-:R-:W-:Y:S01]  /*29a40*/  MOV R29, R17 ;  /* 0x00000011001d7202 */ /* 0x010fe20000000f00 */
[----:B--2---:R-:W-:-:S15]  /*29a50*/  HMMA.16816.F32 R12, R8, R16, R12 ;  /* 0x00000010080c723c */ /* 0x004fde000000180c */
[----:B------:R-:W-:-:S09]  /*29a60*/  NOP ;  /* 0x0000000000007918 */ /* 0x000fd20000000000 */
[----:B------:R-:W-:Y:S02]  /*29a70*/  MOV R17, R14 ;  /* 0x0000000e00117202 */ /* 0x000fe40000000f00 */
[----:B------:R-:W-:Y:S01]  /*29a80*/  MOV R16, R15 ;  /* 0x0000000f00107202 */ /* 0x000fe20000000f00 */
[----:B------:R-:W-:Y:S01]  /*29a90*/  IMAD.MOV.U32 R19, RZ, RZ, R12 ;  /* 0x000000ffff137224 */ /* 0x000fe200078e000c */
[----:B------:R-:W-:Y:S01]  /*29aa0*/  MOV R18, R13 ;  /* 0x0000000d00127202 */ /* 0x000fe20000000f00 */
[----:B------:R-:W2:Y:S04]  /*29ab0*/  LDL.LU.64 R14, [R1+0x1788] ;  /* 0x00178800010e7983 */ /* 0x000ea80000300a00 */
[----:B------:R-:W2:Y:S04]  /*29ac0*/  LDL.LU.64 R12, [R1+0x1780] ;  /* 0x00178000010c7983 */ /* 0x000ea80000300a00 */
[----:B------:R-:W-:Y:S04]  /*29ad0*/  STL.64 [R1+0x1718], R18 ;  /* 0x0017181201007387 */ /* 0x000fe80000100a00 */
[----:B------:R3:W-:Y:S02]  /*29ae0*/  STL.64 [R1+0x1710], R16 ;  /* 0x0017101001007387 */ /* 0x0007e40000100a00 */
[----:B---3--:R-:W-:Y:S01]  /*29af0*/  MOV R16, R24 ;  /* 0x0000001800107202 */ /* 0x008fe20000000f00 */
[----:B------:R-:W-:Y:S01]  /*29b00*/  IMAD.MOV.U32 R17, RZ, RZ, R25 ;  /* 0x000000ffff117224 */ /* 0x000fe200078e0019 */
[----:B------:R-:W3:Y:S04]  /*29b10*/  LDL.LU R24, [R1+0x177c] ;  /* 0x00177c0001187983 */ /* 0x000ee80000300800 */
[----:B------:R-:W3:Y:S01]  /*29b20*/  LDL.LU R25, [R1+0x1778] ;  /* 0x0017780001197983 */ /* 0x000ee20000300800 */
[----:B--2---:R-:W-:-:S15]  /*29b30*/  HMMA.16816.F32 R12, R8, R4, R12 ;  /* 0x00000004080c723c */ /* 0x004fde000000180c */
[----:B------:R-:W-:-:S08]  /*29b40*/  NOP ;  /* 0x0000000000007918 */ /* 0x000fd00000000000 */
[----:B------:R-:W-:Y:S04]  /*29b50*/  STL.64 [R1+0xd0], R12 ;  /* 0x0000d00c01007387 */ /* 0x000fe80000100a00 */
[----:B------:R0:W-:Y:S04]  /*29b60*/  STL.64 [R1+0xd8], R14 ;  /* 0x0000d80e01007387 */ /* 0x0001e80000100a00 */
[----:B0-----:R-:W2:Y:S04]  /*29b70*/  LDL.LU.64 R14, [R1+0x1770] ;  /* 0x00177000010e7983 */ /* 0x001ea80000300a00 */
[----:B------:R-:W2:Y:S04]  /*29b80*/  LDL.LU.64 R12, [R1+0x1768] ;  /* 0x00176800010c7983 */ /* 0x000ea80000300a00 */
[----:B------:R0:W-:Y:S04]  /*29b90*/  STL.64 [R1+0x1728], R6 ;  /* 0x0017280601007387 */ /* 0x0001e80000100a00 */
[----:B------:R1:W-:Y:S01]  /*29ba0*/  STL.64 [R1+0x1720], R4 ;  /* 0x0017200401007387 */ /* 0x0003e20000100a00 */
[----:B---3--:R-:W-:Y:S01]  /*29bb0*/  HMMA.16816.F32 R20, R8, R24, R20 ;  /* 0x000000180814723c */ /* 0x008fe20000001814 */
[----:B0-----:R-:W-:-:S02]  /*29bc0*/  MOV R6, R2 ;  /* 0x0000000200067202 */ /* 0x001fc40000000f00 */
[----:B-1----:R-:W-:Y:S02]  /*29bd0*/  MOV R4, R28 ;  /* 0x0000001c00047202 */ /* 0x002fe40000000f00 */
[----:B------:R-:W-:Y:S02]  /*29be0*/  MOV R5, R3 ;  /* 0x0000000300057202 */ /* 0x000fe40000000f00 */
[----:B------:R-:W-:Y:S01]  /*29bf0*/  MOV R7, R0 ;  /* 0x0000000000077202 */ /* 0x000fe20000000f00 */
[----:B------:R0:W-:-:S15]  /*29c00*/  STL.64 [R1+0x1758], R24 ;  /* 0x0017581801007387 */ /* 0x0001de0000100a00 */
[----:B------:R-:W-:Y:S04]  /*29c10*/  STL.64 [R1+0x1620], R22 ;  /* 0x0016201601007387 */ /* 0x000fe80000100a00 */
[----:B------:R-:W-:Y:S01]  /*29c20*/  STL.64 [R1+0x1618], R20 ;  /* 0x0016181401007387 */ /* 0x000fe20000100a00 */
[----:B--2---:R-:W-:-:S15]  /*29c30*/  HMMA.16816.F32 R4, R12, R16, R4 ;  /* 0x000000100c04723c */ /* 0x004fde0000001804 */
[----:B------:R-:W-:-:S09]  /*29c40*/  NOP ;  /* 0x0000000000007918 */ /* 0x000fd20000000000 */
[----:B------:R-:W-:Y:S01]  /*29c50*/  IMAD.MOV.U32 R28, RZ, RZ, R4 ;  /* 0x000000ffff1c7224 */ /* 0x000fe200078e0004 */
[----:B------:R-:W-:Y:S01]  /*29c60*/  MOV R2, R5 ;  /* 0x0000000500027202 */ /* 0x000fe20000000f00 */
[----:B------:R-:W2:Y:S04]  /*29c70*/  LDL.LU R4, [R1+0x30] ;  /* 0x0000300001047983 */ /* 0x000ea80000300800 */
[----:B------:R-:W2:Y:S04]  /*29c80*/  LDL.LU R5, [R1+0x34] ;  /* 0x0000340001057983 */ /* 0x000ea80000300800 */
[----:B0-----:R-:W3:Y:S04]  /*29c90*/  LDL.LU R24, [R1+0x190] ;  /* 0x0001900001187983 */ /* 0x001ee80000300800 */
[----:B------:R-:W3:Y:S04]  /*29ca0*/  LDL.LU R25, [R1+0x194] ;  /* 0x0001940001197983 */ /* 0x000ee80000300800 */
[----:B--2---:R0:W-:Y:S04]  /*29cb0*/  STL.64 [R1+0x1738], R4 ;  /* 0x0017380401007387 */ /* 0x0041e80000100a00 */
[----:B0-----:R-:W2:Y:S04]  /*29cc0*/  LDL.LU R4, [R1+0x40] ;  /* 0x0000400001047983 */ /* 0x001ea80000300800 */
[----:B------:R-:W2:Y:S01]  /*29cd0*/  LDL.LU R5, [R1+0x44] ;  /* 0x0000440001057983 */ /* 0x000ea20000300800 */
[----:B------:R-:W-:-:S03]  /*29ce0*/  MOV R9, R29 ;  /* 0x0000001d00097202 */ /* 0x000fc60000000f00 */
[----:B--2---:R0:W-:Y:S04]  /*29cf0*/  STL.64 [R1+0x1750], R4 ;  /* 0x0017500401007387 */ /* 0x0041e80000100a00 */
[----:B0-----:R-:W3:Y:S04]  /*29d00*/  LDL.LU R4, [R1+0x50] ;  /* 0x0000500001047983 */ /* 0x001ee80000300800 */
[----:B------:R-:W3:Y:S04]  /*29d10*/  LDL.LU R5, [R1+0x54] ;  /* 0x0000540001057983 */ /* 0x000ee80000300800 */
[----:B------:R-:W2:Y:S04]  /*29d20*/  LDL.LU R8, [R1+0x10] ;  /* 0x0000100001087983 */ /* 0x000ea80000300800 */
[----:B------:R-:W4:Y:S01]  /*29d30*/  LDL.LU R29, [R1+0x1760] ;  /* 0x00176000011d7983 */ /* 0x000f220000300800 */
[----:B------:R-:W-:-:S02]  /*29d40*/  MOV R0, R6 ;  /* 0x0000000600007202 */ /* 0x000fc40000000f00 */
[----:B------:R-:W-:Y:S01]  /*29d50*/  MOV R3, R7 ;  /* 0x0000000700037202 */ /* 0x000fe20000000f00 */
[----:B--2---:R0:W-:Y:S04]  /*29d60*/  STL.64 [R1+0x1730], R8 ;  /* 0x0017300801007387 */ /* 0x0041e80000100a00 */
[----:B0-----:R-:W2:Y:S04]  /*29d70*/  LDL.LU R8, [R1+0x170] ;  /* 0x0001700001087983 */ /* 0x001ea80000300800 */
[----:B------:R-:W2:Y:S04]  /*29d80*/  LDL.LU R9, [R1+0x174] ;  /* 0x0001740001097983 */ /* 0x000ea80000300800 */
[----:B------:R-:W4:Y:S04]  /*29d90*/  LDL.LU R10, [R1+0x178] ;  /* 0x00017800010a7983 */ /* 0x000f280000300800 */
[----:B------:R-:W4:Y:S01]  /*29da0*/  LDL.LU R11, [R1+0x17c] ;  /* 0x00017c00010b7983 */ /* 0x000f220000300800 */
[----:B---3--:R-:W-:-:S15]  /*29db0*/  HMMA.16816.F32 R4, R12, R4, R24 ;  /* 0x000000040c04723c */ /* 0x008fde0000001818 */
[----:B------:R-:W-:-:S09]  /*29dc0*/  NOP ;  /* 0x0000000000007918 */ /* 0x000fd20000000000 */
        /* <DEDUP_REMOVED lines=11> */
[----:B------:R-:W4:Y:S04]  /*29e80*/  LDL.LU R20, [R1+0x150] ;  /* 0x0001500001147983 */ /* 0x000f280000300800 */
[----:B------:R-:W4:Y:S04]  /*29e90*/  LDL.LU R21, [R1+0x154] ;  /* 0x0001540001157983 */ /* 0x000f280000300800 */
[----:B------:R-:W4:Y:S04]  /*29ea0*/  LDL.LU R22, [R1+0x158] ;  /* 0x0001580001167983 */ /* 0x000f280000300800 */
[----:B------:R-:W-:Y:S04]  /*29eb0*/  STL [R1+0x164c], R3 ;  /* 0x00164c0301007387 */ /* 0x000fe80000100800 */
[----:B------:R-:W-:Y:S04]  /*29ec0*/  STL [R1+0x1648], R0 ;  /* 0x0016480001007387 */ /* 0x000fe80000100800 */
[----:B------:R-:W-:Y:S04]  /*29ed0*/  STL [R1+0x1644], R2 ;  /* 0x0016440201007387 */ /* 0x000fe80000100800 */
[----:B------:R-:W-:Y:S04]  /*29ee0*/  STL [R1+0x1640], R28 ;  /* 0x0016401c01007387 */ /* 0x000fe80000100800 */
[----:B------:R-:W3:Y:S04]  /*29ef0*/  LDL.LU.64 R24, [R1+0x1758] ;  /* 0x0017580001187983 */ /* 0x000ee80000300a00 */
[----:B------:R0:W-:Y:S04]  /*29f00*/  STL [R1+0xa0], R4 ;  /* 0x0000a00401007387 */ /* 0x0001e80000100800 */
[----:B0-----:R-:W2:Y:S01]  /*29f10*/  LDL.LU.64 R4, [R1+0x1750] ;  /* 0x0017500001047983 */ /* 0x001ea20000300a00 */
[----:B------:R-:W-:Y:S01]  /*29f20*/  IMAD.MOV.U32 R23, RZ, RZ, R29 ;  /* 0x000000ffff177224 */ /* 0x000fe200078e001d */
[----:B------:R-:W-:-:S02]  /*29f30*/  MOV R27, R6 ;  /* 0x00000006001b7202 */ /* 0x000fc40000000f00 */
[----:B------:R-:W-:-:S05]  /*29f40*/  MOV R29, R7 ;  /* 0x00000007001d7202 */ /* 0x000fca0000000f00 */
[----:B------:R-:W-:Y:S04]  /*29f50*/  STL [R1+0x1658], R29 ;  /* 0x0016581d01007387 */ /* 0x000fe80000100800 */
[----:B------:R0:W-:Y:S04]  /*29f60*/  STL [R1+0x1654], R27 ;  /* 0x0016541b01007387 */ /* 0x0001e80000100800 */
[----:B------:R1:W-:Y:S01]  /*29f70*/  STL [R1+0x1650], R26 ;  /* 0x0016501a01007387 */ /* 0x0003e20000100800 */
[----:B--2---:R-:W-:Y:S03]  /*29f80*/  HMMA.16816.F32 R4, R12, R4, R8 ;  /* 0x000000040c04723c */ /* 0x004fe60000001808 */
[----:B------:R-:W2:Y:S04]  /*29f90*/  LDL.LU.64 R10, [R1+0x1748] ;  /* 0x00174800010a7983 */ /* 0x000ea80000300a00 */
[----:B------:R-:W2:-:S15]  /*29fa0*/  LDL.LU.64 R8, [R1+0x1740] ;  /* 0x0017400001087983 */ /* 0x000e9e0000300a00 */
[----:B------:R-:W-:-:S02]  /*29fb0*/  NOP ;  /* 0x0000000000007918 */ /* 0x000fc40000000000 */
[----:B------:R-:W-:Y:S01]  /*29fc0*/  MOV R3, R4 ;  /* 0x0000000400037202 */ /* 0x000fe20000000f00 */
[----:B------:R-:W-:Y:S02]  /*29fd0*/  IMAD.MOV.U32 R0, RZ, RZ, R5 ;  /* 0x000000ffff007224 */ /* 0x000fe400078e0005 */
[----:B------:R-:W2:Y:S01]  /*29fe0*/  LDL.LU.64 R4, [R1+0x1738] ;  /* 0x0017380001047983 */ /* 0x000ea20000300a00 */
[----:B------:R-:W-:Y:S02]  /*29ff0*/  MOV R2, R6 ;  /* 0x0000000600027202 */ /* 0x000fe40000000f00 */
[----:B------:R-:W-:-:S05]  /*2a000*/  MOV R28, R7 ;  /* 0x00000007001c7202 */ /* 0x000fca0000000f00 */
[----:B------:R-:W-:Y:S04]  /*2a010*/  STL [R1+0x1668], R28 ;  /* 0x0016681c01007387 */ /* 0x000fe80000100800 */
[----:B------:R-:W-:Y:S04]  /*2a020*/  STL [R1+0x1664], R2 ;  /* 0x0016640201007387 */ /* 0x000fe80000100800 */
[----:B------:R-:W-:Y:S04]  /*2a030*/  STL [R1+0x1660], R0 ;  /* 0x0016600001007387 */ /* 0x000fe80000100800 */
[----:B------:R-:W-:Y:S01]  /*2a040*/  STL [R1+0x165c], R3 ;  /* 0x00165c0301007387 */ /* 0x000fe20000100800 */
[----:B--2---:R-:W-:Y:S03]  /*2a050*/  HMMA.16816.F32 R4, R12, R4, R8 ;  /* 0x000000040c04723c */ /* 0x004fe60000001808 */
[----:B------:R-:W4:-:S15]  /*2a060*/  LDL.LU.64 R8, [R1+0x1730] ;  /* 0x0017300001087983 */ /* 0x000f1e0000300a00 */
[----:B------:R-:W-:-:S06]  /*2a070*/  NOP ;  /* 0x0000000000007918 */ /* 0x000fcc0000000000 */
[----:B0-----:R-:W-:Y:S01]  /*2a080*/  MOV R27, R6 ;  /* 0x00000006001b7202 */ /* 0x001fe20000000f00 */
[----:B-1----:R-:W-:Y:S01]  /*2a090*/  IMAD.MOV.U32 R26, RZ, RZ, R7 ;  /* 0x000000ffff1a7224 */ /* 0x002fe200078e0007 */
[----:B------:R0:W-:Y:S01]  /*2a0a0*/  STL [R1+0x80], R4 ;  /* 0x0000800401007387 */ /* 0x0001e20000100800 */
[----:B------:R-:W-:-:S03]  /*2a0b0*/  MOV R29, R5 ;  /* 0x00000005001d7202 */ /* 0x000fc60000000f00 */
[----:B------:R-:W2:Y:S04]  /*2a0c0*/  LDL.LU.64 R6, [R1+0x1728] ;  /* 0x0017280001067983 */ /* 0x000ea80000300a00 */
[----:B0-----:R-:W2:Y:S04]  /*2a0d0*/  LDL.LU.64 R4, [R1+0x1720] ;  /* 0x0017200001047983 */ /* 0x001ea80000300a00 */
[----:B------:R-:W-:Y:S04]  /*2a0e0*/  STL.64 [R1+0x1700], R26 ;  /* 0x0017001a01007387 */ /* 0x000fe80000100a00 */
[----:B---3--:R0:W-:Y:S04]  /*2a0f0*/  STL.64 [R1+0x16f8], R24 ;  /* 0x0016f81801007387 */ /* 0x0081e80000100a00 */
[----:B0-----:R-:W3:Y:S04]  /*2a100*/  LDL.LU R24, [R1+0x20] ;  /* 0x0000200001187983 */ /* 0x001ee80000300800 */
[----:B------:R-:W3:Y:S04]  /*2a110*/  LDL.LU R25, [R1+0x24] ;  /* 0x0000240001197983 */ /* 0x000ee80000300800 */
[----:B------:R-:W-:Y:S01]  /*2a120*/  STL [R1+0x166c], R29 ;  /* 0x00166c1d01007387 */ /* 0x000fe20000100800 */
[C---:B---3--:R-:W-:Y:S03]  /*2a130*/  HMMA.16816.F32 R24, R12.reuse, R24, R16 ;  /* 0x000000180c18723c */ /* 0x048fe60000001810 */
[----:B------:R-:W3:Y:S04]  /*2a140*/  LDL.LU.64 R18, [R1+0x1718] ;  /* 0x0017180001127983 */ /* 0x000ee80000300a00 */
[----:B------:R-:W2:Y:S01]  /*2a150*/  LDL.LU.64 R16, [R1+0x1710] ;  /* 0x0017100001107983 */ /* 0x000ea20000300a00 */
[----:B----4-:R-:W-:-:S15]  /*2a160*/  HMMA.16816.F32 R8, R12, R8, R20 ;  /* 0x000000080c08723c */ /* 0x010fde0000001814 */
[----:B------:R-:W-:-:S01]  /*2a170*/  NOP ;  /* 0x0000000000007918 */ /* 0x000fc20000000000 */
[----:B------:R-:W-:Y:S02]  /*2a180*/  MOV R28, R24 ;  /* 0x00000018001c7202 */ /* 0x000fe40000000f00 */
[----:B------:R-:W-:Y:S02]  /*2a190*/  MOV R2, R25 ;  /* 0x0000001900027202 */ /* 0x000fe40000000f00 */
[----:B------:R-:W-:Y:S02]  /*2a1a0*/  MOV R0, R26 ;  /* 0x0000001a00007202 */ /* 0x000fe40000000f00 */
[----:B------:R-:W-:Y:S02]  /*2a1b0*/  MOV R3, R27 ;  /* 0x0000001b00037202 */ /* 0x000fe40000000f00 */
[----:B--2---:R-:W-:Y:S02]  /*2a1c0*/  MOV R23, R16 ;  /* 0x0000001000177202 */ /* 0x004fe40000000f00 */
[----:B------:R-:W-:Y:S01]  /*2a1d0*/  MOV R22, R17 ;  /* 0x0000001100167202 */ /* 0x000fe20000000f00 */
[----:B------:R-:W2:Y:S01]  /*2a1e0*/  LDL.LU R16, [R1+0x140] ;  /* 0x0001400001107983 */ /* 0x000ea20000300800 */
[----:B---3--:R-:W-:-:S03]  /*2a1f0*/  MOV R21, R18 ;  /* 0x0000001200157202 */ /* 0x008fc60000000f00 */
[----:B------:R-:W2:Y:S01]  /*2a200*/  LDL.LU R17, [R1+0x144] ;  /* 0x0001440001117983 */ /* 0x000ea20000300800 */
[----:B------:R-:W-:-:S03]  /*2a210*/  IMAD.MOV.U32 R20, RZ, RZ, R19 ;  /* 0x000000ffff147224 */ /* 0x000fc600078e0013 */
[----:B------:R-:W2:Y:S04]  /*2a220*/  LDL.LU R18, [R1+0x148] ;  /* 0x0001480001127983 */ /* 0x000ea80000300800 */
[----:B------:R-:W2:Y:S04]  /*2a230*/  LDL.LU R19, [R1+0x14c] ;  /* 0x00014c0001137983 */ /* 0x000ea80000300800 */
[----:B------:R-:W3:Y:S04]  /*2a240*/  LDL.LU R24, [R1+0x1c0] ;  /* 0x0001c00001187983 */ /* 0x000ee80000300800 */
[----:B------:R-:W3:Y:S04]  /*2a250*/  LDL.LU R25, [R1+0x1c4] ;  /* 0x0001c40001197983 */ /* 0x000ee80000300800 */
[----:B------:R-:W3:Y:S04]  /*2a260*/  LDL.LU R26, [R1+0x1c8] ;  /* 0x0001c800011a7983 */ /* 0x000ee80000300800 */
[----:B------:R-:W3:Y:S04]  /*2a270*/  LDL.LU R27, [R1+0x1cc] ;  /* 0x0001cc00011b7983 */ /* 0x000ee80000300800 */
[----:B------:R-:W-:Y:S04]  /*2a280*/  STL.64 [R1+0x1678], R22 ;  /* 0x0016781601007387 */ /* 0x000fe80000100a00 */
[----:B------:R0:W-:Y:S04]  /*2a290*/  STL.64 [R1+0x1670], R20 ;  /* 0x0016701401007387 */ /* 0x0001e80000100a00 */
[----:B0-----:R-:W4:Y:S04]  /*2a2a0*/  LDL.LU R20, [R1+0xf0] ;  /* 0x0000f00001147983 */ /* 0x001f280000300800 */
[----:B------:R-:W4:Y:S01]  /*2a2b0*/  LDL.LU R21, [R1+0xf4] ;  /* 0x0000f40001157983 */ /* 0x000f220000300800 */
[----:B------:R-:W-:Y:S01]  /*2a2c0*/  MOV R22, R6 ;  /* 0x0000000600167202 */ /* 0x000fe20000000f00 */
[----:B------:R-:W-:-:S02]  /*2a2d0*/  IMAD.MOV.U32 R23, RZ, RZ, R7 ;  /* 0x000000ffff177224 */ /* 0x000fc400078e0007 */
[----:B------:R-:W2:Y:S04]  /*2a2e0*/  LDL.LU R6, [R1+0x170c] ;  /* 0x00170c0001067983 */ /* 0x000ea80000300800 */
[----:B------:R-:W3:Y:S04]  /*2a2f0*/  LDL.LU R7, [R1+0x1708] ;  /* 0x0017080001077983 */ /* 0x000ee80000300800 */
[----:B------:R0:W-:Y:S04]  /*2a300*/  STL.64 [R1+0x1688], R22 ;  /* 0x0016881601007387 */ /* 0x0001e80000100a00 */
[----:B----4-:R-:W-:Y:S04]  /*2a310*/  STL.64 [R1+0x1680], R20 ;  /* 0x0016801401007387 */ /* 0x010fe80000100a00 */
[----:B0-----:R-:W4:Y:S04]  /*2a320*/  LDL.LU.64 R22, [R1+0x38] ;  /* 0x0000380001167983 */ /* 0x001f280000300a00 */
[----:B----4-:R0:W-:Y:S04]  /*2a330*/  STL.64 [R1+0x16a0], R22 ;  /* 0x0016a01601007387 */ /* 0x0101e80000100a00 */
[----:B0-----:R-:W4:Y:S04]  /*2a340*/  LDL.LU.64 R22, [R1+0x48] ;  /* 0x0000480001167983 */ /* 0x001f280000300a00 */
[----:B----4-:R0:W-:Y:S04]  /*2a350*/  STL.64 [R1+0x16b0], R22 ;  /* 0x0016b01601007387 */ /* 0x0101e80000100a00 */
[----:B0-----:R-:W4:Y:S04]  /*2a360*/  LDL.LU.64 R22, [R1+0x58] ;  /* 0x0000580001167983 */ /* 0x001f280000300a00 */
[----:B----4-:R0:W-:Y:S04]  /*2a370*/  STL.64 [R1+0x16c0], R22 ;  /* 0x0016c01601007387 */ /* 0x0101e80000100a00 */
[----:B0-----:R-:W4:Y:S04]  /*2a380*/  LDL.LU.64 R22, [R1+0x68] ;  /* 0x0000680001167983 */ /* 0x001f280000300a00 */
[----:B------:R0:W-:Y:S04]  /*2a390*/  STL.64 [R1+0x1598], R10 ;  /* 0x0015980a01007387 */ /* 0x0001e80000100a00 */
[----:B------:R1:W-:Y:S04]  /*2a3a0*/  STL.64 [R1+0x1590], R8 ;  /* 0x0015900801007387 */ /* 0x0003e80000100a00 */
[----:B0-----:R-:W2:Y:S04]  /*2a3b0*/  LDL.LU R10, [R1+0x28] ;  /* 0x00002800010a7983 */ /* 0x001ea80000300800 */
[----:B------:R-:W2:Y:S04]  /*2a3c0*/  LDL.LU R11, [R1+0x2c] ;  /* 0x00002c00010b7983 */ /* 0x000ea80000300800 */
[----:B--2---:R0:W-:Y:S04]  /*2a3d0*/  STL.64 [R1+0x16b8], R10 ;  /* 0x0016b80a01007387 */ /* 0x0041e80000100a00 */
[----:B-1----:R-:W2:Y:S04]  /*2a3e0*/  LDL.LU R8, [R1+0x120] ;  /* 0x0001200001087983 */ /* 0x002ea80000300800 */
[----:B------:R-:W2:Y:S04]  /*2a3f0*/  LDL.LU R9, [R1+0x124] ;  /* 0x0001240001097983 */ /* 0x000ea80000300800 */
[----:B0-----:R-:W3:Y:S04]  /*2a400*/  LDL.LU R10, [R1+0x128] ;  /* 0x00012800010a7983 */ /* 0x001ee80000300800 */
[----:B------:R-:W3:Y:S04]  /*2a410*/  LDL.LU R11, [R1+0x12c] ;  /* 0x00012c00010b7983 */ /* 0x000ee80000300800 */
[----:B---3--:R0:W-:Y:S04]  /*2a420*/  STL.64 [R1+0x16d0], R10 ;  /* 0x0016d00a01007387 */ /* 0x0081e80000100a00 */
[----:B--2---:R1:W-:Y:S01]  /*2a430*/  STL.64 [R1+0x16c8], R8 ;  /* 0x0016c80801007387 */ /* 0x0043e20000100a00 */
[----:B0-----:R-:W-:-:S03]  /*2a440*/  MOV R10, R7 ;  /* 0x00000007000a7202 */ /* 0x001fc60000000f00 */
[----:B-1----:R-:W2:Y:S01]  /*2a450*/  LDL.LU R8, [R1+0x130] ;  /* 0x0001300001087983 */ /* 0x002ea20000300800 */
[----:B------:R-:W-:-:S03]  /*2a460*/  MOV R11, R6 ;  /* 0x00000006000b7202 */ /* 0x000fc60000000f00 */
[----:B------:R-:W2:Y:S01]  /*2a470*/  LDL.LU R9, [R1+0x134] ;  /* 0x0001340001097983 */ /* 0x000ea20000300800 */
[----:B------:R-:W-:Y:S03]  /*2a480*/  HMMA.16816.F32 R4, R12, R4, R24 ;  /* 0x000000040c04723c */ /* 0x000fe60000001818 */
[----:B------:R-:W3:Y:S04]  /*2a490*/  LDL.LU.64 R26, [R1+0x1700] ;  /* 0x00170000011a7983 */ /* 0x000ee80000300a00 */
[----:B------:R-:W4:-:S15]  /*2a4a0*/  LDL.LU.64 R24, [R1+0x16f8] ;  /* 0x0016f80001187983 */ /* 0x000f1e0000300a00 */
[----:B------:R-:W-:-:S01]  /*2a4b0*/  NOP ;  /* 0x0000000000007918 */ /* 0x000fc20000000000 */
[----:B------:R0:W-:Y:S04]  /*2a4c0*/  STL.64 [R1+0x1588], R6 ;  /* 0x0015880601007387 */ /* 0x0001e80000100a00 */
[----:B------:R-:W-:Y:S04]  /*2a4d0*/  STL.64 [R1+0x1580], R4 ;  /* 0x0015800401007387 */ /* 0x000fe80000100a00 */
[----:B0-----:R-:W2:Y:S04]  /*2a4e0*/  LDL.LU R6, [R1+0x18] ;  /* 0x0000180001067983 */ /* 0x001ea80000300800 */
[----:B------:R-:W2:Y:S01]  /*2a4f0*/  LDL.LU R7, [R1+0x1c] ;  /* 0x00001c0001077983 */ /* 0x000ea20000300800 */
[----:B----4-:R-:W-:Y:S03]  /*2a500*/  HMMA.16816.F32 R12, R12, R24, R16 ;  /* 0x000000180c0c723c */ /* 0x010fe60000001810 */
[----:B------:R-:W4:Y:S04]  /*2a510*/  LDL.LU.64 R18, [R1+0x16f0] ;  /* 0x0016f00001127983 */ /* 0x000f280000300a00 */
[----:B------:R-:W3:-:S15]  /*2a520*/  LDL.LU.64 R16, [R1+0x16e8] ;  /* 0x0016e80001107983 */ /* 0x000ede0000300a00 */
[----:B------:R-:W-:-:S01]  /*2a530*/  NOP ;  /* 0x0000000000007918 */ /* 0x000fc20000000000 */
[----:B------:R0:W-:Y:S04]  /*2a540*/  STL.64 [R1+0x1578], R14 ;  /* 0x0015780e01007387 */ /* 0x0001e80000100a00 */
[----:B------:R3:W-:Y:S04]  /*2a550*/  STL.64 [R1+0x1570], R12 ;  /* 0x0015700c01007387 */ /* 0x0007e80000100a00 */
[----:B0-----:R-:W2:Y:S04]  /*2a560*/  LDL.LU R14, [R1+0x8] ;  /* 0x00000800010e7983 */ /* 0x001ea80000300800 */
[----:B------:R-:W2:Y:S01]  /*2a570*/  LDL.LU R15, [R1+0xc] ;  /* 0x00000c00010f7983 */ /* 0x000ea20000300800 */
[----:B---3--:R-:W-:-:S02]  /*2a580*/  MOV R12, R16 ;  /* 0x00000010000c7202 */ /* 0x008fc40000000f00 */
[----:B------:R-:W-:Y:S01]  /*2a590*/  MOV R13, R17 ;  /* 0x00000011000d7202 */ /* 0x000fe20000000f00 */
[----:B--2---:R4:W-:Y:S04]  /*2a5a0*/  STL.64 [R1+0x16a8], R14 ;  /* 0x0016a80e01007387 */ /* 0x0049e80000100a00 */
[----:B------:R-:W2:Y:S04]  /*2a5b0*/  LDL.LU R16, [R1+0x16e4] ;  /* 0x0016e40001107983 */ /* 0x000ea80000300800 */
[----:B------:R-:W2:Y:S01]  /*2a5c0*/  LDL.LU R17, [R1+0x16e0] ;  /* 0x0016e00001117983 */ /* 0x000ea20000300800 */
[----:B----4-:R-:W-:Y:S01]  /*2a5d0*/  IMAD.MOV.U32 R14, RZ, RZ, R18 ;  /* 0x000000ffff0e7224 */ /* 0x010fe200078e0012 */
[----:B------:R-:W-:-:S02]  /*2a5e0*/  MOV R15, R19 ;  /* 0x00000013000f7202 */ /* 0x000fc40000000f00 */
[----:B------:R-:W2:Y:S04]  /*2a5f0*/  LDL.LU R18, [R1+0x16dc] ;  /* 0x0016dc0001127983 */ /* 0x000ea80000300800 */
[----:B------:R-:W2:Y:S04]  /*2a600*/  LDL.LU R19, [R1+0x16d8] ;  /* 0x0016d80001137983 */ /* 0x000ea80000300800 */
[----:B------:R-:W3:Y:S04]  /*2a610*/  LDL.LU R25, [R1+0x4d4] ;  /* 0x0004d40001197983 */ /* 0x000ee80000300800 */
[----:B------:R-:W-:Y:S01]  /*2a620*/  STL.64 [R1+0x1698], R26 ;  /* 0x0016981a01007387 */ /* 0x000fe20000100a00 */
[----:B------:R-:W-:-:S02]  /*2a630*/  MOV R5, R22 ;  /* 0x0000001600057202 */ /* 0x000fc40000000f00 */
[----:B------:R-:W-:Y:S01]  /*2a640*/  MOV R4, R23 ;  /* 0x0000001700047202 */ /* 0x000fe20000000f00 */
[C---:B--2---:R-:W-:Y:S01]  /*2a650*/  HMMA.16816.F32 R8, R16.reuse, R22, R8 ;  /* 0x000000161008723c */ /* 0x044fe20000001808 */
[----:B---3--:R0:W-:Y:S04]  /*2a660*/  STL [R1+0x1690], R25 ;  /* 0x0016901901007387 */ /* 0x0081e80000100800 */
[----:B------:R-:W2:Y:S04]  /*2a670*/  LDL.LU R24, [R1+0x100] ;  /* 0x0001000001187983 */ /* 0x000ea80000300800 */
[----:B0-----:R-:W2:Y:S04]  /*2a680*/  LDL.LU R25, [R1+0x104] ;  /* 0x0001040001197983 */ /* 0x001ea80000300800 */
[----:B------:R-:W2:Y:S04]  /*2a690*/  LDL.LU R26, [R1+0x108] ;  /* 0x00010800011a7983 */ /* 0x000ea80000300800 */
[----:B------:R-:W2:Y:S06]  /*2a6a0*/  LDL.LU R27, [R1+0x10c] ;  /* 0x00010c00011b7983 */ /* 0x000eac0000300800 */
[----:B------:R-:W-:Y:S04]  /*2a6b0*/  STL.64 [R1+0x290], R8 ;  /* 0x0002900801007387 */ /* 0x000fe80000100a00 */
[----:B------:R0:W-:Y:S04]  /*2a6c0*/  STL.64 [R1+0x298], R10 ;  /* 0x0002980a01007387 */ /* 0x0001e80000100a00 */
[----:B0-----:R-:W3:Y:S04]  /*2a6d0*/  LDL.LU.64 R10, [R1+0x16d0] ;  /* 0x0016d000010a7983 */ /* 0x001ee80000300a00 */
[----:B------:R-:W3:Y:S04]  /*2a6e0*/  LDL.LU.64 R8, [R1+0x16c8] ;  /* 0x0016c80001087983 */ /* 0x000ee80000300a00 */
[----:B------:R-:W3:Y:S02]  /*2a6f0*/  LDL.LU.64 R22, [R1+0x16c0] ;  /* 0x0016c00001167983 */ /* 0x000ee40000300a00 */
[----:B---3--:R-:W-:-:S15]  /*2a700*/  HMMA.16816.F32 R8, R16, R22, R8 ;  /* 0x000000161008723c */ /* 0x008fde0000001808 */
[----:B------:R-:W-:-:S08]  /*2a710*/  NOP ;  /* 0x0000000000007918 */ /* 0x000fd00000000000 */
[----:B------:R0:W-:Y:S04]  /*2a720*/  STL.64 [R1+0x280], R8 ;  /* 0x0002800801007387 */ /* 0x0001e80000100a00 */
[----:B------:R1:W-:Y:S01]  /*2a730*/  STL.64 [R1+0x288], R10 ;  /* 0x0002880a01007387 */ /* 0x0003e20000100a00 */
[----:B0-----:R-:W-:-:S03]  /*2a740*/  MOV R9, R22 ;  /* 0x0000001600097202 */ /* 0x001fc60000000f00 */
[----:B-1----:R-:W3:Y:S01]  /*2a750*/  LDL.LU.64 R10, [R1+0x16b8] ;  /* 0x0016b800010a7983 */ /* 0x002ee20000300a00 */
[----:B------:R-:W-:-:S03]  /*2a760*/  IMAD.MOV.U32 R8, RZ, RZ, R23 ;  /* 0x000000ffff087224 */ /* 0x000fc600078e0017 */
[----:B------:R-:W4:Y:S02]  /*2a770*/  LDL.LU.64 R22, [R1+0x16b0] ;  /* 0x0016b00001167983 */ /* 0x000f240000300a00 */
[----:B----4-:R-:W-:-:S15]  /*2a780*/  HMMA.16816.F32 R12, R16, R22, R12 ;  /* 0x00000016100c723c */ /* 0x010fde000000180c */
[----:B------:R-:W-:-:S08]  /*2a790*/  NOP ;  /* 0x0000000000007918 */ /* 0x000fd00000000000 */
[----:B------:R0:W-:Y:S04]  /*2a7a0*/  STL.64 [R1+0x300], R12 ;  /* 0x0003000c01007387 */ /* 0x0001e80000100a00 */
[----:B------:R1:W-:Y:S01]  /*2a7b0*/  STL.64 [R1+0x308], R14 ;  /* 0x0003080e01007387 */ /* 0x0003e20000100a00 */
[----:B0-----:R-:W-:-:S03]  /*2a7c0*/  MOV R13, R22 ;  /* 0x00000016000d7202 */ /* 0x001fc60000000f00 */
[----:B-1----:R-:W4:Y:S01]  /*2a7d0*/  LDL.LU.64 R14, [R1+0x16a8] ;  /* 0x0016a800010e7983 */ /* 0x002f220000300a00 */
[----:B------:R-:W-:-:S03]  /*2a7e0*/  MOV R12, R23 ;  /* 0x00000017000c7202 */ /* 0x000fc60000000f00 */
[----:B------:R-:W2:Y:S02]  /*2a7f0*/  LDL.LU.64 R22, [R1+0x16a0] ;  /* 0x0016a00001167983 */ /* 0x000ea40000300a00 */
[----:B--2---:R-:W-:Y:S06]  /*2a800*/  HMMA.16816.F32 R24, R16, R22, R24 ;  /* 0x000000161018723c */ /* 0x004fec0000001818 */
[----:B------:R-:W-:-:S15]  /*2a810*/  MOV R29, R22 ;  /* 0x00000016001d7202 */ /* 0x000fde0000000f00 */
[----:B------:R-:W-:-:S02]  /*2a820*/  NOP ;  /* 0x0000000000007918 */ /* 0x000fc40000000000 */
[----:B------:R0:W-:Y:S04]  /*2a830*/  STL.64 [R1+0x310], R24 ;  /* 0x0003101801007387 */ /* 0x0001e80000100a00 */
[----:B------:R1:W-:Y:S01]  /*2a840*/  STL.64 [R1+0x318], R26 ;  /* 0x0003181a01007387 */ /* 0x0003e20000100a00 */
[----:B0-----:R-:W-:-:S03]  /*2a850*/  MOV R24, R23 ;  /* 0x0000001700187202 */ /* 0x001fc60000000f00 */
[----:B-1----:R-:W2:Y:S04]  /*2a860*/  LDL.LU.64 R26, [R1+0x1698] ;  /* 0x00169800011a7983 */ /* 0x002ea80000300a00 */
[----:B------:R-:W4:Y:S04]  /*2a870*/  LDL.LU R25, [R1+0x1690] ;  /* 0x0016900001197983 */ /* 0x000f280000300800 */
[----:B------:R-:W3:Y:S04]  /*2a880*/  LDL.LU.64 R22, [R1+0x1688] ;  /* 0x0016880001167983 */ /* 0x000ee80000300a00 */
[----:B------:R-:W3:Y:S02]  /*2a890*/  LDL.LU.64 R20, [R1+0x1680] ;  /* 0x0016800001147983 */ /* 0x000ee40000300a00 */
[----:B---3--:R-:W-:-:S15]  /*2a8a0*/  HMMA.16816.F32 R20, R16, R10, R20 ;  /* 0x0000000a1014723c */ /* 0x008fde0000001814 */
[----:B------:R-:W-:-:S08]  /*2a8b0*/  NOP ;  /* 0x0000000000007918 */ /* 0x000fd00000000000 */
[----:B------:R-:W-:Y:S04]  /*2a8c0*/  STL.64 [R1+0x320], R20 ;  /* 0x0003201401007387 */ /* 0x000fe80000100a00 */
[----:B------:R0:W-:Y:S04]  /*2a8d0*/  STL.64 [R1+0x328], R22 ;  /* 0x0003281601007387 */ /* 0x0001e80000100a00 */
[----:B0-----:R-:W3:Y:S04]  /*2a8e0*/  LDL.LU.64 R22, [R1+0x1678] ;  /* 0x0016780001167983 */ /* 0x001ee80000300a00 */
[----:B------:R-:W3:Y:S04]  /*2a8f0*/  LDL.LU.64 R20, [R1+0x1670] ;  /* 0x0016700001147983 */ /* 0x000ee80000300a00 */
[----:B------:R0:W-:Y:S02]  /*2a900*/  STL.64 [R1+0x15a8], R10 ;  /* 0x0015a80a01007387 */ /* 0x0001e40000100a00 */
[----:B0-----:R-:W-:Y:S01]  /*2a910*/  IMAD.MOV.U32 R10, RZ, RZ, R29 ;  /* 0x000000ffff0a7224 */ /* 0x001fe200078e001d */
[----:B------:R-:W-:Y:S01]  /*2a920*/  MOV R11, R24 ;  /* 0x00000018000b7202 */ /* 0x000fe20000000f00 */
[----:B------:R-:W4:Y:S04]  /*2a930*/  LDL.LU R29, [R1+0x166c] ;  /* 0x00166c00011d7983 */ /* 0x000f280000300800 */
[----:B------:R0:W-:Y:S02]  /*2a940*/  STL.64 [R1+0x15c0], R10 ;  /* 0x0015c00a01007387 */ /* 0x0001e40000100a00 */
[----:B0-----:R-:W-:-:S02]  /*2a950*/  MOV R10, R13 ;  /* 0x0000000d000a7202 */ /* 0x001fc40000000f00 */
[----:B------:R-:W-:-:S05]  /*2a960*/  MOV R11, R12 ;  /* 0x0000000c000b7202 */ /* 0x000fca0000000f00 */
[----:B------:R0:W-:Y:S02]  /*2a970*/  STL.64 [R1+0x15d8], R10 ;  /* 0x0015d80a01007387 */ /* 0x0001e40000100a00 */
[----:B0-----:R-:W-:Y:S01]  /*2a980*/  MOV R10, R9 ;  /* 0x00000009000a7202 */ /* 0x001fe20000000f00 */
[----:B------:R-:W-:-:S05]  /*2a990*/  IMAD.MOV.U32 R11, RZ, RZ, R8 ;  /* 0x000000ffff0b7224 */ /* 0x000fca00078e0008 */
[----:B------:R0:W-:Y:S02]  /*2a9a0*/  STL.64 [R1+0x15f0], R10 ;  /* 0x0015f00a01007387 */ /* 0x0001e40000100a00 */
[----:B0-----:R-:W-:Y:S02]  /*2a9b0*/  MOV R11, R4 ;  /* 0x00000004000b7202 */ /* 0x001fe40000000f00 */
[----:B------:R-:W-:Y:S02]  /*2a9c0*/  MOV R10, R5 ;  /* 0x00000005000a7202 */ /* 0x000fe40000000f00 */
[----:B------:R-:W-:Y:S02]  /*2a9d0*/  MOV R4, R28 ;  /* 0x0000001c00047202 */ /* 0x000fe40000000f00 */
[----:B------:R-:W-:Y:S01]  /*2a9e0*/  MOV R5, R2 ;  /* 0x0000000200057202 */ /* 0x000fe20000000f00 */
[----:B---3--:R-:W-:-:S15]  /*2a9f0*/  HMMA.16816.F32 R20, R16, R6, R20 ;  /* 0x000000061014723c */ /* 0x008fde0000001814 */
[----:B------:R-:W-:-:S08]  /*2aa00*/  NOP ;  /* 0x0000000000007918 */ /* 0x000fd00000000000 */
[----:B------:R0:W-:Y:S04]  /*2aa10*/  STL.64 [R1+0x330], R20 ;  /* 0x0003301401007387 */ /* 0x0001e80000100a00 */
[----:B------:R1:W-:Y:S04]  /*2aa20*/  STL.64 [R1+0x338], R22 ;  /* 0x0003381601007387 */ /* 0x0003e80000100a00 */
[----:B0-----:R-:W3:Y:S04]  /*2aa30*/  LDL.LU R20, [R1+0xd0] ;  /* 0x0000d00001147983 */ /* 0x001ee80000300800 */
[----:B------:R-:W3:Y:S04]  /*2aa40*/  LDL.LU R21, [R1+0xd4] ;  /* 0x0000d40001157983 */ /* 0x000ee80000300800 */
[----:B-1----:R-:W3:Y:S04]  /*2aa50*/  LDL.LU R22, [R1+0xd8] ;  /* 0x0000d80001167983 */ /* 0x002ee80000300800 */
[----:B------:R-:W3:Y:S04]  /*2aa60*/  LDL.LU R23, [R1+0xdc] ;  /* 0x0000dc0001177983 */ /* 0x000ee80000300800 */
[----:B------:R0:W-:Y:S04]  /*2aa70*/  STL.64 [R1+0x15a0], R6 ;  /* 0x0015a00601007387 */ /* 0x0001e80000100a00 */
[----:B------:R-:W3:Y:S04]  /*2aa80*/  LDL.LU R28, [R1+0x1668] ;  /* 0x00166800011c7983 */ /* 0x000ee80000300800 */
[----:B------:R-:W3:Y:S01]  /*2aa90*/  LDL.LU R2, [R1+0x1664] ;  /* 0x0016640001027983 */ /* 0x000ee20000300800 */
[----:B0-----:R-:W-:Y:S01]  /*2aaa0*/  IMAD.MOV.U32 R6, RZ, RZ, R0 ;  /* 0x000000ffff067224 */ /* 0x001fe200078e0000 */
[----:B------:R-:W-:-:S02]  /*2aab0*/  MOV R7, R3 ;  /* 0x0000000300077202 */ /* 0x000fc40000000f00 */
[----:B------:R-:W3:Y:S04]  /*2aac0*/  LDL.LU R0, [R1+0x1660] ;  /* 0x0016600001007983 */ /* 0x000ee80000300800 */
[----:B------:R-:W3:Y:S04]  /*2aad0*/  LDL.LU R3, [R1+0x165c] ;  /* 0x00165c0001037983 */ /* 0x000ee80000300800 */
[----:B------:R-:W-:Y:S04]  /*2aae0*/  STL.64 [R1+0x15b8], R6 ;  /* 0x0015b80601007387 */ /* 0x000fe80000100a00 */
[----:B------:R0:W-:Y:S04]  /*2aaf0*/  STL.64 [R1+0x15b0], R4 ;  /* 0x0015b00401007387 */ /* 0x0001e80000100a00 */
[----:B0-----:R-:W3:Y:S01]  /*2ab00*/  LDL.LU R4, [R1+0x80] ;  /* 0x0000800001047983 */ /* 0x001ee20000300800 */
[----:B--2---:R-:W-:-:S02]  /*2ab10*/  MOV R6, R27 ;  /* 0x0000001b00067202 */ /* 0x004fc40000000f00 */
[----:B------:R-:W-:Y:S02]  /*2ab20*/  MOV R7, R26 ;  /* 0x0000001a00077202 */ /* 0x000fe40000000f00 */
[----:B----4-:R-:W-:Y:S02]  /*2ab30*/  MOV R5, R29 ;  /* 0x0000001d00057202 */ /* 0x010fe40000000f00 */
[----:B------:R-:W2:Y:S04]  /*2ab40*/  LDL.LU R29, [R1+0x1658] ;  /* 0x00165800011d7983 */ /* 0x000ea80000300800 */
[----:B------:R-:W4:Y:S04]  /*2ab50*/  LDL.LU R27, [R1+0x1654] ;  /* 0x00165400011b7983 */ /* 0x000f280000300800 */
[----:B------:R-:W2:Y:S04]  /*2ab60*/  LDL.LU R26, [R1+0x1650] ;  /* 0x00165000011a7983 */ /* 0x000ea80000300800 */
[----:B------:R3:W-:Y:S02]  /*2ab70*/  STL.64 [R1+0x15d0], R6 ;  /* 0x0015d00601007387 */ /* 0x0007e40000100a00 */
[----:B---3--:R-:W-:-:S02]  /*2ab80*/  MOV R7, R28 ;  /* 0x0000001c00077202 */ /* 0x008fc40000000f00 */
[----:B------:R-:W-:Y:S01]  /*2ab90*/  MOV R6, R2 ;  /* 0x0000000200067202 */ /* 0x000fe20000000f00 */
[----:B------:R0:W-:Y:S02]  /*2aba0*/  STL.64 [R1+0x15c8], R4 ;  /* 0x0015c80401007387 */ /* 0x0001e40000100a00 */
[----:B0-----:R-:W-:Y:S01]  /*2abb0*/  IMAD.MOV.U32 R4, RZ, RZ, R3 ;  /* 0x000000ffff047224 */ /* 0x001fe200078e0003 */
[----:B------:R-:W-:Y:S01]  /*2abc0*/  MOV R5, R0 ;  /* 0x0000000000057202 */ /* 0x000fe20000000f00 */
[----:B------:R-:W3:Y:S04]  /*2abd0*/  LDL.LU R3, [R1+0x164c] ;  /* 0x00164c0001037983 */ /* 0x000ee80000300800 */
[----:B------:R-:W3:Y:S04]  /*2abe0*/  LDL.LU R0, [R1+0x1648] ;  /* 0x0016480001007983 */ /* 0x000ee80000300800 */
[----:B------:R-:W3:Y:S04]  /*2abf0*/  LDL.LU R2, [R1+0x1644] ;  /* 0x0016440001027983 */ /* 0x000ee80000300800 */
[----:B------:R-:W3:Y:S04]  /*2ac00*/  LDL.LU R28, [R1+0x1640] ;  /* 0x00164000011c7983 */ /* 0x000ee80000300800 */
[----:B------:R-:W-:Y:S04]  /*2ac10*/  STL.64 [R1+0x15e8], R6 ;  /* 0x0015e80601007387 */ /* 0x000fe80000100a00 */
[----:B------:R0:W-:Y:S04]  /*2ac20*/  STL.64 [R1+0x15e0], R4 ;  /* 0x0015e00401007387 */ /* 0x0001e80000100a00 */
[----:B0-----:R-:W3:Y:S01]  /*2ac30*/  LDL.LU R4, [R1+0xa0] ;  /* 0x0000a00001047983 */ /* 0x001ee20000300800 */
[----:B------:R-:W-:Y:S01]  /*2ac40*/  HMMA.16816.F32 R20, R16, R14, R20 ;  /* 0x0000000e1014723c */ /* 0x000fe20000001814 */
[----:B----4-:R-:W-:Y:S01]  /*2ac50*/  IMAD.MOV.U32 R6, RZ, RZ, R27 ;  /* 0x000000ffff067224 */ /* 0x010fe200078e001b */
[----:B--2---:R-:W-:-:S02]  /*2ac60*/  MOV R7, R29 ;  /* 0x0000001d00077202 */ /* 0x004fc40000000f00 */
[----:B------:R-:W-:Y:S02]  /*2ac70*/  MOV R5, R26 ;  /* 0x0000001a00057202 */ /* 0x000fe40000000f00 */
[----:B------:R-:W2:Y:S04]  /*2ac80*/  LDL.LU R26, [R1+0x163c] ;  /* 0x00163c00011a7983 */ /* 0x000ea80000300800 */
[----:B------:R-:W2:Y:S04]  /*2ac90*/  LDL.LU R27, [R1+0x1638] ;  /* 0x00163800011b7983 */ /* 0x000ea80000300800 */
[----:B------:R-:W4:Y:S04]  /*2aca0*/  LDL.LU R29, [R1+0x1634] ;  /* 0x00163400011d7983 */ /* 0x000f280000300800 */
[----:B------:R3:W-:Y:S02]  /*2acb0*/  STL.64 [R1+0x1600], R6 ;  /* 0x0016000601007387 */ /* 0x0007e40000100a00 */
[----:B---3--:R-:W-:-:S02]  /*2acc0*/  MOV R6, R0 ;  /* 0x0000000000067202 */ /* 0x008fc40000000f00 */
[----:B------:R0:W-:Y:S02]  /*2acd0*/  STL.64 [R1+0x15f8], R4 ;  /* 0x0015f80401007387 */ /* 0x0001e40000100a00 */
[----:B0-----:R-:W-:Y:S02]  /*2ace0*/  MOV R4, R28 ;  /* 0x0000001c00047202 */ /* 0x001fe40000000f00 */
[----:B------:R-:W-:Y:S01]  /*2acf0*/  MOV R5, R2 ;  /* 0x0000000200057202 */ /* 0x000fe20000000f00 */
[----:B------:R-:W3:Y:S04]  /*2ad00*/  LDL.LU R28, [R1+0x1630] ;  /* 0x00163000011c7983 */ /* 0x000ee80000300800 */
[----:B------:R-:W3:Y:S04]  /*2ad10*/  LDL.LU R2, [R1+0x162c] ;  /* 0x00162c0001027983 */ /* 0x000ee80000300800 */
[----:B------:R-:W3:Y:S04]  /*2ad20*/  LDL.LU R0, [R1+0x1628] ;  /* 0x0016280001007983 */ /* 0x000ee80000300800 */
[----:B------:R-:W4:Y:S04]  /*2ad30*/  LDL.LU R24, [R1+0x670] ;  /* 0x0006700001187983 */ /* 0x000f280000300800 */
[----:B------:R-:W-:Y:S04]  /*2ad40*/  STL.64 [R1+0x340], R20 ;  /* 0x0003401401007387 */ /* 0x000fe80000100a00 */
[----:B------:R0:W-:Y:S04]  /*2ad50*/  STL.64 [R1+0x348], R22 ;  /* 0x0003481601007387 */ /* 0x0001e80000100a00 */
[----:B0-----:R-:W2:Y:S04]  /*2ad60*/  LDL.LU.64 R22, [R1+0x1620] ;  /* 0x0016200001167983 */ /* 0x001ea80000300a00 */
[----:B------:R-:W2:Y:S01]  /*2ad70*/  LDL.LU.64 R20, [R1+0x1618] ;  /* 0x0016180001147983 */ /* 0x000ea20000300a00 */
[----:B------:R-:W-:-:S02]  /*2ad80*/  IMAD.MOV.U32 R7, RZ, RZ, R3 ;  /* 0x000000ffff077224 */ /* 0x000fc400078e0003 */
[----:B------:R-:W0:Y:S01]  /*2ad90*/  LDC R3, c[0x0][0x280] ;  /* 0x0000a000ff037b82 */ /* 0x000e220000000800 */
[----:B--2---:R-:W-:Y:S01]  /*2ada0*/  HMMA.16816.F32 R16, R16, R26, R20 ;  /* 0x0000001a1010723c */ /* 0x004fe20000001814 */
[----:B------:R-:W2:Y:S04]  /*2adb0*/  LDL.LU.64 R22, [R1+0x1610] ;  /* 0x0016100001167983 */ /* 0x000ea80000300a00 */
[----:B------:R-:W2:-:S15]  /*2adc0*/  LDL.LU.64 R20, [R1+0x1608] ;  /* 0x0016080001147983 */ /* 0x000e9e0000300a00 */
[----:B------:R-:W-:-:S03]  /*2add0*/  NOP ;  /* 0x0000000000007918 */ /* 0x000fc60000000000 */
[----:B------:R1:W-:Y:S04]  /*2ade0*/  STL.64 [R1+0x350], R16 ;  /* 0x0003501001007387 */ /* 0x0003e80000100a00 */
[----:B------:R0:W-:Y:S01]  /*2adf0*/  STL.64 [R1+0x358], R18 ;  /* 0x0003581201007387 */ /* 0x0001e20000100a00 */
[----:B----4-:R-:W-:Y:S01]  /*2ae00*/  FFMA R24, R29, R24, R25 ;  /* 0x000000181d187223 */ /* 0x010fe20000000019 */
[----:B------:R-:W-:Y:S01]  /*2ae10*/  UIADD3 UR4, UR4, 0x80, URZ ;  /* 0x0000008004047890 */ /* 0x000fe2000fffe03f */
[----:B-1----:R-:W1:Y:S01]  /*2ae20*/  LDC R17, c[0x0][0x264] ;  /* 0x00009900ff117b82 */ /* 0x002e620000000800 */
[----:B0-----:R-:W3:Y:S04]  /*2ae30*/  LDL.LU R18, [R1+0x4d8] ;  /* 0x0004d80001127983 */ /* 0x001ee80000300800 */
[----:B------:R-:W3:Y:S01]  /*2ae40*/  LDL.LU R19, [R1+0x66c] ;  /* 0x00066c0001137983 */ /* 0x000ee20000300800 */
[----:B--2---:R-:W-:Y:S03]  /*2ae50*/  HMMA.16816.F32 R8, R20, R10, R4 ;  /* 0x0000000a1408723c */ /* 0x004fe60000001804 */
[----:B------:R-:W2:Y:S04]  /*2ae60*/  LDL.LU.64 R6, [R1+0x1600] ;  /* 0x0016000001067983 */ /* 0x000ea80000300a00 */
[----:B------:R-:W2:Y:S01]  /*2ae70*/  LDL.LU.64 R4, [R1+0x15f8] ;  /* 0x0015f80001047983 */ /* 0x000ea20000300a00 */
[----:B------:R-:W0:-:S15]  /*2ae80*/  LDC R16, c[0x0][0x254] ;  /* 0x00009500ff107b82 */ /* 0x000e1e0000000800 */
[----:B------:R-:W-:Y:S04]  /*2ae90*/  STL.64 [R1+0x360], R8 ;  /* 0x0003600801007387 */ /* 0x000fe80000100a00 */
[----:B------:R4:W-:Y:S04]  /*2aea0*/  STL.64 [R1+0x368], R10 ;  /* 0x0003680a01007387 */ /* 0x0009e80000100a00 */
[----:B----4-:R-:W2:Y:S02]  /*2aeb0*/  LDL.LU.64 R10, [R1+0x15f0] ;  /* 0x0015f000010a7983 */ /* 0x010ea40000300a00 */
[----:B--2---:R-:W-:Y:S02]  /*2aec0*/  HMMA.16816.F32 R8, R20, R10, R4 ;  /* 0x0000000a1408723c */ /* 0x004fe40000001804 */
[----:B------:R-:W2:Y:S04]  /*2aed0*/  LDL.LU.64 R6, [R1+0x15e8] ;  /* 0x0015e80001067983 */ /* 0x000ea80000300a00 */
[----:B------:R-:W2:-:S15]  /*2aee0*/  LDL.LU.64 R4, [R1+0x15e0] ;  /* 0x0015e00001047983 */ /* 0x000e9e0000300a00 */
[----:B------:R-:W-:-:S02]  /*2aef0*/  NOP ;  /* 0x0000000000007918 */ /* 0x000fc40000000000 */
        /* <DEDUP_REMOVED lines=18> */
[----:B------:R-:W2:-:S15]  /*2b020*/  LDL.LU.64 R6, [R1+0x15a0] ;  /* 0x0015a00001067983 */ /* 0x000e9e0000300a00 */
[----:B------:R-:W-:-:S06]  /*2b030*/  NOP ;  /* 0x0000000000007918 */ /* 0x000fcc0000000000 */
[----:B------:R-:W-:Y:S04]  /*2b040*/  STL.64 [R1+0x3a0], R8 ;  /* 0x0003a00801007387 */ /* 0x000fe80000100a00 */
[----:B------:R4:W-:Y:S04]  /*2b050*/  STL.64 [R1+0x3a8], R10 ;  /* 0x0003a80a01007387 */ /* 0x0009e80000100a00 */
[----:B----4-:R-:W2:Y:S04]  /*2b060*/  LDL.LU.64 R10, [R1+0x1598] ;  /* 0x00159800010a7983 */ /* 0x010ea80000300a00 */
[----:B------:R-:W2:Y:S02]  /*2b070*/  LDL.LU.64 R8, [R1+0x1590] ;  /* 0x0015900001087983 */ /* 0x000ea40000300a00 */
[----:B--2---:R-:W-:Y:S02]  /*2b080*/  HMMA.16816.F32 R8, R20, R6, R8 ;  /* 0x000000061408723c */ /* 0x004fe40000001808 */
[----:B------:R-:W2:Y:S04]  /*2b090*/  LDL.LU.64 R6, [R1+0x1588] ;  /* 0x0015880001067983 */ /* 0x000ea80000300a00 */
[----:B------:R-:W2:-:S15]  /*2b0a0*/  LDL.LU.64 R4, [R1+0x1580] ;  /* 0x0015800001047983 */ /* 0x000e9e0000300a00 */
[----:B------:R-:W-:-:S02]  /*2b0b0*/  NOP ;  /* 0x0000000000007918 */ /* 0x000fc40000000000 */
[----:B------:R4:W-:Y:S04]  /*2b0c0*/  STL.64 [R1+0x3b0], R8 ;  /* 0x0003b00801007387 */ /* 0x0009e80000100a00 */
[----:B------:R1:W-:Y:S04]  /*2b0d0*/  STL.64 [R1+0x3b8], R10 ;  /* 0x0003b80a01007387 */ /* 0x0003e80000100a00 */
[----:B----4-:R-:W4:Y:S04]  /*2b0e0*/  LDL.LU R9, [R1+0x4dc] ;  /* 0x0004dc0001097983 */ /* 0x010f280000300800 */
[----:B-1----:R-:W4:Y:S04]  /*2b0f0*/  LDL.LU R10, [R1+0x2c8] ;  /* 0x0002c800010a7983 */ /* 0x002f280000300800 */
[----:B------:R-:W4:Y:S01]  /*2b100*/  LDL.LU R11, [R1+0x668] ;  /* 0x00066800010b7983 */ /* 0x000f220000300800 */
[----:B--2---:R-:W-:Y:S03]  /*2b110*/  HMMA.16816.F32 R4, R20, R14, R4 ;  /* 0x0000000e1404723c */ /* 0x004fe60000001804 */
[----:B------:R-:W2:Y:S04]  /*2b120*/  LDL.LU.64 R14, [R1+0x1578] ;  /* 0x00157800010e7983 */ /* 0x000ea80000300a00 */
[----:B------:R-:W2:-:S15]  /*2b130*/  LDL.LU.64 R12, [R1+0x1570] ;  /* 0x00157000010c7983 */ /* 0x000e9e0000300a00 */
[----:B------:R-:W-:-:S01]  /*2b140*/  NOP ;  /* 0x0000000000007918 */ /* 0x000fc20000000000 */
[----:B------:R-:W-:Y:S04]  /*2b150*/  STL.64 [R1+0x3c0], R4 ;  /* 0x0003c00401007387 */ /* 0x000fe80000100a00 */
[----:B------:R2:W-:Y:S01]  /*2b160*/  STL.64 [R1+0x3c8], R6 ;  /* 0x0003c80601007387 */ /* 0x0005e20000100a00 */
[----:B---3--:R-:W-:Y:S01]  /*2b170*/  FFMA R19, R28, R19, R18 ;  /* 0x000000131c137223 */ /* 0x008fe20000000012 */
[----:B----4-:R-:W-:Y:S01]  /*2b180*/  FFMA R11, R10, R11, R9 ;  /* 0x0000000b0a0b7223 */ /* 0x010fe20000000009 */
[----:B------:R-:W-:Y:S01]  /*2b190*/  ISETP.LE.AND P1, PT, R3, UR4, PT ;  /* 0x0000000403007c0c */ /* 0x000fe2000bf23270 */
[----:B--2---:R-:W-:-:S15]  /*2b1a0*/  HMMA.16816.F32 R4, R20, R26, R12 ;  /* 0x0000001a1404723c */ /* 0x004fde000000180c */
[----:B------:R-:W-:-:S08]  /*2b1b0*/  NOP ;  /* 0x0000000000007918 */ /* 0x000fd00000000000 */
[----:B------:R1:W-:Y:S04]  /*2b1c0*/  STL.64 [R1+0x3d0], R4 ;  /* 0x0003d00401007387 */ /* 0x0003e80000100a00 */
[----:B------:R-:W-:Y:S04]  /*2b1d0*/  STL.64 [R1+0x3d8], R6 ;  /* 0x0003d80601007387 */ /* 0x000fe80000100a00 */
[----:B------:R-:W2:Y:S04]  /*2b1e0*/  LDL.LU R28, [R1+0x1568] ;  /* 0x00156800011c7983 */ /* 0x000ea80000300800 */
[----:B------:R-:W-:Y:S04]  /*2b1f0*/  STL [R1+0x668], R11 ;  /* 0x0006680b01007387 */ /* 0x000fe80000100800 */
[----:B------:R-:W3:Y:S04]  /*2b200*/  LDL.LU R29, [R1+0x1564] ;  /* 0x00156400011d7983 */ /* 0x000ee80000300800 */
[----:B------:R-:W-:Y:S04]  /*2b210*/  STL [R1+0x66c], R19 ;  /* 0x00066c1301007387 */ /* 0x000fe80000100800 */
[----:B------:R-:W-:Y:S04]  /*2b220*/  STL [R1+0x670], R24 ;  /* 0x0006701801007387 */ /* 0x000fe80000100800 */
[----:B------:R-:W4:Y:S04]  /*2b230*/  LDL R3, [R1+0x2a8] ;  /* 0x0002a80001037983 */ /* 0x000f280000100800 */
[----:B-1----:R-:W2:Y:S01]  /*2b240*/  LDL R4, [R1+0x2ac] ;  /* 0x0002ac0001047983 */ /* 0x002ea20000100800 */
[----:B------:R-:W-:-:S02]  /*2b250*/  LEA R2, R17, R2, 0x7 ;  /* 0x0000000211027211 */ /* 0x000fc400078e38ff */
[----:B0-----:R-:W-:Y:S01]  /*2b260*/  LEA R0, R16, R0, 0x7 ;  /* 0x0000000010007211 */ /* 0x001fe200078e38ff */
[----:B--2---:R0:W-:Y:S02]  /*2b270*/  STL [R1+0x4d8], R4 ;  /* 0x0004d80401007387 */ /* 0x0041e40000100800 */
[----:B0-----:R-:W-:Y:S02]  /*2b280*/  MOV R4, R28 ;  /* 0x0000001c00047202 */ /* 0x001fe40000000f00 */
[----:B------:R0:W5:Y:S04]  /*2b290*/  LDL.LU R28, [R1+0x1560] ;  /* 0x00156000011c7983 */ /* 0x0001680000300800 */
[----:B----4-:R3:W-:Y:S02]  /*2b2a0*/  STL [R1+0x560], R3 ;  /* 0x0005600301007387 */ /* 0x0107e40000100800 */
[----:B---3--:R-:W-:-:S02]  /*2b2b0*/  MOV R3, R29 ;  /* 0x0000001d00037202 */ /* 0x008fc40000000f00 */
[----:B------:R0:W5:Y:S04]  /*2b2c0*/  LDL.LU R29, [R1+0x155c] ;  /* 0x00155c00011d7983 */ /* 0x0001680000300800 */
[----:B------:R0:W-:Y:S04]  /*2b2d0*/  STL [R1+0x564], R4 ;  /* 0x0005640401007387 */ /* 0x0001e80000100800 */
[----:B------:R0:W-:Y:S01]  /*2b2e0*/  STL [R1+0x568], R3 ;  /* 0x0005680301007387 */ /* 0x0001e20000100800 */
[----:B------:R-:W-:Y:S05]  /*2b2f0*/  @!P1 BRA `(.L_x_1) ;  /* 0xfffffe0c00c09947 */ /* 0x000fea000383ffff */
.L_x_0:
[----:B------:R-:W2:Y:S01]  /*2b300*/  S2R R27, SR_TID.X ;  /* 0x00000000001b7919 */ /* 0x000ea20000002100 */
[----:B0-----:R-:W0:Y:S01]  /*2b310*/  LDC R4, c[0x0][0x278] ;  /* 0x00009e00ff047b82 */ /* 0x001e220000000800 */
[----:B------:R-:W-:Y:S01]  /*2b320*/  ULDC.64 UR4, c[0x0][0x270] ;  /* 0x00009c0000047ab9 */ /* 0x000fe20000000a00 */
[----:B------:R-:W3:Y:S01]  /*2b330*/  S2R R5, SR_TID.X ;  /* 0x0000000000057919 */ /* 0x000ee20000002100 */
[C---:B--2---:R-:W-:Y:S01]  /*2b340*/  IMAD.SHL.U32 R0, R27.reuse, 0x800, RZ ;  /* 0x000008001b007824 */ /* 0x044fe200078e00ff */
[C---:B------:R-:W-:Y:S02]  /*2b350*/  LOP3.LUT R2, R27.reuse, 0x3f, RZ, 0xc0, !PT ;  /* 0x0000003f1b027812 */ /* 0x040fe400078ec0ff */
[----:B------:R-:W-:Y:S02]  /*2b360*/  LOP3.LUT R3, R27, 0x40, RZ, 0xc0, !PT ;  /* 0x000000401b037812 */ /* 0x000fe400078ec0ff */
[----:B------:R-:W-:Y:S02]  /*2b370*/  LOP3.LUT R0, R0, 0x3000, RZ, 0xc0, !PT ;  /* 0x0000300000007812 */ /* 0x000fe400078ec0ff */
[----:B---3--:R-:W-:-:S02]  /*2b380*/  LOP3.LUT R5, R5, 0x7f, RZ, 0xc0, !PT ;  /* 0x0000007f05057812 */ /* 0x008fc400078ec0ff */
[----:B------:R-:W-:Y:S02]  /*2b390*/  LEA R0, R2, R0, 0x4 ;  /* 0x0000000002007211 */ /* 0x000fe400078e20ff */
[----:B------:R-:W-:Y:S01]  /*2b3a0*/  SHF.R.U32.HI R2, RZ, 0x1, R3 ;  /* 0x00000001ff027819 */ /* 0x000fe20000011603 */
[----:B------:R-:W-:Y:S01]  /*2b3b0*/  BAR.SYNC.DEFER_BLOCKING 0x0 ;  /* 0x0000000000007b1d */ /* 0x000fe20000010000 */
[----:B------:R-:W-:Y:S02]  /*2b3c0*/  ISETP.GE.U32.AND P0, PT, R5, 0x20, PT ;  /* 0x000000200500780c */ /* 0x000fe40003f06070 */
[----:B------:R-:W-:Y:S02]  /*2b3d0*/  SHF.R.U32.HI R3, RZ, 0x5, R27 ;  /* 0x00000005ff037819 */ /* 0x000fe4000001161b */
[----:B------:R-:W-:Y:S02]  /*2b3e0*/  LOP3.LUT R5, R0, R2, RZ, 0x3c, !PT ;  /* 0x0000000200057212 */ /* 0x000fe400078e3cff */
[----:B------:R-:W-:Y:S01]  /*2b3f0*/  SGXT.U32 R0, R3, 0x2 ;  /* 0x000000020300781a */ /* 0x000fe20000000000 */
[----:B------:R-:W2:Y:S04]  /*2b400*/  LDL.LU R2, [R1+0x290] ;  /* 0x0002900001027983 */ /* 0x000ea80000300800 */
[----:B------:R-:W-:Y:S04]  /*2b410*/  STL [R1+0x218], R5 ;  /* 0x0002180501007387 */ /* 0x000fe80000100800 */
[----:B------:R-:W3:Y:S04]  /*2b420*/  LDL.LU R3, [R1+0x294] ;  /* 0x0002940001037983 */ /* 0x000ee80000300800 */
[----:B--2---:R2:W-:Y:S04]  /*2b430*/  STL [R1+0xa4], R2 ;  /* 0x0000a40201007387 */ /* 0x0045e80000100800 */
[----:B--2---:R-:W2:Y:S04]  /*2b440*/  LDL.LU R2, [R1+0x298] ;  /* 0x0002980001027983 */ /* 0x004ea80000300800 */
[----:B---3--:R3:W-:Y:S04]  /*2b450*/  STL [R1+0xa0], R3 ;  /* 0x0000a00301007387 */ /* 0x0087e80000100800 */
[----:B---3--:R-:W3:Y:S01]  /*2b460*/  LDL.LU R3, [R1+0x29c] ;  /* 0x00029c0001037983 */ /* 0x008ee20000300800 */
[----:B0-----:R-:W-:-:S03]  /*2b470*/  IMAD R0, R0, R4, RZ ;  /* 0x0000000400007224 */ /* 0x001fc600078e02ff */
[----:B--2---:R0:W-:Y:S04]  /*2b480*/  STL [R1+0x90], R2 ;  /* 0x0000900201007387 */ /* 0x0041e80000100800 */
[----:B0-----:R-:W2:Y:S04]  /*2b490*/  LDL.LU R2, [R1+0x280] ;  /* 0x0002800001027983 */ /* 0x001ea80000300800 */
[----:B---3--:R0:W-:Y:S04]  /*2b4a0*/  STL [R1+0x8c], R3 ;  /* 0x00008c0301007387 */ /* 0x0081e80000100800 */
[----:B0-----:R-:W3:Y:S04]  /*2b4b0*/  LDL.LU R3, [R1+0x284] ;  /* 0x0002840001037983 */ /* 0x001ee80000300800 */
[----:B--2---:R0:W-:Y:S04]  /*2b4c0*/  STL [R1+0x9c], R2 ;  /* 0x00009c0201007387 */ /* 0x0041e80000100800 */
[----:B0-----:R-:W2:Y:S04]  /*2b4d0*/  LDL.LU R2, [R1+0x288] ;  /* 0x0002880001027983 */ /* 0x001ea80000300800 */
[----:B---3--:R-:W-:Y:S04]  /*2b4e0*/  STL [R1+0x98], R3 ;  /* 0x0000980301007387 */ /* 0x008fe80000100800 */
[----:B------:R-:W3:Y:S01]  /*2b4f0*/  LDL.LU R25, [R1+0x28c] ;  /* 0x00028c0001197983 */ /* 0x000ee20000300800 */
[----:B------:R-:W-:-:S03]  /*2b500*/  LEA R0, R4, R0, 0x2 ;  /* 0x0000000004007211 */ /* 0x000fc600078e10ff */
[----:B--2---:R0:W-:Y:S04]  /*2b510*/  STL [R1+0x88], R2 ;  /* 0x0000880201007387 */ /* 0x0041e80000100800 */
[----:B---3--:R-:W-:Y:S04]  /*2b520*/  STL [R1+0x172c], R25 ;  /* 0x00172c1901007387 */ /* 0x008fe80000100800 */
[----:B0-----:R-:W2:Y:S04]  /*2b530*/  LDL.LU R2, [R1+0x300] ;  /* 0x0003000001027983 */ /* 0x001ea80000300800 */
[----:B------:R-:W3:Y:S04]  /*2b540*/  LDL.LU R24, [R1+0x304] ;  /* 0x0003040001187983 */ /* 0x000ee80000300800 */
[----:B--2---:R-:W-:Y:S04]  /*2b550*/  STL [R1+0x94], R2 ;  /* 0x0000940201007387 */ /* 0x004fe80000100800 */
[----:B---3--:R0:W-:Y:S04]  /*2b560*/  STL [R1+0x171c], R24 ;  /* 0x00171c1801007387 */ /* 0x0081e80000100800 */
[----:B------:R-:W2:Y:S01]  /*2b570*/  LDL.LU R23, [R1+0x308] ;  /* 0x0003080001177983 */ /* 0x000ea20000300800 */
[----:B0-----:R-:W0:Y:S03]  /*2b580*/  LDC R24, c[0x0][0x278] ;  /* 0x00009e00ff187b82 */ /* 0x001e260000000800 */
[----:B--2---:R-:W-:Y:S04]  /*2b590*/  STL [R1+0x1730], R23 ;  /* 0x0017301701007387 */ /* 0x004fe80000100800 */
[----:B------:R-:W2:Y:S04]  /*2b5a0*/  LDL.LU R22, [R1+0x30c] ;  /* 0x00030c0001167983 */ /* 0x000ea80000300800 */
[----:B--2---:R-:W-:Y:S04]  /*2b5b0*/  STL [R1+0x1734], R22 ;  /* 0x0017341601007387 */ /* 0x004fe80000100800 */
[----:B------:R-:W2:Y:S01]  /*2b5c0*/  LDL.LU R21, [R1+0x310] ;  /* 0x0003100001157983 */ /* 0x000ea20000300800 */
[----:B0-----:R-:W-:-:S03]  /*2b5d0*/  LEA R0, R24, R0, 0x2 ;  /* 0x0000000018007211 */ /* 0x001fc600078e10ff */
[----:B--2---:R-:W-:Y:S04]  /*2b5e0*/  STL [R1+0x1720], R21 ;  /* 0x0017201501007387 */ /* 0x004fe80000100800 */
[----:B------:R-:W2:Y:S04]  /*2b5f0*/  LDL.LU R20, [R1+0x314] ;  /* 0x0003140001147983 */ /* 0x000ea80000300800 */
[----:B------:R0:W-:Y:S04]  /*2b600*/  STL [R1+0x144], R0 ;  /* 0x0001440001007387 */ /* 0x0001e80000100800 */
[----:B--2---:R-:W-:Y:S04]  /*2b610*/  STL [R1+0x1724], R20 ;  /* 0x0017241401007387 */ /* 0x004fe80000100800 */
[----:B------:R-:W2:Y:S04]  /*2b620*/  LDL.LU R19, [R1+0x318] ;  /* 0x0003180001137983 */ /* 0x000ea80000300800 */
        /* <DEDUP_REMOVED lines=14> */
[----:B0-----:R-:W-:-:S03]  /*2b710*/  IMAD R0, R24, 0x4, R0 ;  /* 0x0000000418007824 */ /* 0x001fc600078e0200 */
        /* <DEDUP_REMOVED lines=22> */
[----:B------:R-:W-:Y:S04]  /*2b880*/  STL [R1+0x108], R0 ;  /* 0x0001080001007387 */ /* 0x000fe80000100800 */
[----:B--2---:R-:W-:Y:S04]  /*2b890*/  STL [R1+0x1770], R4 ;  /* 0x0017700401007387 */ /* 0x004fe80000100800 */
[----:B------:R-:W2:Y:S04]  /*2b8a0*/  LDL.LU R3, [R1+0x358] ;  /* 0x0003580001037983 */ /* 0x000ea80000300800 */
[----:B--2---:R0:W-:Y:S04]  /*2b8b0*/  STL [R1+0x1774], R3 ;  /* 0x0017740301007387 */ /* 0x0041e80000100800 */
[----:B------:R-:W2:Y:S04]  /*2b8c0*/  LDL.LU R17, [R1+0x35c] ;  /* 0x00035c0001117983 */ /* 0x000ea80000300800 */
[----:B--2---:R-:W-:Y:S04]  /*2b8d0*/  STL [R1+0x1778], R17 ;  /* 0x0017781101007387 */ /* 0x004fe80000100800 */
[----:B------:R-:W2:Y:S01]  /*2b8e0*/  LDL.LU R2, [R1+0x360] ;  /* 0x0003600001027983 */ /* 0x000ea20000300800 */
[----:B0-----:R-:W-:-:S03]  /*2b8f0*/  LEA R3, R24, R0, 0x2 ;  /* 0x0000000018037211 */ /* 0x001fc600078e10ff */
[----:B--2---:R-:W-:Y:S04]  /*2b900*/  STL [R1+0x177c], R2 ;  /* 0x00177c0201007387 */ /* 0x004fe80000100800 */
[----:B------:R-:W2:Y:S04]  /*2b910*/  LDL.LU R0, [R1+0x364] ;  /* 0x0003640001007983 */ /* 0x000ea80000300800 */
[----:B------:R-:W-:Y:S04]  /*2b920*/  STL [R1+0x104], R3 ;  /* 0x0001040301007387 */ /* 0x000fe80000100800 */
[----:B--2---:R0:W-:Y:S04]  /*2b930*/  STL [R1+0x1780], R0 ;  /* 0x0017800001007387 */ /* 0x0041e80000100800 */
        /* <DEDUP_REMOVED lines=23> */
[----:B--2---:R2:W-:Y:S04]  /*2bab0*/  STL [R1+0x17b4], R3 ;  /* 0x0017b40301007387 */ /* 0x0045e80000100800 */
[----:B------:R-:W3:Y:S01]  /*2bac0*/  LDL.LU R16, [R1+0x390] ;  /* 0x0003900001107983 */ /* 0x000ee20000300800 */
[----:B0-----:R-:W-:-:S03]  /*2bad0*/  LEA R0, R24, R0, 0x2 ;  /* 0x0000000018007211 */ /* 0x001fc600078e10ff */
[----:B---3--:R-:W-:Y:S04]  /*2bae0*/  STL [R1+0x1794], R16 ;  /* 0x0017941001007387 */ /* 0x008fe80000100800 */
[----:B------:R-:W3:Y:S04]  /*2baf0*/  LDL.LU R15, [R1+0x394] ;  /* 0x00039400010f7983 */ /* 0x000ee80000300800 */
[----:B------:R-:W-:Y:S04]  /*2bb00*/  STL [R1+0xf4], R0 ;  /* 0x0000f40001007387 */ /* 0x000fe80000100800 */
[----:B---3--:R-:W-:Y:S04]  /*2bb10*/  STL [R1+0x1798], R15 ;  /* 0x0017980f01007387 */ /* 0x008fe80000100800 */
[----:B------:R-:W3:Y:S04]  /*2bb20*/  LDL.LU R17, [R1+0x398] ;  /* 0x0003980001117983 */ /* 0x000ee80000300800 */
[----:B---3--:R-:W-:Y:S04]  /*2bb30*/  STL [R1+0x17b8], R17 ;  /* 0x0017b81101007387 */ /* 0x008fe80000100800 */
[----:B------:R-:W3:Y:S01]  /*2bb40*/  LDL.LU R2, [R1+0x39c] ;  /* 0x00039c0001027983 */ /* 0x000ee20000300800 */
[----:B--2---:R-:W-:-:S03]  /*2bb50*/  LEA R3, R24, R0, 0x2 ;  /* 0x0000000018037211 */ /* 0x004fc600078e10ff */
[----:B---3--:R0:W-:Y:S04]  /*2bb60*/  STL [R1+0x17bc], R2 ;  /* 0x0017bc0201007387 */ /* 0x0081e80000100800 */
[----:B------:R-:W2:Y:S01]  /*2bb70*/  LDL.LU R14, [R1+0x3a0] ;  /* 0x0003a000010e7983 */ /* 0x000ea20000300800 */
[----:B0-----:R-:W-:Y:S01]  /*2bb80*/  LEA R2, R24, R3, 0x2 ;  /* 0x0000000318027211 */ /* 0x001fe200078e10ff */
[C---:B-----5:R-:W-:Y:S01]  /*2bb90*/  IMAD.SHL.U32 R28, R27.reuse, 0x20, RZ ;  /* 0x000000201b1c7824 */ /* 0x060fe200078e00ff */
[C---:B------:R-:W-:Y:S02]  /*2bba0*/  SHF.L.U32 R26, R27.reuse, 0x4, RZ ;  /* 0x000000041b1a7819 */ /* 0x040fe400000006ff */
[----:B------:R-:W-:Y:S02]  /*2bbb0*/  LOP3.LUT R27, R27, 0x18, RZ, 0xc0, !PT ;  /* 0x000000181b1b7812 */ /* 0x000fe400078ec0ff */
[----:B------:R-:W-:-:S02]  /*2bbc0*/  LOP3.LUT R26, R26, 0x70, RZ, 0xc0, !PT ;  /* 0x000000701a1a7812 */ /* 0x000fc400078ec0ff */
[----:B------:R-:W-:Y:S02]  /*2bbd0*/  LOP3.LUT R28, R28, 0xc60, RZ, 0xc0, !PT ;  /* 0x00000c601c1c7812 */ /* 0x000fe400078ec0ff */
[----:B------:R-:W-:-:S03]  /*2bbe0*/  IADD3 R26, R26, UR6, RZ ;  /* 0x000000061a1a7c10 */ /* 0x000fc6000fffe0ff */
[----:B------:R-:W-:Y:S01]  /*2bbf0*/  IMAD R4, R27, 0x200, R28 ;  /* 0x000002001b047824 */ /* 0x000fe200078e021c */
[----:B--2---:R-:W-:Y:S04]  /*2bc00*/  STL [R1+0x179c], R14 ;  /* 0x00179c0e01007387 */ /* 0x004fe80000100800 */
[----:B------:R-:W2:Y:S04]  /*2bc10*/  LDL.LU R20, [R1+0x3a4] ;  /* 0x0003a40001147983 */ /* 0x000ea80000300800 */
[----:B------:R-:W-:Y:S04]  /*2bc20*/  STL [R1+0xf0], R3 ;  /* 0x0000f00301007387 */ /* 0x000fe80000100800 */
[----:B------:R-:W3:Y:S04]  /*2bc30*/  LDL.LU R0, [R1+0x3a8] ;  /* 0x0003a80001007983 */ /* 0x000ee80000300800 */
[----:B------:R-:W4:Y:S04]  /*2bc40*/  LDL.LU R23, [R1+0x3ac] ;  /* 0x0003ac0001177983 */ /* 0x000f280000300800 */
[----:B------:R-:W2:Y:S04]  /*2bc50*/  LDL.LU R21, [R1+0x3b0] ;  /* 0x0003b00001157983 */ /* 0x000ea80000300800 */
[----:B------:R-:W2:Y:S04]  /*2bc60*/  LDL.LU R13, [R1+0x3b4] ;  /* 0x0003b400010d7983 */ /* 0x000ea80000300800 */
[----:B------:R-:W3:Y:S04]  /*2bc70*/  LDL.LU R22, [R1+0x3b8] ;  /* 0x0003b80001167983 */ /* 0x000ee80000300800 */
[----:B------:R0:W-:Y:S04]  /*2bc80*/  STL [R1+0xec], R2 ;  /* 0x0000ec0201007387 */ /* 0x0001e80000100800 */
[----:B------:R-:W4:Y:S04]  /*2bc90*/  LDL.LU R19, [R1+0x3bc] ;  /* 0x0003bc0001137983 */ /* 0x000f280000300800 */
[----:B------:R-:W2:Y:S01]  /*2bca0*/  LDL.LU R12, [R1+0x3c0] ;  /* 0x0003c000010c7983 */ /* 0x000ea20000300800 */
[----:B0-----:R-:W-:-:S03]  /*2bcb0*/  LEA R2, R24, R2, 0x2 ;  /* 0x0000000218027211 */ /* 0x001fc600078e10ff */
[----:B------:R-:W2:Y:S04]  /*2bcc0*/  LDL.LU R11, [R1+0x3c4] ;  /* 0x0003c400010b7983 */ /* 0x000ea80000300800 */
[----:B------:R-:W3:Y:S04]  /*2bcd0*/  LDL.LU R18, [R1+0x3c8] ;  /* 0x0003c80001127983 */ /* 0x000ee80000300800 */
[----:B------:R0:W-:Y:S04]  /*2bce0*/  STL [R1+0xe8], R2 ;  /* 0x0000e80201007387 */ /* 0x0001e80000100800 */
[----:B------:R-:W4:Y:S01]  /*2bcf0*/  LDL.LU R16, [R1+0x3cc] ;  /* 0x0003cc0001107983 */ /* 0x000f220000300800 */
[----:B0-----:R-:W-:-:S05]  /*2bd00*/  LEA R2, R24, R2, 0x2 ;  /* 0x0000000218027211 */ /* 0x001fca00078e10ff */
[----:B------:R0:W-:Y:S01]  /*2bd10*/  STL [R1+0xe0], R2 ;  /* 0x0000e00201007387 */ /* 0x0001e20000100800 */
[----:B------:R-:W-:-:S03]  /*2bd20*/  LEA.HI R3, R27, R26, RZ, 0x1f ;  /* 0x0000001a1b037211 */ /* 0x000fc600078ff8ff */
[----:B------:R-:W2:Y:S04]  /*2bd30*/  LDL.LU R10, [R1+0x3d0] ;  /* 0x0003d000010a7983 */ /* 0x000ea80000300800 */
[----:B------:R-:W2:Y:S01]  /*2bd40*/  LDL.LU R9, [R1+0x3d4] ;  /* 0x0003d40001097983 */ /* 0x000ea20000300800 */
[----:B0-----:R-:W-:-:S05]  /*2bd50*/  LEA R2, R24, R2, 0x2 ;  /* 0x0000000218027211 */ /* 0x001fca00078e10ff */
[----:B------:R-:W-:Y:S01]  /*2bd60*/  STL [R1+0xe4], R2 ;  /* 0x0000e40201007387 */ /* 0x000fe20000100800 */
[----:B------:R-:W-:-:S03]  /*2bd70*/  LEA R25, R24, R2, 0x2 ;  /* 0x0000000218197211 */ /* 0x000fc600078e10ff */
[----:B------:R-:W3:Y:S04]  /*2bd80*/  LDL.LU R15, [R1+0x3d8] ;  /* 0x0003d800010f7983 */ /* 0x000ee80000300800 */
[----:B------:R-:W4:Y:S04]  /*2bd90*/  LDL.LU R14, [R1+0x3dc] ;  /* 0x0003dc00010e7983 */ /* 0x000f280000300800 */
[----:B------:R0:W-:Y:S04]  /*2bda0*/  STL [R1+0x100], R4 ;  /* 0x0001000401007387 */ /* 0x0001e80000100800 */
[----:B------:R-:W2:Y:S04]  /*2bdb0*/  LDL.LU R26, [R1+0x56c] ;  /* 0x00056c00011a7983 */ /* 0x000ea80000300800 */
[----:B------:R1:W-:Y:S04]  /*2bdc0*/  STL [R1+0x234], R3 ;  /* 0x0002340301007387 */ /* 0x0003e80000100800 */
[----:B------:R-:W0:Y:S04]  /*2bdd0*/  LDL.LU R27, [R1+0x668] ;  /* 0x00066800011b7983 */ /* 0x000e280000300800 */
[----:B------:R-:W1:Y:S04]  /*2bde0*/  LDL.LU R28, [R1+0x66c] ;  /* 0x00066c00011c7983 */ /* 0x000e680000300800 */
[----:B------:R-:W-:Y:S04]  /*2bdf0*/  STL [R1+0xdc], R25 ;  /* 0x0000dc1901007387 */ /* 0x000fe80000100800 */
[----:B------:R-:W3:Y:S01]  /*2be00*/  LDL.LU R29, [R1+0x670] ;  /* 0x00067000011d7983 */ /* 0x000ee20000300800 */
[C---:B--2---:R-:W-:Y:S01]  /*2be10*/  FMUL R5, R26.reuse, 8388608 ;  /* 0x4b0000001a057820 */ /* 0x044fe20000400000 */
[----:B------:R-:W-:Y:S01]  /*2be20*/  FSETP.GEU.AND P2, PT, R26, 1.175494350822287508e-38, PT ;  /* 0x008000001a00780b */ /* 0x000fe20003f4e000 */
[C---:B0-----:R-:W-:Y:S01]  /*2be30*/  FMUL R4, R27.reuse, 8388608 ;  /* 0x4b0000001b047820 */ /* 0x041fe20000400000 */
[----:B------:R-:W-:Y:S01]  /*2be40*/  FSETP.GEU.AND P3, PT, R27, 1.175494350822287508e-38, PT ;  /* 0x008000001b00780b */ /* 0x000fe20003f6e000 */
[C---:B-1----:R-:W-:Y:S01]  /*2be50*/  FMUL R3, R28.reuse, 8388608 ;  /* 0x4b0000001c037820 */ /* 0x042fe20000400000 */
[----:B------:R-:W-:-:S02]  /*2be60*/  FSETP.GEU.AND P4, PT, R28, 1.175494350822287508e-38, PT ;  /* 0x008000001c00780b */ /* 0x000fc40003f8e000 */
[----:B------:R-:W-:Y:S02]  /*2be70*/  FSEL R7, R5, R26, !P2 ;  /* 0x0000001a05077208 */ /* 0x000fe40005000000 */
[----:B------:R-:W-:Y:S01]  /*2be80*/  FSEL R4, R4, R27, !P3 ;  /* 0x0000001b04047208 */ /* 0x000fe20005800000 */
[C---:B---3--:R-:W-:Y:S01]  /*2be90*/  FMUL R2, R29.reuse, 8388608 ;  /* 0x4b0000001d027820 */ /* 0x048fe20000400000 */
[----:B------:R-:W-:Y:S02]  /*2bea0*/  FSETP.GEU.AND P5, PT, R29, 1.175494350822287508e-38, PT ;  /* 0x008000001d00780b */ /* 0x000fe40003fae000 */
[----:B------:R-:W-:Y:S02]  /*2beb0*/  FSEL R6, R3, R28, !P4 ;  /* 0x0000001c03067208 */ /* 0x000fe40006000000 */
[----:B------:R-:W-:Y:S01]  /*2bec0*/  FSEL R8, R2, R29, !P5 ;  /* 0x0000001d02087208 */ /* 0x000fe20006800000 */
[----:B------:R0:W-:Y:S04]  /*2bed0*/  STL [R1+0x84], R7 ;  /* 0x0000840701007387 */ /* 0x0001e80000100800 */
[----:B------:R1:W-:Y:S04]  /*2bee0*/  STL [R1+0x80], R4 ;  /* 0x0000800401007387 */ /* 0x0003e80000100800 */
[----:B------:R2:W-:Y:S01]  /*2bef0*/  STL [R1+0x7c], R6 ;  /* 0x00007c0601007387 */ /* 0x0005e20000100800 */
[----:B0-----:R-:W-:-:S03]  /*2bf00*/  IADD3 R7, R7, -0x3f3504f3, RZ ;  /* 0xc0cafb0d07077810 */ /* 0x001fc60007ffe0ff */
[----:B------:R0:W-:Y:S01]  /*2bf10*/  STL [R1+0x220], R8 ;  /* 0x0002200801007387 */ /* 0x0001e20000100800 */
[----:B-1----:R-:W-:Y:S02]  /*2bf20*/  IADD3 R4, R4, -0x3f3504f3, RZ ;  /* 0xc0cafb0d04047810 */ /* 0x002fe40007ffe0ff */
[----:B------:R-:W-:Y:S02]  /*2bf30*/  LOP3.LUT R7, R7, 0xff800000, RZ, 0xc0, !PT ;  /* 0xff80000007077812 */ /* 0x000fe400078ec0ff */
[----:B--2---:R-:W-:Y:S01]  /*2bf40*/  IADD3 R6, R6, -0x3f3504f3, RZ ;  /* 0xc0cafb0d06067810 */ /* 0x004fe20007ffe0ff */
[----:B0-----:R-:W-:Y:S01]  /*2bf50*/  VIADD R8, R8, 0xc0cafb0d ;  /* 0xc0cafb0d08087836 */ /* 0x001fe20000000000 */
[----:B------:R-:W-:Y:S02]  /*2bf60*/  LOP3.LUT R4, R4, 0xff800000, RZ, 0xc0, !PT ;  /* 0xff80000004047812 */ /* 0x000fe400078ec0ff */
[----:B------:R-:W-:Y:S02]  /*2bf70*/  LOP3.LUT R6, R6, 0xff800000, RZ, 0xc0, !PT ;  /* 0xff80000006067812 */ /* 0x000fe400078ec0ff */
[----:B------:R-:W-:-:S02]  /*2bf80*/  FSEL R2, RZ, -23, P2 ;  /* 0xc1b80000ff027808 */ /* 0x000fc40001000000 */
[----:B------:R-:W-:Y:S02]  /*2bf90*/  LOP3.LUT R8, R8, 0xff800000, RZ, 0xc0, !PT ;  /* 0xff80000008087812 */ /* 0x000fe400078ec0ff */
[----:B------:R-:W-:Y:S01]  /*2bfa0*/  I2FP.F32.S32 R17, R7 ;  /* 0x0000000700117245 */ /* 0x000fe20000201400 */
[----:B------:R-:W-:Y:S04]  /*2bfb0*/  STL [R1+0xc8], R7 ;  /* 0x0000c80701007387 */ /* 0x000fe80000100800 */
[----:B------:R0:W-:Y:S01]  /*2bfc0*/  STL [R1+0xcc], R4 ;  /* 0x0000cc0401007387 */ /* 0x0001e20000100800 */
[----:B------:R-:W-:-:S03]  /*2bfd0*/  FFMA.FTZ R17, R17, 1.1920928955078125e-07, R2 ;  /* 0x3400000011117823 */ /* 0x000fc60000010002 */
[----:B------:R1:W-:Y:S04]  /*2bfe0*/  STL [R1+0xd4], R6 ;  /* 0x0000d40601007387 */ /* 0x0003e80000100800 */
[----:B------:R2:W-:Y:S04]  /*2bff0*/  STL [R1+0xd0], R8 ;  /* 0x0000d00801007387 */ /* 0x0005e80000100800 */
[----:B------:R-:W3:Y:S01]  /*2c000*/  LDL.LU R2, [R1+0x17bc] ;  /* 0x0017bc0001027983 */ /* 0x000ee20000300800 */
[----:B------:R-:W-:Y:S02]  /*2c010*/  FSEL R3, RZ, -23, P3 ;  /* 0xc1b80000ff037808 */ /* 0x000fe40001800000 */
[----:B0-----:R-:W-:-:S02]  /*2c020*/  I2FP.F32.S32 R4, R4 ;  /* 0x0000000400047245 */ /* 0x001fc40000201400 */
[----:B------:R-:W-:Y:S02]  /*2c030*/  FSEL R5, RZ, -23, P4 ;  /* 0xc1b80000ff057808 */ /* 0x000fe40002000000 */
[----:B-1----:R-:W-:Y:S01]  /*2c040*/  I2FP.F32.S32 R6, R6 ;  /* 0x0000000600067245 */ /* 0x002fe20000201400 */
[----:B------:R-:W-:Y:S01]  /*2c050*/  FFMA.FTZ R4, R4, 1.1920928955078125e-07, R3 ;  /* 0x3400000004047823 */ /* 0x000fe20000010003 */
[----:B------:R-:W-:Y:S01]  /*2c060*/  FSEL R7, RZ, -23, P5 ;  /* 0xc1b80000ff077808 */ /* 0x000fe20002800000 */
[----:B------:R0:W-:Y:S01]  /*2c070*/  STL [R1+0x154], R17 ;  /* 0x0001541101007387 */ /* 0x0001e20000100800 */
[----:B--2---:R-:W-:Y:S01]  /*2c080*/  I2FP.F32.S32 R8, R8 ;  /* 0x0000000800087245 */ /* 0x004fe20000201400 */
[----:B------:R-:W-:-:S04]  /*2c090*/  FFMA.FTZ R6, R6, 1.1920928955078125e-07, R5 ;  /* 0x3400000006067823 */ /* 0x000fc80000010005 */
[----:B------:R-:W-:Y:S01]  /*2c0a0*/  FFMA.FTZ R8, R8, 1.1920928955078125e-07, R7 ;  /* 0x3400000008087823 */ /* 0x000fe20000010007 */
[----:B0-----:R-:W2:Y:S04]  /*2c0b0*/  LDL.LU R17, [R1+0x17b8] ;  /* 0x0017b80001117983 */ /* 0x001ea80000300800 */
[----:B------:R-:W2:Y:S04]  /*2c0c0*/  LDL.LU R3, [R1+0x17b4] ;  /* 0x0017b40001037983 */ /* 0x000ea80000300800 */
[----:B------:R0:W-:Y:S04]  /*2c0d0*/  STL [R1+0x150], R4 ;  /* 0x0001500401007387 */ /* 0x0001e80000100800 */
[----:B0-----:R-:W2:Y:S04]  /*2c0e0*/  LDL.LU R4, [R1+0x17b0] ;  /* 0x0017b00001047983 */ /* 0x001ea80000300800 */
[----:B------:R-:W2:Y:S04]  /*2c0f0*/  LDL.LU R5, [R1+0x17ac] ;  /* 0x0017ac0001057983 */ /* 0x000ea80000300800 */
[----:B------:R0:W-:Y:S01]  /*2c100*/  STL [R1+0x14c], R6 ;  /* 0x00014c0601007387 */ /* 0x0001e20000100800 */
[----:B------:R-:W-:-:S03]  /*2c110*/  FSETP.GT.AND P1, PT, |R29|, 8.50705917302346158658e+37, PT ;  /* 0x7e8000001d00780b */ /* 0x000fc60003f24200 */
[----:B0-----:R-:W2:Y:S04]  /*2c120*/  LDL.LU R6, [R1+0x17a8] ;  /* 0x0017a80001067983 */ /* 0x001ea80000300800 */
[----:B------:R-:W2:Y:S04]  /*2c130*/  LDL.LU R7, [R1+0x17a4] ;  /* 0x0017a40001077983 */ /* 0x000ea80000300800 */
[----:B------:R0:W-:Y:S01]  /*2c140*/  STL [R1+0x158], R8 ;  /* 0x0001580801007387 */ /* 0x0001e20000100800 */
[----:B------:R-:W-:-:S03]  /*2c150*/  FSETP.GEU.AND P3, PT, |R29|, 1.175494350822287508e-38, PT ;  /* 0x008000001d00780b */ /* 0x000fc60003f6e200 */
[----:B0-----:R-:W2:Y:S01]  /*2c160*/  LDL.LU R8, [R1+0x17a0] ;  /* 0x0017a00001087983 */ /* 0x001ea20000300800 */
[----:B------:R-:W-:-:S09]  /*2c170*/  @P1 FMUL R29, R29, 0.25 ;  /* 0x3e8000001d1d1820 */ /* 0x000fd20000400000 */
[----:B------:R-:W-:-:S06]  /*2c180*/  @!P3 FMUL R29, R29, 16777216 ;  /* 0x4b8000001d1db820 */ /* 0x000fcc0000400000 */
[----:B------:R-:W0:Y:S01]  /*2c190*/  MUFU.RCP R29, R29 ;  /* 0x0000001d001d7308 */ /* 0x000e220000001000 */
[----:B----4-:R-:W-:Y:S01]  /*2c1a0*/  @P1 FMUL R14, R14, 0.25 ;  /* 0x3e8000000e0e1820 */ /* 0x010fe20000400000 */
[----:B------:R-:W-:Y:S01]  /*2c1b0*/  LEA R25, R24, R25, 0x2 ;  /* 0x0000001918197211 */ /* 0x000fe200078e10ff */
[----:B------:R-:W-:Y:S01]  /*2c1c0*/  @P1 FMUL R15, R15, 0.25 ;  /* 0x3e8000000f0f1820 */ /* 0x000fe20000400000 */
[----:B------:R-:W-:Y:S01]  /*2c1d0*/  @P1 FMUL R16, R16, 0.25 ;  /* 0x3e80000010101820 */ /* 0x000fe20000400000 */
[----:B------:R-:W-:Y:S01]  /*2c1e0*/  @!P3 FMUL R14, R14, 16777216 ;  /* 0x4b8000000e0eb820 */ /* 0x000fe20000400000 */
[----:B------:R-:W-:Y:S01]  /*2c1f0*/  @P1 FMUL R18, R18, 0.25 ;  /* 0x3e80000012121820 */ /* 0x000fe20000400000 */
[----:B------:R1:W-:Y:S01]  /*2c200*/  STL [R1+0xb8], R25 ;  /* 0x0000b81901007387 */ /* 0x0003e20000100800 */
[----:B------:R-:W-:Y:S01]  /*2c210*/  @!P3 FMUL R15, R15, 16777216 ;  /* 0x4b8000000f0fb820 */ /* 0x000fe20000400000 */
[----:B------:R-:W-:Y:S01]  /*2c220*/  @P1 FMUL R19, R19, 0.25 ;  /* 0x3e80000013131820 */ /* 0x000fe20000400000 */
[----:B------:R-:W-:Y:S01]  /*2c230*/  @!P3 FMUL R16, R16, 16777216 ;  /* 0x4b8000001010b820 */ /* 0x000fe20000400000 */
[----:B------:R-:W-:Y:S01]  /*2c240*/  @P1 FMUL R22, R22, 0.25 ;  /* 0x3e80000016161820 */ /* 0x000fe20000400000 */
[----:B------:R-:W-:Y:S01]  /*2c250*/  @!P3 FMUL R18, R18, 16777216 ;  /* 0x4b8000001212b820 */ /* 0x000fe20000400000 */
[----:B-1----:R-:W-:Y:S01]  /*2c260*/  LEA R25, R24, R25, 0x2 ;  /* 0x0000001918197211 */ /* 0x002fe200078e10ff */
[C---:B0-----:R-:W-:Y:S01]  /*2c270*/  FMUL R14, R29.reuse, R14 ;  /* 0x0000000e1d0e7220 */ /* 0x041fe20000400000 */
[----:B------:R-:W-:Y:S01]  /*2c280*/  FMUL R15, R29, R15 ;  /* 0x0000000f1d0f7220 */ /* 0x000fe20000400000 */
[----:B------:R-:W-:Y:S01]  /*2c290*/  @P1 FMUL R23, R23, 0.25 ;  /* 0x3e80000017171820 */ /* 0x000fe20000400000 */
[----:B------:R-:W-:Y:S01]  /*2c2a0*/  @!P3 FMUL R19, R19, 16777216 ;  /* 0x4b8000001313b820 */ /* 0x000fe20000400000 */
[----:B------:R-:W-:Y:S01]  /*2c2b0*/  STL [R1+0xac], R25 ;  /* 0x0000ac1901007387 */ /* 0x000fe20000100800 */
[C---:B------:R-:W-:Y:S01]  /*2c2c0*/  FMUL R16, R29.reuse, R16 ;  /* 0x000000101d107220 */ /* 0x040fe20000400000 */
[----:B------:R-:W-:Y:S01]  /*2c2d0*/  @P1 FMUL R0, R0, 0.25 ;  /* 0x3e80000000001820 */ /* 0x000fe20000400000 */
[----:B------:R-:W-:Y:S01]  /*2c2e0*/  @!P3 FMUL R22, R22, 16777216 ;  /* 0x4b8000001616b820 */ /* 0x000fe20000400000 */
[----:B------:R0:W-:Y:S01]  /*2c2f0*/  STL [R1+0x138], R14 ;  /* 0x0001380e01007387 */ /* 0x0001e20000100800 */
[----:B------:R-:W-:Y:S01]  /*2c300*/  FMUL R18, R29, R18 ;  /* 0x000000121d127220 */ /* 0x000fe20000400000 */
[----:B------:R-:W-:Y:S01]  /*2c310*/  @!P3 FMUL R23, R23, 16777216 ;  /* 0x4b8000001717b820 */ /* 0x000fe20000400000 */
[C---:B------:R-:W-:Y:S01]  /*2c320*/  FMUL R19, R29.reuse, R19 ;  /* 0x000000131d137220 */ /* 0x040fe20000400000 */
[----:B------:R-:W-:Y:S01]  /*2c330*/  @!P3 FMUL R0, R0, 16777216 ;  /* 0x4b8000000000b820 */ /* 0x000fe20000400000 */
[C---:B------:R-:W-:Y:S01]  /*2c340*/  FMUL R22, R29.reuse, R22 ;  /* 0x000000161d167220 */ /* 0x040fe20000400000 */
[----:B0-----:R-:W4:Y:S04]  /*2c350*/  LDL.LU R14, [R1+0x179c] ;  /* 0x00179c00010e7983 */ /* 0x001f280000300800 */
[----:B------:R0:W-:Y:S01]  /*2c360*/  STL [R1+0x134], R15 ;  /* 0x0001340f01007387 */ /* 0x0001e20000100800 */
[C---:B------:R-:W-:Y:S01]  /*2c370*/  FMUL R23, R29.reuse, R23 ;  /* 0x000000171d177220 */ /* 0x040fe20000400000 */
[----:B------:R-:W-:-:S02]  /*2c380*/  FMUL R0, R29, R0 ;  /* 0x000000001d007220 */ /* 0x000fc40000400000 */
[----:B0-----:R-:W4:Y:S04]  /*2c390*/  LDL.LU R15, [R1+0x1798] ;  /* 0x00179800010f7983 */ /* 0x001f280000300800 */
[----:B------:R0:W-:Y:S04]  /*2c3a0*/  STL [R1+0x130], R16 ;  /* 0x0001301001007387 */ /* 0x0001e80000100800 */
        /* <DEDUP_REMOVED lines=10> */
[----:B0-----:R-:W4:Y:S01]  /*2c450*/  LDL.LU R0, [R1+0x1780] ;  /* 0x0017800001007983 */ /* 0x001f220000300800 */
[----:B---3--:R-:W-:-:S04]  /*2c460*/  @P1 FMUL R2, R2, 0.25 ;  /* 0x3e80000002021820 */ /* 0x008fc80000400000 */
[----:B------:R-:W-:-:S04]  /*2c470*/  @!P3 FMUL R2, R2, 16777216 ;  /* 0x4b8000000202b820 */ /* 0x000fc80000400000 */
[----:B------:R-:W-:-:S05]  /*2c480*/  FMUL R2, R29, R2 ;  /* 0x000000021d027220 */ /* 0x000fca0000400000 */
[----:B------:R0:W-:Y:S04]  /*2c490*/  STL [R1+0x118], R2 ;  /* 0x0001180201007387 */ /* 0x0001e80000100800 */
[----:B0-----:R-:W3:Y:S01]  /*2c4a0*/  LDL.LU R2, [R1+0x177c] ;  /* 0x00177c0001027983 */ /* 0x001ee20000300800 */
[----:B--2---:R-:W-:Y:S01]  /*2c4b0*/  @P1 FMUL R17, R17, 0.25 ;  /* 0x3e80000011111820 */ /* 0x004fe20000400000 */
[----:B------:R-:W-:Y:S01]  /*2c4c0*/  @P1 FMUL R3, R3, 0.25 ;  /* 0x3e80000003031820 */ /* 0x000fe20000400000 */
[----:B------:R-:W-:Y:S02]  /*2c4d0*/  FSETP.GT.AND P2, PT, |R28|, 8.50705917302346158658e+37, PT ;  /* 0x7e8000001c00780b */ /* 0x000fe40003f44200 */
[----:B------:R-:W-:Y:S01]  /*2c4e0*/  @!P3 FMUL R17, R17, 16777216 ;  /* 0x4b8000001111b820 */ /* 0x000fe20000400000 */
[----:B------:R-:W-:Y:S01]  /*2c4f0*/  @!P3 FMUL R3, R3, 16777216 ;  /* 0x4b8000000303b820 */ /* 0x000fe20000400000 */
[----:B------:R-:W-:Y:S01]  /*2c500*/  @P1 FMUL R4, R4, 0.25 ;  /* 0x3e80000004041820 */ /* 0x000fe20000400000 */
[----:B------:R-:W-:-:S03]  /*2c510*/  @P1 FMUL R5, R5, 0.25 ;  /* 0x3e80000005051820 */ /* 0x000fc60000400000 */
[----:B------:R-:W-:Y:S01]  /*2c520*/  @!P3 FMUL R4, R4, 16777216 ;  /* 0x4b8000000404b820 */ /* 0x000fe20000400000 */
[----:B------:R-:W-:Y:S01]  /*2c530*/  @!P3 FMUL R5, R5, 16777216 ;  /* 0x4b8000000505b820 */ /* 0x000fe20000400000 */
[----:B------:R-:W-:Y:S01]  /*2c540*/  @P1 FMUL R6, R6, 0.25 ;  /* 0x3e80000006061820 */ /* 0x000fe20000400000 */
[----:B------:R-:W-:-:S03]  /*2c550*/  @P1 FMUL R7, R7, 0.25 ;  /* 0x3e80000007071820 */ /* 0x000fc60000400000 */
[----:B------:R-:W-:Y:S01]  /*2c560*/  @!P3 FMUL R6, R6, 16777216 ;  /* 0x4b8000000606b820 */ /* 0x000fe20000400000 */
[----:B------:R-:W-:Y:S01]  /*2c570*/  @!P3 FMUL R7, R7, 16777216 ;  /* 0x4b8000000707b820 */ /* 0x000fe20000400000 */
[----:B------:R-:W-:-:S04]  /*2c580*/  @P1 FMUL R8, R8, 0.25 ;  /* 0x3e80000008081820 */ /* 0x000fc80000400000 */
[----:B------:R-:W-:Y:S01]  /*2c590*/  @!P3 FMUL R8, R8, 16777216 ;  /* 0x4b8000000808b820 */ /* 0x000fe20000400000 */
[C---:B------:R-:W-:Y:S01]  /*2c5a0*/  FSETP.GEU.AND P3, PT, |R28|.reuse, 1.175494350822287508e-38, PT ;  /* 0x008000001c00780b */ /* 0x040fe20003f6e200 */
[----:B------:R-:W-:Y:S01]  /*2c5b0*/  @P2 FMUL R28, R28, 0.25 ;  /* 0x3e8000001c1c2820 */ /* 0x000fe20000400000 */
[C---:B------:R-:W-:Y:S01]  /*2c5c0*/  FMUL R17, R29.reuse, R17 ;  /* 0x000000111d117220 */ /* 0x040fe20000400000 */
[----:B------:R-:W-:-:S10]  /*2c5d0*/  FMUL R3, R29, R3 ;  /* 0x000000031d037220 */ /* 0x000fd40000400000 */
[----:B------:R-:W-:Y:S01]  /*2c5e0*/  @!P3 FMUL R28, R28, 16777216 ;  /* 0x4b8000001c1cb820 */ /* 0x000fe20000400000 */
[----:B------:R-:W-:-:S05]  /*2c5f0*/  FMUL R4, R29, R4 ;  /* 0x000000041d047220 */ /* 0x000fca0000400000 */
[----:B------:R-:W0:Y:S01]  /*2c600*/  MUFU.RCP R28, R28 ;  /* 0x0000001c001c7308 */ /* 0x000e220000001000 */
[----:B------:R1:W-:Y:S01]  /*2c610*/  STL [R1+0x114], R17 ;  /* 0x0001141101007387 */ /* 0x0003e20000100800 */
[C---:B------:R-:W-:Y:S01]  /*2c620*/  FMUL R5, R29.reuse, R5 ;  /* 0x000000051d057220 */ /* 0x040fe20000400000 */
[----:B------:R-:W-:Y:S01]  /*2c630*/  FMUL R6, R29, R6 ;  /* 0x000000061d067220 */ /* 0x000fe20000400000 */
[----:B------:R-:W-:Y:S01]  /*2c640*/  @P2 FMUL R9, R9, 0.25 ;  /* 0x3e80000009092820 */ /* 0x000fe20000400000 */
[----:B------:R-:W-:Y:S01]  /*2c650*/  FMUL R7, R29, R7 ;  /* 0x000000071d077220 */ /* 0x000fe20000400000 */
[----:B------:R-:W-:Y:S01]  /*2c660*/  @P2 FMUL R10, R10, 0.25 ;  /* 0x3e8000000a0a2820 */ /* 0x000fe20000400000 */
[----:B-1----:R-:W2:Y:S04]  /*2c670*/  LDL.LU R17, [R1+0x1778] ;  /* 0x0017780001117983 */ /* 0x002ea80000300800 */
[----:B------:R1:W-:Y:S01]  /*2c680*/  STL [R1+0x110], R3 ;  /* 0x0001100301007387 */ /* 0x0003e20000100800 */
[----:B------:R-:W-:Y:S01]  /*2c690*/  @P2 FMUL R11, R11, 0.25 ;  /* 0x3e8000000b0b2820 */ /* 0x000fe20000400000 */
[----:B------:R-:W-:Y:S01]  /*2c6a0*/  @!P3 FMUL R9, R9, 16777216 ;  /* 0x4b8000000909b820 */ /* 0x000fe20000400000 */
[----:B------:R-:W-:Y:S01]  /*2c6b0*/  FMUL R29, R29, R8 ;  /* 0x000000081d1d7220 */ /* 0x000fe20000400000 */
[----:B------:R-:W-:Y:S01]  /*2c6c0*/  @P2 FMUL R12, R12, 0.25 ;  /* 0x3e8000000c0c2820 */ /* 0x000fe20000400000 */
[----:B-1----:R-:W2:Y:S04]  /*2c6d0*/  LDL.LU R3, [R1+0x1774] ;  /* 0x0017740001037983 */ /* 0x002ea80000300800 */
[----:B------:R1:W-:Y:S01]  /*2c6e0*/  STL [R1+0xc4], R4 ;  /* 0x0000c40401007387 */ /* 0x0003e20000100800 */
[----:B------:R-:W-:Y:S01]  /*2c6f0*/  @!P3 FMUL R10, R10, 16777216 ;  /* 0x4b8000000a0ab820 */ /* 0x000fe20000400000 */
[----:B------:R-:W-:Y:S01]  /*2c700*/  LEA R25, R24, R25, 0x2 ;  /* 0x0000001918197211 */ /* 0x000fe200078e10ff */
[----:B------:R-:W-:Y:S01]  /*2c710*/  @P2 FMUL R13, R13, 0.25 ;  /* 0x3e8000000d0d2820 */ /* 0x000fe20000400000 */
[----:B------:R-:W-:Y:S01]  /*2c720*/  @!P3 FMUL R11, R11, 16777216 ;  /* 0x4b8000000b0bb820 */ /* 0x000fe20000400000 */
[----:B-1----:R-:W2:Y:S04]  /*2c730*/  LDL.LU R4, [R1+0x1770] ;  /* 0x0017700001047983 */ /* 0x002ea80000300800 */
[----:B------:R1:W-:Y:S01]  /*2c740*/  STL [R1+0xc0], R5 ;  /* 0x0000c00501007387 */ /* 0x0003e20000100800 */
[----:B0-----:R-:W-:Y:S01]  /*2c750*/  FMUL R9, R28, R9 ;  /* 0x000000091c097220 */ /* 0x001fe20000400000 */
[----:B------:R-:W-:Y:S01]  /*2c760*/  @P2 FMUL R21, R21, 0.25 ;  /* 0x3e80000015152820 */ /* 0x000fe20000400000 */
[----:B------:R-:W-:Y:S01]  /*2c770*/  @!P3 FMUL R12, R12, 16777216 ;  /* 0x4b8000000c0cb820 */ /* 0x000fe20000400000 */
[C---:B------:R-:W-:Y:S01]  /*2c780*/  FMUL R10, R28.reuse, R10 ;  /* 0x0000000a1c0a7220 */ /* 0x040fe20000400000 */
[----:B-1----:R-:W2:Y:S04]  /*2c790*/  LDL.LU R5, [R1+0x176c] ;  /* 0x00176c0001057983 */ /* 0x002ea80000300800 */
[----:B------:R0:W-:Y:S01]  /*2c7a0*/  STL [R1+0xbc], R6 ;  /* 0x0000bc0601007387 */ /* 0x0001e20000100800 */
[----:B------:R-:W-:Y:S01]  /*2c7b0*/  @!P3 FMUL R13, R13, 16777216 ;  /* 0x4b8000000d0db820 */ /* 0x000fe20000400000 */
[----:B------:R-:W-:-:S02]  /*2c7c0*/  FMUL R11, R28, R11 ;  /* 0x0000000b1c0b7220 */ /* 0x000fc40000400000 */
[----:B0-----:R-:W2:Y:S04]  /*2c7d0*/  LDL.LU R6, [R1+0x1768] ;  /* 0x0017680001067983 */ /* 0x001ea80000300800 */
[----:B------:R0:W-:Y:S01]  /*2c7e0*/  STL [R1+0xb4], R7 ;  /* 0x0000b40701007387 */ /* 0x0001e20000100800 */
[----:B------:R-:W-:Y:S01]  /*2c7f0*/  @!P3 FMUL R21, R21, 16777216 ;  /* 0x4b8000001515b820 */ /* 0x000fe20000400000 */
[----:B------:R-:W-:Y:S02]  /*2c800*/  FMUL R12, R28, R12 ;  /* 0x0000000c1c0c7220 */ /* 0x000fe40000400000 */
[----:B0-----:R-:W2:Y:S04]  /*2c810*/  LDL.LU R7, [R1+0x1764] ;  /* 0x0017640001077983 */ /* 0x001ea80000300800 */
[----:B------:R-:W2:Y:S04]  /*2c820*/  LDL.LU R8, [R1+0x1760] ;  /* 0x0017600001087983 */ /* 0x000ea80000300800 */
[----:B------:R0:W-:Y:S01]  /*2c830*/  STL [R1+0xb0], R29 ;  /* 0x0000b01d01007387 */ /* 0x0001e20000100800 */
[----:B------:R-:W-:Y:S01]  /*2c840*/  @P2 FMUL R20, R20, 0.25 ;  /* 0x3e80000014142820 */ /* 0x000fe20000400000 */
[----:B------:R-:W-:Y:S01]  /*2c850*/  FMUL R13, R28, R13 ;  /* 0x0000000d1c0d7220 */ /* 0x000fe20000400000 */
[----:B----4-:R-:W-:Y:S01]  /*2c860*/  @P2 FMUL R14, R14, 0.25 ;  /* 0x3e8000000e0e2820 */ /* 0x010fe20000400000 */
[----:B0-----:R-:W4:Y:S04]  /*2c870*/  LDL.LU R29, [R1+0x9c] ;  /* 0x00009c00011d7983 */ /* 0x001f280000300800 */
[----:B------:R-:W-:Y:S04]  /*2c880*/  STL [R1+0x70], R25 ;  /* 0x0000701901007387 */ /* 0x000fe80000100800 */
[----:B------:R0:W-:Y:S01]  /*2c890*/  STL [R1+0xa8], R9 ;  /* 0x0000a80901007387 */ /* 0x0001e20000100800 */
[----:B------:R-:W-:Y:S01]  /*2c8a0*/  FMUL R21, R28, R21 ;  /* 0x000000151c157220 */ /* 0x000fe20000400000 */
[----:B------:R-:W-:Y:S01]  /*2c8b0*/  @P2 FMUL R15, R15, 0.25 ;  /* 0x3e8000000f0f2820 */ /* 0x000fe20000400000 */
[----:B------:R-:W-:Y:S01]  /*2c8c0*/  @!P3 FMUL R20, R20, 16777216 ;  /* 0x4b8000001414b820 */ /* 0x000fe20000400000 */
[----:B0-----:R-:W4:Y:S04]  /*2c8d0*/  LDL.LU R9, [R1+0x175c] ;  /* 0x00175c0001097983 */ /* 0x001f280000300800 */
[----:B------:R0:W-:Y:S01]  /*2c8e0*/  STL [R1+0x6c], R10 ;  /* 0x00006c0a01007387 */ /* 0x0001e20000100800 */
[----:B------:R-:W-:Y:S01]  /*2c8f0*/  @P2 FMUL R16, R16, 0.25 ;  /* 0x3e80000010102820 */ /* 0x000fe20000400000 */
[----:B------:R-:W-:-:S02]  /*2c900*/  @!P3 FMUL R14, R14, 16777216 ;  /* 0x4b8000000e0eb820 */ /* 0x000fc40000400000 */
[----:B0-----:R-:W4:Y:S04]  /*2c910*/  LDL.LU R10, [R1+0x1758] ;  /* 0x00175800010a7983 */ /* 0x001f280000300800 */
[----:B------:R0:W-:Y:S01]  /*2c920*/  STL [R1+0x74], R11 ;  /* 0x0000740b01007387 */ /* 0x0001e20000100800 */
[----:B------:R-:W-:Y:S01]  /*2c930*/  @P2 FMUL R18, R18, 0.25 ;  /* 0x3e80000012122820 */ /* 0x000fe20000400000 */
[----:B------:R-:W-:Y:S02]  /*2c940*/  @!P3 FMUL R15, R15, 16777216 ;  /* 0x4b8000000f0fb820 */ /* 0x000fe40000400000 */
[----:B0-----:R-:W4:Y:S04]  /*2c950*/  LDL.LU R11, [R1+0x1754] ;  /* 0x00175400010b7983 */ /* 0x001f280000300800 */
[----:B------:R0:W-:Y:S01]  /*2c960*/  STL [R1+0x68], R12 ;  /* 0x0000680c01007387 */ /* 0x0001e20000100800 */
[----:B------:R-:W-:Y:S01]  /*2c970*/  @P2 FMUL R19, R19, 0.25 ;  /* 0x3e80000013132820 */ /* 0x000fe20000400000 */
[----:B------:R-:W-:Y:S01]  /*2c980*/  @!P3 FMUL R16, R16, 16777216 ;  /* 0x4b8000001010b820 */ /* 0x000fe20000400000 */
[----:B------:R-:W-:Y:S01]  /*2c990*/  FMUL R14, R28, R14 ;  /* 0x0000000e1c0e7220 */ /* 0x000fe20000400000 */
[----:B0-----:R-:W4:Y:S04]  /*2c9a0*/  LDL.LU R12, [R1+0x1750] ;  /* 0x00175000010c7983 */ /* 0x001f280000300800 */
[----:B------:R0:W-:Y:S01]  /*2c9b0*/  STL [R1+0x44], R13 ;  /* 0x0000440d01007387 */ /* 0x0001e20000100800 */
[----:B------:R-:W-:Y:S01]  /*2c9c0*/  @P2 FMUL R22, R22, 0.25 ;  /* 0x3e80000016162820 */ /* 0x000fe20000400000 */
[----:B------:R-:W-:Y:S01]  /*2c9d0*/  @!P3 FMUL R18, R18, 16777216 ;  /* 0x4b8000001212b820 */ /* 0x000fe20000400000 */
[C---:B------:R-:W-:Y:S01]  /*2c9e0*/  FMUL R15, R28.reuse, R15 ;  /* 0x0000000f1c0f7220 */ /* 0x040fe20000400000 */
[----:B0-----:R-:W4:Y:S04]  /*2c9f0*/  LDL.LU R13, [R1+0x174c] ;  /* 0x00174c00010d7983 */ /* 0x001f280000300800 */
[----:B------:R0:W-:Y:S01]  /*2ca00*/  STL [R1+0x40], R21 ;  /* 0x0000401501007387 */ /* 0x0001e20000100800 */
[----:B------:R-:W-:Y:S01]  /*2ca10*/  @P2 FMUL R23, R23, 0.25 ;  /* 0x3e80000017172820 */ /* 0x000fe20000400000 */
[----:B------:R-:W-:Y:S01]  /*2ca20*/  @!P3 FMUL R19, R19, 16777216 ;  /* 0x4b8000001313b820 */ /* 0x000fe20000400000 */
[C---:B------:R-:W-:Y:S01]  /*2ca30*/  FMUL R16, R28.reuse, R16 ;  /* 0x000000101c107220 */ /* 0x040fe20000400000 */
[----:B0-----:R-:W-:-:S02]  /*2ca40*/  FMUL R21, R28, R20 ;  /* 0x000000141c157220 */ /* 0x001fc40000400000 */
[----:B------:R-:W4:Y:S01]  /*2ca50*/  LDL.LU R20, [R1+0x8c] ;  /* 0x00008c0001147983 */ /* 0x000f220000300800 */
[----:B------:R-:W-:-:S03]  /*2ca60*/  @P2 FMUL R0, R0, 0.25 ;  /* 0x3e80000000002820 */ /* 0x000fc60000400000 */
[----:B------:R0:W-:Y:S01]  /*2ca70*/  STL [R1+0x3c], R21 ;  /* 0x00003c1501007387 */ /* 0x0001e20000100800 */
[----:B------:R-:W-:Y:S01]  /*2ca80*/  @!P3 FMUL R22, R22, 16777216 ;  /* 0x4b8000001616b820 */ /* 0x000fe20000400000 */
[C---:B------:R-:W-:Y:S01]  /*2ca90*/  FMUL R18, R28.reuse, R18 ;  /* 0x000000121c127220 */ /* 0x040fe20000400000 */
[----:B------:R-:W-:Y:S01]  /*2caa0*/  @!P3 FMUL R23, R23, 16777216 ;  /* 0x4b8000001717b820 */ /* 0x000fe20000400000 */
[----:B------:R-:W-:Y:S01]  /*2cab0*/  FMUL R19, R28, R19 ;  /* 0x000000131c137220 */ /* 0x000fe20000400000 */
[----:B0-----:R-:W4:Y:S04]  /*2cac0*/  LDL.LU R21, [R1+0x90] ;  /* 0x0000900001157983 */ /* 0x001f280000300800 */
[----:B------:R0:W-:Y:S01]  /*2cad0*/  STL [R1+0x38], R14 ;  /* 0x0000380e01007387 */ /* 0x0001e20000100800 */
[----:B------:R-:W-:Y:S01]  /*2cae0*/  @!P3 FMUL R0, R0, 16777216 ;  /* 0x4b8000000000b820 */ /* 0x000fe20000400000 */
[C---:B------:R-:W-:Y:S01]  /*2caf0*/  FMUL R22, R28.reuse, R22 ;  /* 0x000000161c167220 */ /* 0x040fe20000400000 */
[----:B------:R-:W-:Y:S01]  /*2cb00*/  FMUL R23, R28, R23 ;  /* 0x000000171c177220 */ /* 0x000fe20000400000 */
[----:B0-----:R-:W4:Y:S04]  /*2cb10*/  LDL.LU R14, [R1+0x1748] ;  /* 0x00174800010e7983 */ /* 0x001f280000300800 */
[----:B------:R0:W-:Y:S01]  /*2cb20*/  STL [R1+0x34], R15 ;  /* 0x0000340f01007387 */ /* 0x0001e20000100800 */
[----:B---3--:R-:W-:-:S03]  /*2cb30*/  @P2 FMUL R2, R2, 0.25 ;  /* 0x3e80000002022820 */ /* 0x008fc60000400000 */
[----:B0-----:R-:W3:Y:S04]  /*2cb40*/  LDL.LU R15, [R1+0x1744] ;  /* 0x00174400010f7983 */ /* 0x001ee80000300800 */
[----:B------:R0:W-:Y:S01]  /*2cb50*/  STL [R1+0x2c], R16 ;  /* 0x00002c1001007387 */ /* 0x0001e20000100800 */
[----:B------:R-:W-:Y:S01]  /*2cb60*/  @!P3 FMUL R2, R2, 16777216 ;  /* 0x4b8000000202b820 */ /* 0x000fe20000400000 */
[C---:B------:R-:W-:Y:S02]  /*2cb70*/  FMUL R0, R28.reuse, R0 ;  /* 0x000000001c007220 */ /* 0x040fe40000400000 */
[----:B0-----:R-:W3:Y:S04]  /*2cb80*/  LDL.LU R16, [R1+0x1740] ;  /* 0x0017400001107983 */ /* 0x001ee80000300800 */
[----:B------:R0:W-:Y:S01]  /*2cb90*/  STL [R1+0x30], R18 ;  /* 0x0000301201007387 */ /* 0x0001e20000100800 */
[----:B------:R-:W-:-:S03]  /*2cba0*/  FMUL R28, R28, R2 ;  /* 0x000000021c1c7220 */ /* 0x000fc60000400000 */
[----:B0-----:R-:W3:Y:S04]  /*2cbb0*/  LDL.LU R18, [R1+0x173c] ;  /* 0x00173c0001127983 */ /* 0x001ee80000300800 */
[----:B------:R0:W-:Y:S04]  /*2cbc0*/  STL [R1+0x28], R19 ;  /* 0x0000281301007387 */ /* 0x0001e80000100800 */
[----:B0-----:R-:W3:Y:S04]  /*2cbd0*/  LDL.LU R19, [R1+0x1738] ;  /* 0x0017380001137983 */ /* 0x001ee80000300800 */
[----:B------:R0:W-:Y:S04]  /*2cbe0*/  STL [R1+0x24], R22 ;  /* 0x0000241601007387 */ /* 0x0001e80000100800 */
[----:B0-----:R-:W3:Y:S04]  /*2cbf0*/  LDL.LU R22, [R1+0x1734] ;  /* 0x0017340001167983 */ /* 0x001ee80000300800 */
[----:B------:R0:W-:Y:S04]  /*2cc00*/  STL [R1+0x1c], R23 ;  /* 0x00001c1701007387 */ /* 0x0001e80000100800 */
[----:B0-----:R-:W3:Y:S04]  /*2cc10*/  LDL.LU R23, [R1+0x1730] ;  /* 0x0017300001177983 */ /* 0x001ee80000300800 */
[----:B------:R0:W-:Y:S04]  /*2cc20*/  STL [R1+0x20], R0 ;  /* 0x0000200001007387 */ /* 0x0001e80000100800 */
[----:B0-----:R-:W3:Y:S04]  /*2cc30*/  LDL.LU R0, [R1+0x88] ;  /* 0x0000880001007983 */ /* 0x001ee80000300800 */
[----:B------:R-:W3:Y:S04]  /*2cc40*/  LDL.LU R2, [R1+0xa4] ;  /* 0x0000a40001027983 */ /* 0x000ee80000300800 */
[----:B------:R0:W-:Y:S04]  /*2cc50*/  STL [R1+0x18], R28 ;  /* 0x0000181c01007387 */ /* 0x0001e80000100800 */
[----:B0-----:R-:W3:Y:S01]  /*2cc60*/  LDL.LU R28, [R1+0xa0] ;  /* 0x0000a000011c7983 */ /* 0x001ee20000300800 */
[----:B------:R-:W-:-:S03]  /*2cc70*/  LEA R24, R24, R25, 0x2 ;  /* 0x0000001918187211 */ /* 0x000fc600078e10ff */
[----:B------:R-:W3:Y:S01]  /*2cc80*/  LDL.LU R25, [R1+0x172c] ;  /* 0x00172c0001197983 */ /* 0x000ee20000300800 */
[C---:B------:R-:W-:Y:S02]  /*2cc90*/  FSETP.GT.AND P1, PT, |R27|.reuse, 8.50705917302346158658e+37, PT ;  /* 0x7e8000001b00780b */ /* 0x040fe40003f24200 */
[----:B------:R-:W-:-:S11]  /*2cca0*/  FSETP.GEU.AND P3, PT, |R27|, 1.175494350822287508e-38, PT ;  /* 0x008000001b00780b */ /* 0x000fd60003f6e200 */
[----:B------:R-:W-:-:S04]  /*2ccb0*/  @P1 FMUL R27, R27, 0.25 ;  /* 0x3e8000001b1b1820 */ /* 0x000fc80000400000 */
[----:B------:R-:W-:-:S06]  /*2ccc0*/  @!P3 FMUL R27, R27, 16777216 ;  /* 0x4b8000001b1bb820 */ /* 0x000fcc0000400000 */
[----:B------:R-:W0:Y:S01]  /*2ccd0*/  MUFU.RCP R27, R27 ;  /* 0x0000001b001b7308 */ /* 0x000e220000001000 */
[----:B--2---:R-:W-:Y:S01]  /*2cce0*/  @P1 FMUL R17, R17, 0.25 ;  /* 0x3e80000011111820 */ /* 0x004fe20000400000 */
[----:B------:R-:W-:-:S03]  /*2ccf0*/  @P1 FMUL R3, R3, 0.25 ;  /* 0x3e80000003031820 */ /* 0x000fc60000400000 */
[----:B------:R-:W-:Y:S01]  /*2cd00*/  @!P3 FMUL R17, R17, 16777216 ;  /* 0x4b8000001111b820 */ /* 0x000fe20000400000 */
[----:B------:R-:W-:Y:S01]  /*2cd10*/  @P1 FMUL R6, R6, 0.25 ;  /* 0x3e80000006061820 */ /* 0x000fe20000400000 */
[----:B------:R-:W-:-:S03]  /*2cd20*/  @!P3 FMUL R3, R3, 16777216 ;  /* 0x4b8000000303b820 */ /* 0x000fc60000400000 */
[----:B------:R-:W-:Y:S01]  /*2cd30*/  @!P3 FMUL R6, R6, 16777216 ;  /* 0x4b8000000606b820 */ /* 0x000fe20000400000 */
[----:B------:R-:W-:Y:S01]  /*2cd40*/  STL [R1+0x64], R24 ;  /* 0x0000641801007387 */ /* 0x000fe20000100800 */
[C---:B0-----:R-:W-:Y:S01]  /*2cd50*/  FMUL R17, R27.reuse, R17 ;  /* 0x000000111b117220 */ /* 0x041fe20000400000 */
[C---:B------:R-:W-:Y:S01]  /*2cd60*/  FMUL R3, R27.reuse, R3 ;  /* 0x000000031b037220 */ /* 0x040fe20000400000 */
[----:B------:R-:W-:Y:S01]  /*2cd70*/  FMUL R6, R27, R6 ;  /* 0x000000061b067220 */ /* 0x000fe20000400000 */
[----:B------:R-:W-:Y:S02]  /*2cd80*/  @P1 FMUL R7, R7, 0.25 ;  /* 0x3e80000007071820 */ /* 0x000fe40000400000 */
[----:B------:R0:W-:Y:S02]  /*2cd90*/  STL [R1+0x14], R17 ;  /* 0x0000141101007387 */ /* 0x0001e40000100800 */
[----:B------:R-:W-:Y:S02]  /*2cda0*/  @!P3 FMUL R7, R7, 16777216 ;  /* 0x4b8000000707b820 */ /* 0x000fe40000400000 */
[----:B0-----:R-:W2:Y:S04]  /*2cdb0*/  LDL.LU R17, [R1+0x1728] ;  /* 0x0017280001117983 */ /* 0x001ea80000300800 */
[----:B------:R0:W-:Y:S04]  /*2cdc0*/  STL [R1+0x8], R3 ;  /* 0x0000080301007387 */ /* 0x0001e80000100800 */
[----:B0-----:R-:W2:Y:S04]  /*2cdd0*/  LDL.LU R3, [R1+0x98] ;  /* 0x0000980001037983 */ /* 0x001ea80000300800 */
[----:B------:R0:W-:Y:S01]  /*2cde0*/  STL [R1+0x10], R6 ;  /* 0x0000100601007387 */ /* 0x0001e20000100800 */
[----:B----4-:R-:W-:-:S04]  /*2cdf0*/  @P1 FMUL R10, R10, 0.25 ;  /* 0x3e8000000a0a1820 */ /* 0x010fc80000400000 */
[----:B------:R-:W-:Y:S01]  /*2ce00*/  @!P3 FMUL R10, R10, 16777216 ;  /* 0x4b8000000a0ab820 */ /* 0x000fe20000400000 */
[----:B------:R-:W-:-:S04]  /*2ce10*/  @P1 FMUL R11, R11, 0.25 ;  /* 0x3e8000000b0b1820 */ /* 0x000fc80000400000 */
[----:B------:R-:W-:Y:S01]  /*2ce20*/  @!P3 FMUL R11, R11, 16777216 ;  /* 0x4b8000000b0bb820 */ /* 0x000fe20000400000 */
[----:B------:R-:W-:-:S04]  /*2ce30*/  @P1 FMUL R20, R20, 0.25 ;  /* 0x3e80000014141820 */ /* 0x000fc80000400000 */
[----:B------:R-:W-:Y:S01]  /*2ce40*/  @!P3 FMUL R20, R20, 16777216 ;  /* 0x4b8000001414b820 */ /* 0x000fe20000400000 */
[----:B------:R-:W-:Y:S01]  /*2ce50*/  @P1 FMUL R21, R21, 0.25 ;  /* 0x3e80000015151820 */ /* 0x000fe20000400000 */
[----:B------:R-:W-:-:S04]  /*2ce60*/  @P1 FMUL R14, R14, 0.25 ;  /* 0x3e8000000e0e1820 */ /* 0x000fc80000400000 */
[----:B------:R-:W-:Y:S01]  /*2ce70*/  @!P3 FMUL R14, R14, 16777216 ;  /* 0x4b8000000e0eb820 */ /* 0x000fe20000400000 */
[----:B---3--:R-:W-:-:S04]  /*2ce80*/  @P1 FMUL R15, R15, 0.25 ;  /* 0x3e8000000f0f1820 */ /* 0x008fc80000400000 */
[----:B------:R-:W-:Y:S01]  /*2ce90*/  @!P3 FMUL R15, R15, 16777216 ;  /* 0x4b8000000f0fb820 */ /* 0x000fe20000400000 */
[----:B------:R-:W-:Y:S01]  /*2cea0*/  @!P3 FMUL R21, R21, 16777216 ;  /* 0x4b8000001515b820 */ /* 0x000fe20000400000 */
[----:B------:R-:W-:-:S04]  /*2ceb0*/  @P1 FMUL R18, R18, 0.25 ;  /* 0x3e80000012121820 */ /* 0x000fc80000400000 */
[----:B------:R-:W-:Y:S01]  /*2cec0*/  @!P3 FMUL R18, R18, 16777216 ;  /* 0x4b8000001212b820 */ /* 0x000fe20000400000 */
[----:B------:R-:W-:-:S04]  /*2ced0*/  @P1 FMUL R19, R19, 0.25 ;  /* 0x3e80000013131820 */ /* 0x000fc80000400000 */
[----:B------:R-:W-:Y:S01]  /*2cee0*/  @!P3 FMUL R19, R19, 16777216 ;  /* 0x4b8000001313b820 */ /* 0x000fe20000400000 */
[----:B------:R-:W-:-:S04]  /*2cef0*/  @P1 FMUL R22, R22, 0.25 ;  /* 0x3e80000016161820 */ /* 0x000fc80000400000 */
[----:B------:R-:W-:Y:S01]  /*2cf00*/  @!P3 FMUL R22, R22, 16777216 ;  /* 0x4b8000001616b820 */ /* 0x000fe20000400000 */
[----:B------:R-:W-:Y:S01]  /*2cf10*/  FMUL R19, R27, R19 ;  /* 0x000000131b137220 */ /* 0x000fe20000400000 */
[----:B------:R-:W-:-:S04]  /*2cf20*/  @P1 FMUL R23, R23, 0.25 ;  /* 0x3e80000017171820 */ /* 0x000fc80000400000 */
[----:B------:R-:W-:Y:S01]  /*2cf30*/  @!P3 FMUL R23, R23, 16777216 ;  /* 0x4b8000001717b820 */ /* 0x000fe20000400000 */
[C---:B------:R-:W-:Y:S01]  /*2cf40*/  FMUL R22, R27.reuse, R22 ;  /* 0x000000161b167220 */ /* 0x040fe20000400000 */
[----:B0-----:R-:W-:Y:S02]  /*2cf50*/  IMAD.MOV.U32 R6, RZ, RZ, R28 ;  /* 0x000000ffff067224 */ /* 0x001fe400078e001c */
[C---:B------:R-:W-:Y:S01]  /*2cf60*/  FMUL R28, R27.reuse, R7 ;  /* 0x000000071b1c7220 */ /* 0x040fe20000400000 */
[----:B------:R-:W-:-:S04]  /*2cf70*/  FMUL R7, R27, R10 ;  /* 0x0000000a1b077220 */ /* 0x000fc80000400000 */
[----:B------:R0:W-:Y:S02]  /*2cf80*/  STL [R1], R28 ;  /* 0x0000001c01007387 */ /* 0x0001e40000100800 */
[----:B0-----:R-:W-:-:S05]  /*2cf90*/  FMUL R28, R27, R11 ;  /* 0x0000000b1b1c7220 */ /* 0x001fca0000400000 */
[----:B------:R0:W-:Y:S04]  /*2cfa0*/  STL [R1+0x1710], R28 ;  /* 0x0017101c01007387 */ /* 0x0001e80000100800 */
[----:B------:R1:W-:Y:S01]  /*2cfb0*/  STL [R1+0xc], R7 ;  /* 0x00000c0701007387 */ /* 0x0003e20000100800 */
[----:B0-----:R-:W0:Y:S01]  /*2cfc0*/  LDC R28, c[0x0][0x278] ;  /* 0x00009e00ff1c7b82 */ /* 0x001e220000000800 */
[----:B-1----:R-:W-:Y:S01]  /*2cfd0*/  FMUL R7, R27, R14 ;  /* 0x0000000e1b077220 */ /* 0x002fe20000400000 */
[----:B------:R-:W-:Y:S01]  /*2cfe0*/  @P1 FMUL R25, R25, 0.25 ;  /* 0x3e80000019191820 */ /* 0x000fe20000400000 */
[----:B------:R-:W-:Y:S01]  /*2cff0*/  @P1 FMUL R0, R0, 0.25 ;  /* 0x3e80000000001820 */ /* 0x000fe20000400000 */
[----:B------:R-:W-:Y:S02]  /*2d000*/  FMUL R14, R27, R15 ;  /* 0x0000000f1b0e7220 */ /* 0x000fe40000400000 */
[----:B------:R1:W-:Y:S01]  /*2d010*/  STL [R1+0x4], R7 ;  /* 0x0000040701007387 */ /* 0x0003e20000100800 */
[----:B------:R-:W-:Y:S01]  /*2d020*/  @!P3 FMUL R25, R25, 16777216 ;  /* 0x4b8000001919b820 */ /* 0x000fe20000400000 */
[----:B------:R-:W-:-:S02]  /*2d030*/  @!P3 FMUL R0, R0, 16777216 ;  /* 0x4b8000000000b820 */ /* 0x000fc40000400000 */
[----:B------:R-:W-:Y:S01]  /*2d040*/  STL [R1+0x1714], R14 ;  /* 0x0017140e01007387 */ /* 0x000fe20000100800 */
[----:B-1----:R-:W-:Y:S01]  /*2d050*/  MOV R7, R29 ;  /* 0x0000001d00077202 */ /* 0x002fe20000000f00 */
[C---:B------:R-:W-:Y:S01]  /*2d060*/  FMUL R29, R27.reuse, R18 ;  /* 0x000000121b1d7220 */ /* 0x040fe20000400000 */
[C---:B------:R-:W-:Y:S01]  /*2d070*/  FMUL R23, R27.reuse, R23 ;  /* 0x000000171b177220 */ /* 0x040fe20000400000 */
[C---:B------:R-:W-:Y:S01]  /*2d080*/  FMUL R25, R27.reuse, R25 ;  /* 0x000000191b197220 */ /* 0x040fe20000400000 */
[C---:B------:R-:W-:Y:S01]  /*2d090*/  FMUL R0, R27.reuse, R0 ;  /* 0x000000001b007220 */ /* 0x040fe20000400000 */
[C---:B------:R-:W-:Y:S01]  /*2d0a0*/  FMUL R18, R27.reuse, R20 ;  /* 0x000000141b127220 */ /* 0x040fe20000400000 */
[----:B------:R1:W-:Y:S01]  /*2d0b0*/  STL [R1+0x1718], R29 ;  /* 0x0017181d01007387 */ /* 0x0003e20000100800 */
[----:B------:R-:W-:-:S03]  /*2d0c0*/  FMUL R27, R27, R21 ;  /* 0x000000151b1b7220 */ /* 0x000fc60000400000 */
[----:B-1----:R-:W3:Y:S04]  /*2d0d0*/  LDL.LU R29, [R1+0x94] ;  /* 0x00009400011d7983 */ /* 0x002ee80000300800 */
[----:B------:R-:W4:Y:S04]  /*2d0e0*/  LDL.LU R20, [R1+0x1724] ;  /* 0x0017240001147983 */ /* 0x000f280000300800 */
[----:B------:R-:W3:Y:S01]  /*2d0f0*/  LDL.LU R21, [R1+0x1720] ;  /* 0x0017200001157983 */ /* 0x000ee20000300800 */
[----:B0-----:R-:W-:-:S03]  /*2d100*/  LEA R14, R28, R24, 0x2 ;  /* 0x000000181c0e7211 */ /* 0x001fc600078e10ff */
[----:B------:R-:W3:Y:S01]  /*2d110*/  LDL.LU R24, [R1+0x171c] ;  /* 0x00171c0001187983 */ /* 0x000ee20000300800 */
[C---:B------:R-:W-:Y:S02]  /*2d120*/  FSETP.GT.AND P2, PT, |R26|.reuse, 8.50705917302346158658e+37, PT ;  /* 0x7e8000001a00780b */ /* 0x040fe40003f44200 */
[C---:B------:R-:W-:Y:S01]  /*2d130*/  FSETP.GEU.AND P1, PT, |R26|.reuse, 1.175494350822287508e-38, PT ;  /* 0x008000001a00780b */ /* 0x040fe20003f2e200 */
[----:B------:R-:W3:Y:S10]  /*2d140*/  LDL.LU R15, [R1] ;  /* 0x00000000010f7983 */ /* 0x000ef40000300800 */
[----:B------:R-:W-:-:S04]  /*2d150*/  @P2 FMUL R26, R26, 0.25 ;  /* 0x3e8000001a1a2820 */ /* 0x000fc80000400000 */
[----:B------:R-:W-:-:S06]  /*2d160*/  @!P1 FMUL R26, R26, 16777216 ;  /* 0x4b8000001a1a9820 */ /* 0x000fcc0000400000 */
[----:B------:R-:W0:Y:S01]  /*2d170*/  MUFU.RCP R26, R26 ;  /* 0x0000001a001a7308 */ /* 0x000e220000001000 */
[----:B------:R-:W-:Y:S01]  /*2d180*/  @P2 FMUL R4, R4, 0.25 ;  /* 0x3e80000004042820 */ /* 0x000fe20000400000 */
[----:B------:R-:W-:Y:S01]  /*2d190*/  @P2 FMUL R7, R7, 0.25 ;  /* 0x3e80000007072820 */ /* 0x000fe20000400000 */
[----:B------:R-:W-:Y:S01]  /*2d1a0*/  @P2 FMUL R5, R5, 0.25 ;  /* 0x3e80000005052820 */ /* 0x000fe20000400000 */
[----:B------:R-:W-:Y:S01]  /*2d1b0*/  @P2 FMUL R2, R2, 0.25 ;  /* 0x3e80000002022820 */ /* 0x000fe20000400000 */
[----:B------:R-:W-:Y:S01]  /*2d1c0*/  @P2 FMUL R12, R12, 0.25 ;  /* 0x3e8000000c0c2820 */ /* 0x000fe20000400000 */
[----:B------:R-:W-:Y:S01]  /*2d1d0*/  @P2 FMUL R6, R6, 0.25 ;  /* 0x3e80000006062820 */ /* 0x000fe20000400000 */
[----:B------:R-:W-:Y:S01]  /*2d1e0*/  @P2 FMUL R8, R8, 0.25 ;  /* 0x3e80000008082820 */ /* 0x000fe20000400000 */
[----:B------:R-:W-:Y:S01]  /*2d1f0*/  @!P1 FMUL R4, R4, 16777216 ;  /* 0x4b80000004049820 */ /* 0x000fe20000400000 */
[----:B------:R-:W-:Y:S01]  /*2d200*/  @!P1 FMUL R7, R7, 16777216 ;  /* 0x4b80000007079820 */ /* 0x000fe20000400000 */
[----:B--2---:R-:W-:Y:S01]  /*2d210*/  @P2 FMUL R3, R3, 0.25 ;  /* 0x3e80000003032820 */ /* 0x004fe20000400000 */
[----:B------:R-:W-:Y:S01]  /*2d220*/  @!P1 FMUL R5, R5, 16777216 ;  /* 0x4b80000005059820 */ /* 0x000fe20000400000 */
[----:B------:R-:W-:Y:S01]  /*2d230*/  @!P1 FMUL R2, R2, 16777216 ;  /* 0x4b80000002029820 */ /* 0x000fe20000400000 */
[----:B------:R-:W-:Y:S01]  /*2d240*/  @!P1 FMUL R12, R12, 16777216 ;  /* 0x4b8000000c0c9820 */ /* 0x000fe20000400000 */
[----:B------:R-:W-:Y:S01]  /*2d250*/  @!P1 FMUL R6, R6, 16777216 ;  /* 0x4b80000006069820 */ /* 0x000fe20000400000 */
[----:B------:R-:W-:Y:S01]  /*2d260*/  @!P1 FMUL R8, R8, 16777216 ;  /* 0x4b80000008089820 */ /* 0x000fe20000400000 */
[----:B------:R-:W-:Y:S01]  /*2d270*/  @!P1 FMUL R3, R3, 16777216 ;  /* 0x4b80000003039820 */ /* 0x000fe20000400000 */
[C---:B0-----:R-:W-:Y:S01]  /*2d280*/  FMUL R11, R26.reuse, R4 ;  /* 0x000000041a0b7220 */ /* 0x041fe20000400000 */
[----:B------:R-:W-:Y:S01]  /*2d290*/  MOV R4, R7 ;  /* 0x0000000700047202 */ /* 0x000fe20000000f00 */
[C---:B------:R-:W-:Y:S01]  /*2d2a0*/  FMUL R7, R26.reuse, R5 ;  /* 0x000000051a077220 */ /* 0x040fe20000400000 */
[----:B------:R-:W-:Y:S01]  /*2d2b0*/  MOV R5, R2 ;  /* 0x0000000200057202 */ /* 0x000fe20000000f00 */
[C---:B------:R-:W-:Y:S01]  /*2d2c0*/  FMUL R10, R26.reuse, R12 ;  /* 0x0000000c1a0a7220 */ /* 0x040fe20000400000 */
[----:B------:R-:W-:Y:S01]  /*2d2d0*/  FMUL R2, R26, R8 ;  /* 0x000000081a027220 */ /* 0x000fe20000400000 */
[----:B------:R-:W-:Y:S01]  /*2d2e0*/  MOV R12, R6 ;  /* 0x00000006000c7202 */ /* 0x000fe20000000f00 */
[----:B------:R-:W-:-:S04]  /*2d2f0*/  IMAD.MOV.U32 R8, RZ, RZ, R3 ;  /* 0x000000ffff087224 */ /* 0x000fc800078e0003 */
[C---:B------:R-:W-:Y:S01]  /*2d300*/  FMUL R8, R26.reuse, R8 ;  /* 0x000000081a087220 */ /* 0x040fe20000400000 */
[----:B------:R-:W-:Y:S01]  /*2d310*/  FMUL R12, R26, R12 ;  /* 0x0000000c1a0c7220 */ /* 0x000fe20000400000 */
[----:B------:R-:W-:-:S04]  /*2d320*/  @P2 FMUL R9, R9, 0.25 ;  /* 0x3e80000009092820 */ /* 0x000fc80000400000 */
[----:B------:R-:W-:Y:S02]  /*2d330*/  F2FP.F16.F32.PACK_AB R8, R8, R12 ;  /* 0x0000000c0808723e */ /* 0x000fe400000000ff */
[----:B------:R-:W-:Y:S02]  /*2d340*/  F2FP.F16.F32.PACK_AB R12, R0, R27 ;  /* 0x0000001b000c723e */ /* 0x000fe400000000ff */
[----:B------:R-:W0:Y:S01]  /*2d350*/  LDC R27, c[0x0][0x278] ;  /* 0x00009e00ff1b7b82 */ /* 0x000e220000000800 */
[----:B------:R-:W-:Y:S01]  /*2d360*/  @P2 FMUL R13, R13, 0.25 ;  /* 0x3e8000000d0d2820 */ /* 0x000fe20000400000 */
[----:B------:R-:W-:-:S03]  /*2d370*/  @!P1 FMUL R9, R9, 16777216 ;  /* 0x4b80000009099820 */ /* 0x000fc60000400000 */
[----:B------:R-:W-:Y:S01]  /*2d380*/  @!P1 FMUL R13, R13, 16777216 ;  /* 0x4b8000000d0d9820 */ /* 0x000fe20000400000 */
[C---:B------:R-:W-:Y:S01]  /*2d390*/  FMUL R3, R26.reuse, R9 ;  /* 0x000000091a037220 */ /* 0x040fe20000400000 */
[----:B------:R1:W-:Y:S02]  /*2d3a0*/  STL [R1+0x60], R14 ;  /* 0x0000600e01007387 */ /* 0x0003e40000100800 */
[----:B------:R-:W-:Y:S01]  /*2d3b0*/  FMUL R6, R26, R13 ;  /* 0x0000000d1a067220 */ /* 0x000fe20000400000 */
[----:B------:R-:W-:Y:S01]  /*2d3c0*/  MOV R13, R5 ;  /* 0x00000005000d7202 */ /* 0x000fe20000000f00 */
[----:B------:R-:W-:Y:S01]  /*2d3d0*/  @P2 FMUL R16, R16, 0.25 ;  /* 0x3e80000010102820 */ /* 0x000fe20000400000 */
[----:B------:R-:W-:Y:S01]  /*2d3e0*/  @P2 FMUL R17, R17, 0.25 ;  /* 0x3e80000011112820 */ /* 0x000fe20000400000 */
[----:B------:R-:W-:Y:S02]  /*2d3f0*/  FMUL R4, R26, R4 ;  /* 0x000000041a047220 */ /* 0x000fe40000400000 */
[----:B------:R-:W-:Y:S01]  /*2d400*/  @!P1 FMUL R16, R16, 16777216 ;  /* 0x4b80000010109820 */ /* 0x000fe20000400000 */
[----:B------:R-:W-:Y:S01]  /*2d410*/  @!P1 FMUL R17, R17, 16777216 ;  /* 0x4b80000011119820 */ /* 0x000fe20000400000 */
[----:B------:R-:W-:Y:S01]  /*2d420*/  FMUL R13, R26, R13 ;  /* 0x0000000d1a0d7220 */ /* 0x000fe20000400000 */
[----:B------:R-:W-:Y:S01]  /*2d430*/  LEA R28, R28, R14, 0x2 ;  /* 0x0000000e1c1c7211 */ /* 0x000fe200078e10ff */
[C---:B------:R-:W-:Y:S01]  /*2d440*/  FMUL R16, R26.reuse, R16 ;  /* 0x000000101a107220 */ /* 0x040fe20000400000 */
[----:B------:R-:W-:-:S02]  /*2d450*/  FMUL R17, R26, R17 ;  /* 0x000000111a117220 */ /* 0x000fc40000400000 */
[----:B------:R-:W-:Y:S02]  /*2d460*/  F2FP.F16.F32.PACK_AB R4, R4, R13 ;  /* 0x0000000d0404723e */ /* 0x000fe400000000ff */
[----:B0-----:R-:W-:Y:S01]  /*2d470*/  LEA R13, R27, R28, 0x2 ;  /* 0x0000001c1b0d7211 */ /* 0x001fe200078e10ff */
[----:B----4-:R-:W-:Y:S01]  /*2d480*/  @P2 FMUL R20, R20, 0.25 ;  /* 0x3e80000014142820 */ /* 0x010fe20000400000 */
[----:B---3--:R-:W-:-:S03]  /*2d490*/  @P2 FMUL R21, R21, 0.25 ;  /* 0x3e80000015152820 */ /* 0x008fc60000400000 */
[----:B------:R-:W-:Y:S01]  /*2d4a0*/  @!P1 FMUL R20, R20, 16777216 ;  /* 0x4b80000014149820 */ /* 0x000fe20000400000 */
[----:B------:R-:W-:-:S03]  /*2d4b0*/  @!P1 FMUL R21, R21, 16777216 ;  /* 0x4b80000015159820 */ /* 0x000fc60000400000 */
[----:B------:R-:W-:Y:S01]  /*2d4c0*/  FMUL R9, R26, R20 ;  /* 0x000000141a097220 */ /* 0x000fe20000400000 */
[----:B------:R-:W-:Y:S01]  /*2d4d0*/  @P2 FMUL R24, R24, 0.25 ;  /* 0x3e80000018182820 */ /* 0x000fe20000400000 */
[----:B------:R-:W-:Y:S01]  /*2d4e0*/  @P2 FMUL R29, R29, 0.25 ;  /* 0x3e8000001d1d2820 */ /* 0x000fe20000400000 */
[----:B------:R-:W2:Y:S01]  /*2d4f0*/  LDL.LU R20, [R1+0x8] ;  /* 0x0000080001147983 */ /* 0x000ea20000300800 */
[----:B------:R-:W-:-:S03]  /*2d500*/  FMUL R5, R26, R21 ;  /* 0x000000151a057220 */ /* 0x000fc60000400000 */
[----:B------:R-:W3:Y:S01]  /*2d510*/  LDL.LU R21, [R1+0x100] ;  /* 0x0001000001157983 */ /* 0x000ee20000300800 */
[----:B------:R-:W-:Y:S01]  /*2d520*/  @!P1 FMUL R24, R24, 16777216 ;  /* 0x4b80000018189820 */ /* 0x000fe20000400000 */
[----:B------:R-:W-:-:S03]  /*2d530*/  @!P1 FMUL R29, R29, 16777216 ;  /* 0x4b8000001d1d9820 */ /* 0x000fc60000400000 */
[C---:B------:R-:W-:Y:S01]  /*2d540*/  FMUL R24, R26.reuse, R24 ;  /* 0x000000181a187220 */ /* 0x040fe20000400000 */
[----:B------:R-:W-:Y:S02]  /*2d550*/  FMUL R26, R26, R29 ;  /* 0x0000001d1a1a7220 */ /* 0x000fe40000400000 */
[----:B------:R-:W4:Y:S04]  /*2d560*/  LDL.LU R29, [R1+0x1718] ;  /* 0x00171800011d7983 */ /* 0x000f280000300800 */
[----:B-1----:R-:W4:Y:S04]  /*2d570*/  LDL.LU R14, [R1+0x1714] ;  /* 0x00171400010e7983 */ /* 0x002f280000300800 */
[----:B------:R0:W-:Y:S04]  /*2d580*/  STL [R1+0x5c], R28 ;  /* 0x00005c1c01007387 */ /* 0x0001e80000100800 */
[----:B0-----:R-:W4:Y:S01]  /*2d590*/  LDL.LU R28, [R1+0x1710] ;  /* 0x00171000011c7983 */ /* 0x001f220000300800 */
[----:B------:R-:W0:Y:S01]  /*2d5a0*/  S2R R0, SR_TID.X ;  /* 0x0000000000007919 */ /* 0x000e220000002100 */
[----:B------:R-:W-:Y:S01]  /*2d5b0*/  F2FP.F16.F32.PACK_AB R5, R5, R26 ;  /* 0x0000001a0505723e */ /* 0x000fe200000000ff */
[----:B------:R-:W-:Y:S01]  /*2d5c0*/  IMAD.MOV.U32 R26, RZ, RZ, R13 ;  /* 0x000000ffff1a7224 */ /* 0x000fe200078e000d */
[----:B------:R1:W-:Y:S04]  /*2d5d0*/  STL [R1+0x58], R13 ;  /* 0x0000580d01007387 */ /* 0x0003e80000100800 */
[----:B------:R-:W-:-:S02]  /*2d5e0*/  LEA R26, R27, R26, 0x2 ;  /* 0x0000001a1b1a7211 */ /* 0x000fc400078e10ff */
[----:B------:R-:W-:Y:S02]  /*2d5f0*/  F2FP.F16.F32.PACK_AB R9, R9, R24 ;  /* 0x000000180909723e */ /* 0x000fe400000000ff */
[----:B-1----:R-:W-:Y:S02]  /*2d600*/  F2FP.F16.F32.PACK_AB R13, R19, R23 ;  /* 0x00000017130d723e */ /* 0x002fe400000000ff */
[C---:B------:R-:W-:Y:S01]  /*2d610*/  LEA R19, R27.reuse, R26, 0x2 ;  /* 0x0000001a1b137211 */ /* 0x040fe200078e10ff */
[----:B------:R-:W-:Y:S03]  /*2d620*/  STL [R1+0x54], R26 ;  /* 0x0000541a01007387 */ /* 0x000fe60000100800 */
[----:B------:R-:W-:Y:S01]  /*2d630*/  LEA R24, R27, R19, 0x2 ;  /* 0x000000131b187211 */ /* 0x000fe200078e10ff */
[----:B------:R1:W-:Y:S01]  /*2d640*/  STL [R1+0x50], R19 ;  /* 0x0000501301007387 */ /* 0x0003e20000100800 */
[----:B------:R-:W-:-:S02]  /*2d650*/  F2FP.F16.F32.PACK_AB R6, R6, R17 ;  /* 0x000000110606723e */ /* 0x000fc400000000ff */
[----:B------:R-:W-:Y:S02]  /*2d660*/  F2FP.F16.F32.PACK_AB R7, R7, R3 ;  /* 0x000000030707723e */ /* 0x000fe400000000ff */
[----:B------:R-:W-:Y:S02]  /*2d670*/  F2FP.F16.F32.PACK_AB R10, R10, R16 ;  /* 0x000000100a0a723e */ /* 0x000fe400000000ff */
[----:B0-----:R-:W-:Y:S01]  /*2d680*/  SHF.L.U32 R0, R0, 0x2, RZ ;  /* 0x0000000200007819 */ /* 0x001fe200000006ff */
[----:B-1----:R-:W4:Y:S03]  /*2d690*/  LDL.LU R19, [R1+0x10] ;  /* 0x0000100001137983 */ /* 0x002f260000300800 */
[----:B------:R-:W-:Y:S01]  /*2d6a0*/  LOP3.LUT R0, R0, 0x70, RZ, 0xc0, !PT ;  /* 0x0000007000007812 */ /* 0x000fe200078ec0ff */
[----:B------:R-:W-:Y:S01]  /*2d6b0*/  IMAD R16, R27, 0x4, R24 ;  /* 0x000000041b107824 */ /* 0x000fe200078e0218 */
[----:B------:R-:W4:Y:S01]  /*2d6c0*/  LDL.LU R3, [R1+0x1c] ;  /* 0x00001c0001037983 */ /* 0x000f220000300800 */
[----:B------:R-:W-:-:S03]  /*2d6d0*/  F2FP.F16.F32.PACK_AB R11, R11, R2 ;  /* 0x000000020b0b723e */ /* 0x000fc600000000ff */
[----:B------:R-:W4:Y:S04]  /*2d6e0*/  LDL.LU R23, [R1+0x18] ;  /* 0x0000180001177983 */ /* 0x000f280000300800 */
[----:B------:R-:W4:Y:S01]  /*2d6f0*/  LDL R2, [R1+0x84] ;  /* 0x0000840001027983 */ /* 0x000f220000100800 */
[----:B---3--:R-:W-:-:S05]  /*2d700*/  LOP3.LUT R0, R21, R0, RZ, 0x3c, !PT ;  /* 0x0000000015007212 */ /* 0x008fca00078e3cff */
[----:B------:R0:W-:Y:S01]  /*2d710*/  STS.128 [R0+UR6], R4 ;  /* 0x0000000400007988 */ /* 0x0001e20008000c06 */
[----:B--2---:R-:W-:-:S03]  /*2d720*/  F2FP.F16.F32.PACK_AB R15, R20, R15 ;  /* 0x0000000f140f723e */ /* 0x004fc600000000ff */
[----:B------:R1:W-:Y:S04]  /*2d730*/  STS.128 [R0+UR6+0x200], R8 ;  /* 0x0002000800007988 */ /* 0x0003e80008000c06 */
[----:B0-----:R-:W2:Y:S04]  /*2d740*/  LDL.LU R4, [R1+0x14] ;  /* 0x0000140001047983 */ /* 0x001ea80000300800 */
[----:B------:R0:W-:Y:S04]  /*2d750*/  STL [R1], R16 ;  /* 0x0000001001007387 */ /* 0x0001e80000100800 */
[----:B------:R-:W3:Y:S01]  /*2d760*/  LDL.LU R5, [R1+0x28] ;  /* 0x0000280001057983 */ /* 0x000ee20000300800 */
[----:B----4-:R-:W-:-:S03]  /*2d770*/  F2FP.F16.F32.PACK_AB R14, R28, R14 ;  /* 0x0000000e1c0e723e */ /* 0x010fc600000000ff */
[----:B------:R-:W4:Y:S04]  /*2d780*/  LDL.LU R6, [R1+0x38] ;  /* 0x0000380001067983 */ /* 0x000f280000300800 */
[----:B------:R-:W3:Y:S04]  /*2d790*/  LDL.LU R7, [R1+0x3c] ;  /* 0x00003c0001077983 */ /* 0x000ee80000300800 */
[----:B-1----:R-:W4:Y:S04]  /*2d7a0*/  LDL.LU R8, [R1+0x20] ;  /* 0x0000200001087983 */ /* 0x002f280000300800 */
[----:B------:R-:W4:Y:S04]  /*2d7b0*/  LDL.LU R9, [R1+0x30] ;  /* 0x0000300001097983 */ /* 0x000f280000300800 */
[----:B------:R-:W3:Y:S04]  /*2d7c0*/  LDL.LU R10, [R1+0x44] ;  /* 0x00004400010a7983 */ /* 0x000ee80000300800 */
[----:B------:R-:W4:Y:S04]  /*2d7d0*/  LDL R28, [R1+0x6c] ;  /* 0x00006c00011c7983 */ /* 0x000f280000100800 */
[----:B------:R-:W4:Y:S04]  /*2d7e0*/  LDL.LU R21, [R1+0x68] ;  /* 0x0000680001157983 */ /* 0x000f280000300800 */
[----:B------:R-:W4:Y:S04]  /*2d7f0*/  LDL.LU R11, [R1+0xa8] ;  /* 0x0000a800010b7983 */ /* 0x000f280000300800 */
[----:B------:R-:W4:Y:S04]  /*2d800*/  LDL.LU R26, [R1+0x74] ;  /* 0x00007400011a7983 */ /* 0x000f280000300800 */
[----:B------:R1:W-:Y:S01]  /*2d810*/  STS.128 [R0+UR6+0x80], R12 ;  /* 0x0000800c00007988 */ /* 0x0003e20008000c06 */
[----:B------:R-:W-:-:S02]  /*2d820*/  LEA R20, R27, R16, 0x2 ;  /* 0x000000101b147211 */ /* 0x000fc400078e10ff */
[----:B0-----:R-:W-:Y:S02]  /*2d830*/  F2FP.F16.F32.PACK_AB R16, R25, R18 ;  /* 0x000000121910723e */ /* 0x001fe400000000ff */
[----:B------:R-:W-:Y:S01]  /*2d840*/  F2FP.F16.F32.PACK_AB R17, R29, R22 ;  /* 0x000000161d11723e */ /* 0x000fe200000000ff */
[----:B-1----:R-:W4:Y:S04]  /*2d850*/  LDL.LU R13, [R1+0xc8] ;  /* 0x0000c800010d7983 */ /* 0x002f280000300800 */
[----:B------:R-:W4:Y:S04]  /*2d860*/  LDL.LU R12, [R1+0x24] ;  /* 0x00002400010c7983 */ /* 0x000f280000300800 */
[----:B------:R-:W4:Y:S04]  /*2d870*/  LDL.LU R15, [R1+0x2c] ;  /* 0x00002c00010f7983 */ /* 0x000f280000300800 */
[----:B------:R-:W4:Y:S04]  /*2d880*/  LDL.LU R18, [R1+0x4] ;  /* 0x0000040001127983 */ /* 0x000f280000300800 */
[----:B------:R-:W4:Y:S04]  /*2d890*/  LDL.LU R25, [R1+0x40] ;  /* 0x0000400001197983 */ /* 0x000f280000300800 */
[----:B------:R-:W4:Y:S04]  /*2d8a0*/  LDL.LU R22, [R1+0xc] ;  /* 0x00000c0001167983 */ /* 0x000f280000300800 */
[----:B------:R-:W4:Y:S01]  /*2d8b0*/  LDL.LU R29, [R1+0x34] ;  /* 0x00003400011d7983 */ /* 0x000f220000300800 */
[----:B------:R-:W-:-:S03]  /*2d8c0*/  LEA R14, R27, R20, 0x2 ;  /* 0x000000141b0e7211 */ /* 0x000fc600078e10ff */
[----:B------:R-:W-:Y:S04]  /*2d8d0*/  STL [R1+0x1700], R20 ;  /* 0x0017001401007387 */ /* 0x000fe80000100800 */
[----:B------:R-:W-:Y:S01]  /*2d8e0*/  STL [R1+0x1704], R14 ;  /* 0x0017040e01007387 */ /* 0x000fe20000100800 */
[----:B--2---:R-:W-:Y:S02]  /*2d8f0*/  F2FP.F16.F32.PACK_AB R19, R4, R19 ;  /* 0x000000130413723e */ /* 0x004fe400000000ff */
[----:B------:R-:W-:Y:S01]  /*2d900*/  F2FP.F16.F32.PACK_AB R4, R3, R23 ;  /* 0x000000170304723e */ /* 0x000fe200000000ff */
[----:B------:R-:W-:Y:S01]  /*2d910*/  IMAD.MOV.U32 R23, RZ, RZ, 0x3dc6b27f ;  /* 0x3dc6b27fff177424 */ /* 0x000fe200078e00ff */
[----:B---3--:R-:W-:Y:S02]  /*2d920*/  F2FP.F16.F32.PACK_AB R10, R10, R7 ;  /* 0x000000070a0a723e */ /* 0x008fe400000000ff */
[----:B----4-:R-:W-:-:S02]  /*2d930*/  F2FP.F16.F32.PACK_AB R7, R28, R21 ;  /* 0x000000151c07723e */ /* 0x010fc400000000ff */
[----:B------:R-:W-:Y:S02]  /*2d940*/  F2FP.F16.F32.PACK_AB R11, R11, R26 ;  /* 0x0000001a0b0b723e */ /* 0x000fe400000000ff */
[----:B------:R-:W-:Y:S02]  /*2d950*/  IADD3 R2, R2, -R13, RZ ;  /* 0x8000000d02027210 */ /* 0x000fe40007ffe0ff */
[----:B------:R-:W-:-:S04]  /*2d960*/  LEA R13, R27, R14, 0x2 ;  /* 0x0000000e1b0d7211 */ /* 0x000fc800078e10ff */
[----:B------:R-:W-:Y:S01]  /*2d970*/  LEA R3, R27, R13, 0x2 ;  /* 0x0000000d1b037211 */ /* 0x000fe200078e10ff */
[----:B------:R-:W-:Y:S01]  /*2d980*/  FADD R2, R2, -1 ;  /* 0xbf80000002027421 */ /* 0x000fe20000000000 */
[----:B------:R-:W-:Y:S01]  /*2d990*/  STL [R1+0x1708], R13 ;  /* 0x0017080d01007387 */ /* 0x000fe20000100800 */
[----:B------:R-:W-:Y:S02]  /*2d9a0*/  F2FP.F16.F32.PACK_AB R5, R15, R5 ;  /* 0x000000050f05723e */ /* 0x000fe400000000ff */
[----:B------:R-:W-:Y:S01]  /*2d9b0*/  F2FP.F16.F32.PACK_AB R8, R12, R8 ;  /* 0x000000080c08723e */ /* 0x000fe200000000ff */
[----:B------:R0:W-:Y:S01]  /*2d9c0*/  STL [R1+0x170c], R3 ;  /* 0x00170c0301007387 */ /* 0x0001e20000100800 */
[----:B------:R-:W-:Y:S01]  /*2d9d0*/  FFMA.FTZ R15, R2, R23, -0.16845393180847167969 ;  /* 0xbe2c7f30020f7423 */ /* 0x000fe20000010017 */
[----:B------:R-:W-:Y:S02]  /*2d9e0*/  LEA R12, R27, R3, 0x2 ;  /* 0x000000031b0c7211 */ /* 0x000fe400078e10ff */
[----:B------:R-:W-:-:S02]  /*2d9f0*/  F2FP.F16.F32.PACK_AB R18, R22, R18 ;  /* 0x000000121612723e */ /* 0x000fc400000000ff */
[----:B------:R-:W2:Y:S04]  /*2da00*/  LDL.LU R22, [R1+0xb4] ;  /* 0x0000b40001167983 */ /* 0x000ea80000300800 */
[----:B------:R-:W3:Y:S01]  /*2da10*/  LDL.LU R23, [R1+0x114] ;  /* 0x0001140001177983 */ /* 0x000ee20000300800 */
[----:B------:R-:W-:-:S03]  /*2da20*/  F2FP.F16.F32.PACK_AB R6, R25, R6 ;  /* 0x000000061906723e */ /* 0x000fc600000000ff */
[----:B0-----:R-:W4:Y:S01]  /*2da30*/  LDL.LU R3, [R1+0x138] ;  /* 0x0001380001037983 */ /* 0x001f220000300800 */
[----:B------:R-:W-:-:S03]  /*2da40*/  F2FP.F16.F32.PACK_AB R9, R29, R9 ;  /* 0x000000091d09723e */ /* 0x000fc600000000ff */
[----:B------:R-:W4:Y:S04]  /*2da50*/  LDL.LU R13, [R1+0x130] ;  /* 0x00013000010d7983 */ /* 0x000f280000300800 */
[----:B------:R-:W4:Y:S04]  /*2da60*/  LDL.LU R14, [R1+0x80] ;  /* 0x00008000010e7983 */ /* 0x000f280000300800 */
[----:B------:R-:W4:Y:S04]  /*2da70*/  LDL.LU R21, [R1+0xcc] ;  /* 0x0000cc0001157983 */ /* 0x000f280000300800 */
[----:B------:R-:W4:Y:S04]  /*2da80*/  LDL.LU R20, [R1+0xd4] ;  /* 0x0000d40001147983 */ /* 0x000f280000300800 */
[----:B------:R-:W4:Y:S04]  /*2da90*/  LDL R29, [R1+0x7c] ;  /* 0x00007c00011d7983 */ /* 0x000f280000100800 */
[----:B------:R-:W4:Y:S04]  /*2daa0*/  LDL.LU R26, [R1+0xd0] ;  /* 0x0000d000011a7983 */ /* 0x000f280000300800 */
[----:B------:R0:W-:Y:S04]  /*2dab0*/  STS.128 [R0+UR6+0x280], R16 ;  /* 0x0002801000007988 */ /* 0x0001e80008000c06 */
[----:B------:R1:W-:Y:S04]  /*2dac0*/  STS.128 [R0+UR6+0x100], R4 ;  /* 0x0001000400007988 */ /* 0x0003e80008000c06 */
[----:B------:R1:W-:Y:S04]  /*2dad0*/  STS.128 [R0+UR6+0x300], R8 ;  /* 0x0003000800007988 */ /* 0x0003e80008000c06 */
[----:B0-----:R-:W2:Y:S04]  /*2dae0*/  LDL.LU R18, [R1+0xc0] ;  /* 0x0000c00001127983 */ /* 0x001ea80000300800 */
[----:B------:R-:W3:Y:S04]  /*2daf0*/  LDL.LU R17, [R1+0x110] ;  /* 0x0001100001117983 */ /* 0x000ee80000300800 */
[----:B-1----:R-:W4:Y:S04]  /*2db00*/  LDL.LU R4, [R1+0xb0] ;  /* 0x0000b00001047983 */ /* 0x002f280000300800 */
[----:B------:R-:W3:Y:S04]  /*2db10*/  LDL.LU R5, [R1+0xc4] ;  /* 0x0000c40001057983 */ /* 0x000ee80000300800 */
[----:B------:R-:W3:Y:S04]  /*2db20*/  LDL.LU R6, [R1+0x11c] ;  /* 0x00011c0001067983 */ /* 0x000ee80000300800 */
[----:B------:R-:W3:Y:S04]  /*2db30*/  LDL.LU R7, [R1+0x12c] ;  /* 0x00012c0001077983 */ /* 0x000ee80000300800 */
[----:B------:R-:W4:Y:S04]  /*2db40*/  LDL.LU R8, [R1+0xbc] ;  /* 0x0000bc0001087983 */ /* 0x000f280000300800 */
[----:B------:R-:W3:Y:S01]  /*2db50*/  LDL.LU R9, [R1+0x118] ;  /* 0x0001180001097983 */ /* 0x000ee20000300800 */
[----:B------:R-:W-:Y:S01]  /*2db60*/  FFMA.FTZ R15, R2, R15, 0.1716887056827545166 ;  /* 0x3e2fcf2a020f7423 */ /* 0x000fe2000001000f */
[----:B------:R-:W-:-:S02]  /*2db70*/  LEA R25, R27, R12, 0x2 ;  /* 0x0000000c1b197211 */ /* 0x000fc400078e10ff */
[----:B------:R-:W3:Y:S01]  /*2db80*/  LDL.LU R10, [R1+0x120] ;  /* 0x00012000010a7983 */ /* 0x000ee20000300800 */
[C---:B------:R-:W-:Y:S01]  /*2db90*/  FFMA.FTZ R15, R2.reuse, R15, -0.17900948226451873779 ;  /* 0xbe374e43020f7423 */ /* 0x040fe2000001000f */
[C---:B------:R-:W-:Y:S02]  /*2dba0*/  LEA R28, R27.reuse, R25, 0x2 ;  /* 0x000000191b1c7211 */ /* 0x040fe400078e10ff */
[----:B------:R-:W3:Y:S01]  /*2dbb0*/  LDL.LU R11, [R1+0x134] ;  /* 0x00013400010b7983 */ /* 0x000ee20000300800 */
[C---:B------:R-:W-:Y:S02]  /*2dbc0*/  FFMA.FTZ R16, R2.reuse, R15, 0.20512372255325317383 ;  /* 0x3e520bf402107423 */ /* 0x040fe4000001000f */
[----:B------:R-:W-:Y:S02]  /*2dbd0*/  IMAD R15, R27, 0x4, R28 ;  /* 0x000000041b0f7824 */ /* 0x000fe400078e021c */
[----:B------:R-:W-:-:S03]  /*2dbe0*/  FFMA.FTZ R16, R2, R16, -0.24046532809734344482 ;  /* 0xbe763c8b02107423 */ /* 0x000fc60000010010 */
[C---:B------:R-:W-:Y:S02]  /*2dbf0*/  LEA R19, R27.reuse, R15, 0x2 ;  /* 0x0000000f1b137211 */ /* 0x040fe400078e10ff */
[----:B----4-:R-:W-:Y:S02]  /*2dc00*/  F2FP.F16.F32.PACK_AB R4, R8, R4 ;  /* 0x000000040804723e */ /* 0x010fe400000000ff */
[----:B--2---:R-:W-:Y:S02]  /*2dc10*/  F2FP.F16.F32.PACK_AB R8, R18, R22 ;  /* 0x000000161208723e */ /* 0x004fe400000000ff */
[----:B------:R-:W-:Y:S01]  /*2dc20*/  LEA R18, R27, R19, 0x2 ;  /* 0x000000131b127211 */ /* 0x000fe200078e10ff */
[----:B------:R-:W-:Y:S01]  /*2dc30*/  FFMA.FTZ R22, R2, R16, 0.28857114911079406738 ;  /* 0x3e93bf9902167423 */ /* 0x000fe20000010010 */
[----:B---3--:R-:W-:Y:S01]  /*2dc40*/  F2FP.F16.F32.PACK_AB R9, R9, R17 ;  /* 0x000000110909723e */ /* 0x008fe200000000ff */
[----:B------:R-:W2:Y:S01]  /*2dc50*/  LDL.LU R16, [R1+0x128] ;  /* 0x0001280001107983 */ /* 0x000ea20000300800 */
[----:B------:R-:W-:-:S03]  /*2dc60*/  LEA R17, R27, R18, 0x2 ;  /* 0x000000121b117211 */ /* 0x000fc600078e10ff */
[----:B------:R0:W-:Y:S04]  /*2dc70*/  STL.64 [R1+0x16b8], R18 ;  /* 0x0016b81201007387 */ /* 0x0001e80000100a00 */
[----:B0-----:R-:W3:Y:S04]  /*2dc80*/  LDL.LU R19, [R1+0x220] ;  /* 0x0002200001137983 */ /* 0x001ee80000300800 */
[----:B------:R-:W4:Y:S01]  /*2dc90*/  LDL.LU R18, [R1+0x124] ;  /* 0x0001240001127983 */ /* 0x000f220000300800 */
[----:B------:R-:W-:Y:S02]  /*2dca0*/  F2FP.F16.F32.PACK_AB R5, R23, R5 ;  /* 0x000000051705723e */ /* 0x000fe400000000ff */
[----:B------:R-:W-:-:S02]  /*2dcb0*/  F2FP.F16.F32.PACK_AB R7, R11, R7 ;  /* 0x000000070b07723e */ /* 0x000fc400000000ff */
[----:B------:R-:W-:Y:S01]  /*2dcc0*/  F2FP.F16.F32.PACK_AB R11, R3, R13 ;  /* 0x0000000d030b723e */ /* 0x000fe200000000ff */
[----:B------:R-:W-:-:S04]  /*2dcd0*/  FFMA.FTZ R22, R2, R22, -0.36067417263984680176 ;  /* 0xbeb8aa4902167423 */ /* 0x000fc80000010016 */
[----:B------:R-:W-:-:S04]  /*2dce0*/  FFMA.FTZ R22, R2, R22, 0.48089820146560668945 ;  /* 0x3ef6384a02167423 */ /* 0x000fc80000010016 */
[----:B------:R-:W-:-:S04]  /*2dcf0*/  FFMA.FTZ R22, R2, R22, -0.72134751081466674805 ;  /* 0xbf38aa3b02167423 */ /* 0x000fc80000010016 */
[----:B------:R-:W-:Y:S01]  /*2dd00*/  FMUL R22, R2, R22 ;  /* 0x0000001602167220 */ /* 0x000fe20000400000 */
[----:B------:R-:W-:Y:S02]  /*2dd10*/  IADD3 R21, R14, -R21, RZ ;  /* 0x800000150e157210 */ /* 0x000fe40007ffe0ff */
[----:B------:R-:W-:Y:S02]  /*2dd20*/  MOV R23, 0x3dc6b27f ;  /* 0x3dc6b27f00177802 */ /* 0x000fe40000000f00 */
[----:B--2---:R-:W-:Y:S01]  /*2dd30*/  F2FP.F16.F32.PACK_AB R10, R16, R10 ;  /* 0x0000000a100a723e */ /* 0x004fe200000000ff */
[----:B------:R-:W-:-:S05]  /*2dd40*/  IMAD R16, R27, 0x4, R17 ;  /* 0x000000041b107824 */ /* 0x000fca00078e0211 */
[----:B------:R0:W-:Y:S01]  /*2dd50*/  STL.64 [R1+0x16a8], R16 ;  /* 0x0016a81001007387 */ /* 0x0001e20000100a00 */
[----:B------:R-:W-:-:S03]  /*2dd60*/  LEA R27, R27, R16, 0x2 ;  /* 0x000000101b1b7211 */ /* 0x000fc600078e10ff */
[----:B------:R-:W2:Y:S01]  /*2dd70*/  LDL.LU R13, [R1+0x154] ;  /* 0x00015400010d7983 */ /* 0x000ea20000300800 */
[----:B0-----:R-:W0:Y:S01]  /*2dd80*/  LDC R17, c[0x0][0x278] ;  /* 0x00009e00ff117b82 */ /* 0x001e220000000800 */
[----:B----4-:R-:W-:-:S05]  /*2dd90*/  F2FP.F16.F32.PACK_AB R6, R18, R6 ;  /* 0x000000061206723e */ /* 0x010fca00000000ff */
[----:B------:R1:W-:Y:S02]  /*2dda0*/  STS.128 [R0+UR6+0x180], R4 ;  /* 0x0001800400007988 */ /* 0x0003e40008000c06 */
[----:B-1----:R-:W-:Y:S02]  /*2ddb0*/  IADD3 R6, R29, -R20, RZ ;  /* 0x800000141d067210 */ /* 0x002fe40007ffe0ff */
[----:B------:R-:W4:Y:S04]  /*2ddc0*/  LDL.LU R20, [R1+0x150] ;  /* 0x0001500001147983 */ /* 0x000f280000300800 */
[----:B------:R-:W4:Y:S04]  /*2ddd0*/  LDL.LU R16, [R1+0x14c] ;  /* 0x00014c0001107983 */ /* 0x000f280000300800 */
[----:B------:R-:W4:Y:S04]  /*2dde0*/  LDL.LU R18, [R1+0x158] ;  /* 0x0001580001127983 */ /* 0x000f280000300800 */
[----:B------:R-:W4:Y:S04]  /*2ddf0*/  LDL.LU R3, [R1+0x84] ;  /* 0x0000840001037983 */ /* 0x000f280000300800 */
[----:B------:R0:W-:Y:S01]  /*2de00*/  STS.128 [R0+UR6+0x380], R8 ;  /* 0x0003800800007988 */ /* 0x0001e20008000c06 */
[----:B------:R-:W-:Y:S01]  /*2de10*/  FMUL R4, R2, R22 ;  /* 0x0000001602047220 */ /* 0x000fe20000400000 */
[----:B0-----:R-:W-:-:S04]  /*2de20*/  LEA R10, R17, R27, 0x2 ;  /* 0x0000001b110a7211 */ /* 0x001fc800078e10ff */
[----:B------:R-:W-:-:S04]  /*2de30*/  LEA R9, R17, R10, 0x2 ;  /* 0x0000000a11097211 */ /* 0x000fc800078e10ff */
[----:B------:R-:W-:Y:S01]  /*2de40*/  LEA R8, R17, R9, 0x2 ;  /* 0x0000000911087211 */ /* 0x000fe200078e10ff */
[----:B------:R-:W-:-:S03]  /*2de50*/  FFMA.FTZ R4, R2, 1.4426950216293334961, R4 ;  /* 0x3fb8aa3b02047823 */ /* 0x000fc60000010004 */
[----:B------:R-:W-:Y:S01]  /*2de60*/  LEA R7, R17, R8, 0x2 ;  /* 0x0000000811077211 */ /* 0x000fe200078e10ff */
[----:B------:R-:W-:Y:S01]  /*2de70*/  FADD R2, R6, -1 ;  /* 0xbf80000006027421 */ /* 0x000fe20000000000 */
[----:B---3--:R-:W-:Y:S02]  /*2de80*/  IMAD.IADD R5, R19, 0x1, -R26 ;  /* 0x0000000113057824 */ /* 0x008fe400078e0a1a */
[----:B------:R-:W-:Y:S01]  /*2de90*/  LEA R6, R17, R7, 0x2 ;  /* 0x0000000711067211 */ /* 0x000fe200078e10ff */
[----:B------:R0:W-:Y:S01]  /*2dea0*/  STL.64 [R1+0x1698], R8 ;  /* 0x0016980801007387 */ /* 0x0001e20000100a00 */
[----:B------:R-:W-:Y:S01]  /*2deb0*/  FADD R0, R21, -1 ;  /* 0xbf80000015007421 */ /* 0x000fe20000000000 */
[----:B------:R-:W-:Y:S01]  /*2dec0*/  FADD R5, R5, -1 ;  /* 0xbf80000005057421 */ /* 0x000fe20000000000 */
[-C--:B------:R-:W-:Y:S02]  /*2ded0*/  FFMA.FTZ R21, R2, R23.reuse, -0.16845393180847167969 ;  /* 0xbe2c7f3002157423 */ /* 0x080fe40000010017 */
[-C--:B------:R-:W-:Y:S01]  /*2dee0*/  FFMA.FTZ R22, R0, R23.reuse, -0.16845393180847167969 ;  /* 0xbe2c7f3000167423 */ /* 0x080fe20000010017 */
[----:B------:R-:W-:Y:S01]  /*2def0*/  FFMA.FTZ R11, R5, R23, -0.16845393180847167969 ;  /* 0xbe2c7f30050b7423 */ /* 0x000fe20000010017 */
[----:B0-----:R-:W-:Y:S01]  /*2df00*/  MOV R9, R24 ;  /* 0x0000001800097202 */ /* 0x001fe20000000f00 */
[----:B------:R-:W-:-:S05]  /*2df10*/  IMAD R24, R17, 0x4, R6 ;  /* 0x0000000411187824 */ /* 0x000fca00078e0206 */
[----:B------:R-:W-:-:S04]  /*2df20*/  LEA R23, R17, R24, 0x2 ;  /* 0x0000001811177211 */ /* 0x000fc800078e10ff */
[----:B------:R-:W-:Y:S01]  /*2df30*/  LEA R26, R17, R23, 0x2 ;  /* 0x00000017111a7211 */ /* 0x000fe200078e10ff */
[----:B------:R-:W-:Y:S04]  /*2df40*/  STL.64 [R1+0x16a0], R6 ;  /* 0x0016a00601007387 */ /* 0x000fe80000100a00 */
[----:B------:R0:W-:Y:S01]  /*2df50*/  STL.64 [R1+0x16b0], R26 ;  /* 0x0016b01a01007387 */ /* 0x0001e20000100a00 */
[----:B------:R-:W-:Y:S01]  /*2df60*/  FFMA.FTZ R21, R2, R21, 0.1716887056827545166 ;  /* 0x3e2fcf2a02157423 */ /* 0x000fe20000010015 */
[----:B------:R-:W-:Y:S02]  /*2df70*/  FFMA.FTZ R22, R0, R22, 0.1716887056827545166 ;  /* 0x3e2fcf2a00167423 */ /* 0x000fe40000010016 */
[----:B0-----:R-:W3:Y:S01]  /*2df80*/  LDL.LU R27, [R1+0x7c] ;  /* 0x00007c00011b7983 */ /* 0x001ee20000300800 */
[----:B------:R-:W-:Y:S01]  /*2df90*/  FFMA.FTZ R11, R5, R11, 0.1716887056827545166 ;  /* 0x3e2fcf2a050b7423 */ /* 0x000fe2000001000b */
[----:B------:R-:W-:Y:S01]  /*2dfa0*/  FFMA.FTZ R21, R2, R21, -0.17900948226451873779 ;  /* 0xbe374e4302157423 */ /* 0x000fe20000010015 */
[----:B------:R-:W-:Y:S01]  /*2dfb0*/  FFMA.FTZ R22, R0, R22, -0.17900948226451873779 ;  /* 0xbe374e4300167423 */ /* 0x000fe20000010016 */
[----:B------:R-:W-:Y:S01]  /*2dfc0*/  LEA R29, R17, R26, 0x2 ;  /* 0x0000001a111d7211 */ /* 0x000fe200078e10ff */
[----:B------:R-:W-:Y:S01]  /*2dfd0*/  FFMA.FTZ R11, R5, R11, -0.17900948226451873779 ;  /* 0xbe374e43050b7423 */ /* 0x000fe2000001000b */
[----:B------:R-:W-:Y:S01]  /*2dfe0*/  FFMA.FTZ R21, R2, R21, 0.20512372255325317383 ;  /* 0x3e520bf402157423 */ /* 0x000fe20000010015 */
[----:B------:R-:W-:Y:S01]  /*2dff0*/  FFMA.FTZ R22, R0, R22, 0.20512372255325317383 ;  /* 0x3e520bf400167423 */ /* 0x000fe20000010016 */
[----:B------:R-:W-:Y:S01]  /*2e000*/  LEA R8, R17, R29, 0x2 ;  /* 0x0000001d11087211 */ /* 0x000fe200078e10ff */
[----:B------:R-:W-:Y:S01]  /*2e010*/  FFMA.FTZ R11, R5, R11, 0.20512372255325317383 ;  /* 0x3e520bf4050b7423 */ /* 0x000fe2000001000b */
[----:B------:R-:W-:Y:S01]  /*2e020*/  FFMA.FTZ R21, R2, R21, -0.24046532809734344482 ;  /* 0xbe763c8b02157423 */ /* 0x000fe20000010015 */
[----:B------:R-:W-:Y:S01]  /*2e030*/  FFMA.FTZ R22, R0, R22, -0.24046532809734344482 ;  /* 0xbe763c8b00167423 */ /* 0x000fe20000010016 */
[----:B------:R-:W-:Y:S01]  /*2e040*/  LEA R6, R17, R8, 0x2 ;  /* 0x0000000811067211 */ /* 0x000fe200078e10ff */
[----:B------:R-:W-:Y:S01]  /*2e050*/  FFMA.FTZ R11, R5, R11, -0.24046532809734344482 ;  /* 0xbe763c8b050b7423 */ /* 0x000fe2000001000b */
[----:B------:R-:W-:Y:S01]  /*2e060*/  FFMA.FTZ R21, R2, R21, 0.28857114911079406738 ;  /* 0x3e93bf9902157423 */ /* 0x000fe20000010015 */
[----:B------:R-:W-:Y:S01]  /*2e070*/  FFMA.FTZ R22, R0, R22, 0.28857114911079406738 ;  /* 0x3e93bf9900167423 */ /* 0x000fe20000010016 */
[----:B------:R-:W-:Y:S01]  /*2e080*/  LEA R6, R17, R6, 0x2 ;  /* 0x0000000611067211 */ /* 0x000fe200078e10ff */
[----:B------:R-:W-:Y:S01]  /*2e090*/  FFMA.FTZ R11, R5, R11, 0.28857114911079406738 ;  /* 0x3e93bf99050b7423 */ /* 0x000fe2000001000b */
[----:B------:R-:W-:Y:S01]  /*2e0a0*/  FFMA.FTZ R21, R2, R21, -0.36067417263984680176 ;  /* 0xbeb8aa4902157423 */ /* 0x000fe20000010015 */
[----:B------:R-:W-:-:S02]  /*2e0b0*/  FFMA.FTZ R22, R0, R22, -0.36067417263984680176 ;  /* 0xbeb8aa4900167423 */ /* 0x000fc40000010016 */
[----:B------:R-:W-:Y:S01]  /*2e0c0*/  FFMA.FTZ R11, R5, R11, -0.36067417263984680176 ;  /* 0xbeb8aa49050b7423 */ /* 0x000fe2000001000b */
[----:B------:R-:W-:Y:S01]  /*2e0d0*/  FFMA.FTZ R21, R2, R21, 0.48089820146560668945 ;  /* 0x3ef6384a02157423 */ /* 0x000fe20000010015 */
[----:B------:R0:W-:Y:S01]  /*2e0e0*/  STL [R1+0x4c], R6 ;  /* 0x00004c0601007387 */ /* 0x0001e20000100800 */
[----:B------:R-:W-:-:S03]  /*2e0f0*/  FFMA.FTZ R22, R0, R22, 0.48089820146560668945 ;  /* 0x3ef6384a00167423 */ /* 0x000fc60000010016 */
[----:B------:R-:W3:Y:S01]  /*2e100*/  LDL R26, [R1+0x1558] ;  /* 0x00155800011a7983 */ /* 0x000ee20000100800 */
[----:B------:R-:W-:Y:S01]  /*2e110*/  FFMA.FTZ R11, R5, R11, 0.48089820146560668945 ;  /* 0x3ef6384a050b7423 */ /* 0x000fe2000001000b */
[----:B------:R-:W-:Y:S01]  /*2e120*/  FFMA.FTZ R21, R2, R21, -0.72134751081466674805 ;  /* 0xbf38aa3b02157423 */ /* 0x000fe20000010015 */
[----:B------:R-:W-:Y:S01]  /*2e130*/  FFMA.FTZ R22, R0, R22, -0.72134751081466674805 ;  /* 0xbf38aa3b00167423 */ /* 0x000fe20000010016 */
[----:B0-----:R-:W-:Y:S01]  /*2e140*/  LEA R6, R17, R6, 0x2 ;  /* 0x0000000611067211 */ /* 0x001fe200078e10ff */
[----:B------:R-:W-:Y:S02]  /*2e150*/  IMAD.MOV.U32 R8, RZ, RZ, R9 ;  /* 0x000000ffff087224 */ /* 0x000fe400078e0009 */
[----:B------:R-:W-:Y:S01]  /*2e160*/  FFMA.FTZ R11, R5, R11, -0.72134751081466674805 ;  /* 0xbf38aa3b050b7423 */ /* 0x000fe2000001000b */
[----:B------:R-:W-:Y:S01]  /*2e170*/  FMUL R21, R2, R21 ;  /* 0x0000001502157220 */ /* 0x000fe20000400000 */
[----:B------:R-:W-:Y:S01]  /*2e180*/  FMUL R22, R0, R22 ;  /* 0x0000001600167220 */ /* 0x000fe20000400000 */
[----:B------:R-:W-:Y:S01]  /*2e190*/  LEA R9, R17, R6, 0x2 ;  /* 0x0000000611097211 */ /* 0x000fe200078e10ff */
[----:B------:R-:W-:Y:S01]  /*2e1a0*/  FMUL R11, R5, R11 ;  /* 0x0000000b050b7220 */ /* 0x000fe20000400000 */
[----:B------:R-:W-:Y:S01]  /*2e1b0*/  FMUL R21, R2, R21 ;  /* 0x0000001502157220 */ /* 0x000fe20000400000 */
[----:B------:R-:W-:Y:S01]  /*2e1c0*/  ISETP.GE.U32.AND P6, PT, R14, 0x7f800000, PT ;  /* 0x7f8000000e00780c */ /* 0x000fe20003fc6070 */
[----:B------:R-:W-:Y:S01]  /*2e1d0*/  FMUL R22, R0, R22 ;  /* 0x0000001600167220 */ /* 0x000fe20000400000 */
[----:B------:R-:W-:Y:S01]  /*2e1e0*/  LEA R6, R17, R9, 0x2 ;  /* 0x0000000911067211 */ /* 0x000fe200078e10ff */
[----:B------:R-:W-:Y:S01]  /*2e1f0*/  FMUL R11, R5, R11 ;  /* 0x0000000b050b7220 */ /* 0x000fe20000400000 */
[----:B------:R-:W-:Y:S01]  /*2e200*/  FFMA.FTZ R21, R2, 1.4426950216293334961, R21 ;  /* 0x3fb8aa3b02157823 */ /* 0x000fe20000010015 */
[----:B------:R-:W-:Y:S01]  /*2e210*/  FFMA.FTZ R22, R0, 1.4426950216293334961, R22 ;  /* 0x3fb8aa3b00167823 */ /* 0x000fe20000010016 */
[----:B------:R-:W-:Y:S01]  /*2e220*/  LEA R2, R17, R6, 0x2 ;  /* 0x0000000611027211 */ /* 0x000fe200078e10ff */
[----:B------:R-:W-:Y:S01]  /*2e230*/  FFMA.FTZ R11, R5, 1.4426950216293334961, R11 ;  /* 0x3fb8aa3b050b7823 */ /* 0x000fe2000001000b */
[----:B------:R-:W-:Y:S01]  /*2e240*/  FSETP.NEU.AND P2, PT, R14, RZ, PT ;  /* 0x000000ff0e00720b */ /* 0x000fe20003f4d000 */
[----:B--2---:R-:W-:-:S02]  /*2e250*/  FADD R13, R13, R4 ;  /* 0x000000040d0d7221 */ /* 0x004fc40000000000 */
[----:B------:R-:W0:Y:S01]  /*2e260*/  LDC.64 R4, c[0x0][0x228] ;  /* 0x00008a00ff047b82 */ /* 0x000e220000000a00 */
[----:B----4-:R-:W-:Y:S01]  /*2e270*/  ISETP.GE.U32.AND P1, PT, R3, 0x7f800000, PT ;  /* 0x7f8000000300780c */ /* 0x010fe20003f26070 */
[----:B------:R-:W-:Y:S01]  /*2e280*/  FADD R16, R16, R21 ;  /* 0x0000001510107221 */ /* 0x000fe20000000000 */
[----:B------:R-:W-:Y:S01]  /*2e290*/  LEA R21, R17, R2, 0x2 ;  /* 0x0000000211157211 */ /* 0x000fe200078e10ff */
[----:B------:R-:W-:Y:S01]  /*2e2a0*/  FADD R20, R20, R22 ;  /* 0x0000001614147221 */ /* 0x000fe20000000000 */
[----:B------:R-:W-:Y:S01]  /*2e2b0*/  FADD R18, R18, R11 ;  /* 0x0000000b12127221 */ /* 0x000fe20000000000 */
[----:B------:R-:W2:Y:S02]  /*2e2c0*/  LDL.LU R22, [R1+0x218] ;  /* 0x0002180001167983 */ /* 0x000ea40000300800 */
[----:B------:R-:W-:Y:S06]  /*2e2d0*/  BAR.SYNC.DEFER_BLOCKING 0x0 ;  /* 0x0000000000007b1d */ /* 0x000fec0000010000 */
[----:B------:R-:W-:Y:S01]  /*2e2e0*/  @P1 IMAD.MOV.U32 R0, RZ, RZ, 0x7f800000 ;  /* 0x7f800000ff001424 */ /* 0x000fe200078e00ff */
[----:B------:R-:W-:-:S03]  /*2e2f0*/  FSETP.NEU.AND P3, PT, R3, RZ, PT ;  /* 0x000000ff0300720b */ /* 0x000fc60003f6d000 */
[----:B------:R-:W-:Y:S01]  /*2e300*/  @P1 FFMA.FTZ R13, R3, R0, +INF ;  /* 0x7f800000030d1423 */ /* 0x000fe20000010000 */
[----:B------:R1:W-:Y:S01]  /*2e310*/  STL [R1+0x24], R2 ;  /* 0x0000240201007387 */ /* 0x0003e20000100800 */
[----:B------:R-:W-:-:S03]  /*2e320*/  LEA R11, R17, R21, 0x2 ;  /* 0x00000015110b7211 */ /* 0x000fc600078e10ff */
[----:B------:R-:W4:Y:S04]  /*2e330*/  LDL.LU R3, [R1+0x170c] ;  /* 0x00170c0001037983 */ /* 0x000f280000300800 */
[----:B------:R0:W-:Y:S01]  /*2e340*/  STL [R1+0x230], R13 ;  /* 0x0002300d01007387 */ /* 0x0001e20000100800 */
[----:B-1----:R-:W-:-:S05]  /*2e350*/  @P6 MOV R2, 0x7f800000 ;  /* 0x7f80000000026802 */ /* 0x002fca0000000f00 */
[----:B------:R-:W-:Y:S01]  /*2e360*/  @P6 FFMA.FTZ R20, R14, R2, +INF ;  /* 0x7f8000000e146423 */ /* 0x000fe20000010002 */
[----:B0-----:R-:W2:Y:S04]  /*2e370*/  LDL.LU R13, [R1+0x1708] ;  /* 0x00170800010d7983 */ /* 0x001ea80000300800 */
[----:B------:R-:W-:Y:S04]  /*2e380*/  STL [R1+0x28], R21 ;  /* 0x0000281501007387 */ /* 0x000fe80000100800 */
[----:B------:R0:W-:Y:S04]  /*2e390*/  STL [R1+0x3c], R11 ;  /* 0x00003c0b01007387 */ /* 0x0001e80000100800 */
[----:B------:R-:W4:Y:S01]  /*2e3a0*/  LDL.LU R14, [R1+0x1704] ;  /* 0x00170400010e7983 */ /* 0x000f220000300800 */
[----:B---3--:R-:W-:-:S02]  /*2e3b0*/  ISETP.GE.U32.AND P4, PT, R27, 0x7f800000, PT ;  /* 0x7f8000001b00780c */ /* 0x008fc40003f86070 */
[----:B------:R-:W-:-:S11]  /*2e3c0*/  FSETP.NEU.AND P1, PT, R27, RZ, PT ;  /* 0x000000ff1b00720b */ /* 0x000fd60003f2d000 */
[----:B------:R-:W-:-:S05]  /*2e3d0*/  @P4 MOV R0, 0x7f800000 ;  /* 0x7f80000000004802 */ /* 0x000fca0000000f00 */
[----:B------:R-:W-:Y:S02]  /*2e3e0*/  @P4 FFMA.FTZ R16, R27, R0, +INF ;  /* 0x7f8000001b104423 */ /* 0x000fe40000010000 */
[----:B------:R-:W1:Y:S01]  /*2e3f0*/  S2R R27, SR_TID.X ;  /* 0x00000000001b7919 */ /* 0x000e620000002100 */
[----:B------:R-:W-:Y:S02]  /*2e400*/  ISETP.GE.U32.AND P5, PT, R19, 0x7f800000, PT ;  /* 0x7f8000001300780c */ /* 0x000fe40003fa6070 */
[----:B0-----:R-:W-:Y:S01]  /*2e410*/  LEA R11, R17, R11, 0x2 ;  /* 0x0000000b110b7211 */ /* 0x001fe200078e10ff */
[----:B------:R-:W-:Y:S01]  /*2e420*/  UIMAD UR4, UR7, UR4, URZ ;  /* 0x00000004070472a4 */ /* 0x000fe2000f8e023f */
[----:B------:R0:W-:Y:S01]  /*2e430*/  STL [R1+0x22c], R20 ;  /* 0x00022c1401007387 */ /* 0x0001e20000100800 */
[----:B------:R-:W-:Y:S02]  /*2e440*/  IMAD R2, R26, UR5, RZ ;  /* 0x000000051a027c24 */ /* 0x000fe4000f8e02ff */
[----:B------:R-:W-:Y:S01]  /*2e450*/  USHF.L.U32 UR8, UR4, 0x1, URZ ;  /* 0x0000000104087899 */ /* 0x000fe2000800063f */
[----:B0-----:R-:W3:Y:S04]  /*2e460*/  LDL.LU R20, [R1+0x1700] ;  /* 0x0017000001147983 */ /* 0x001ee80000300800 */
[----:B------:R-:W-:Y:S04]  /*2e470*/  STL [R1+0x34], R11 ;  /* 0x0000340b01007387 */ /* 0x000fe80000100800 */
[----:B------:R0:W-:Y:S01]  /*2e480*/  STL [R1+0x228], R16 ;  /* 0x0002281001007387 */ /* 0x0001e20000100800 */
[----:B------:R-:W-:Y:S01]  /*2e490*/  IMAD.HI R21, R2, 0x2, RZ ;  /* 0x0000000202157827 */ /* 0x000fe200078e02ff */
[----:B------:R-:W-:Y:S01]  /*2e4a0*/  @P5 MOV R0, 0x7f800000 ;  /* 0x7f80000000005802 */ /* 0x000fe20000000f00 */
[----:B------:R-:W-:-:S02]  /*2e4b0*/  UIMAD.WIDE UR4, UR4, 0x2, URZ ;  /* 0x00000002040478a5 */ /* 0x000fc4000f8e023f */
[----:B0-----:R-:W-:Y:S01]  /*2e4c0*/  IMAD R16, R17, 0x4, R11 ;  /* 0x0000000411107824 */ /* 0x001fe200078e020b */
[----:B------:R-:W-:-:S04]  /*2e4d0*/  SHF.L.U32 R11, R2, 0x1, RZ ;  /* 0x00000001020b7819 */ /* 0x000fc800000006ff */
[----:B------:R-:W-:Y:S01]  /*2e4e0*/  ULDC UR4, c[0x0][0x27c] ;  /* 0x00009f0000047ab9 */ /* 0x000fe20000000800 */
[----:B------:R-:W-:Y:S02]  /*2e4f0*/  IADD3 R2, P4, P6, R11, UR8, R4 ;  /* 0x000000080b027c10 */ /* 0x000fe4000fe9e004 */
[----:B------:R-:W-:Y:S01]  /*2e500*/  MOV R11, R19 ;  /* 0x00000013000b7202 */ /* 0x000fe20000000f00 */
[----:B------:R0:W-:Y:S01]  /*2e510*/  STL [R1+0x2c], R16 ;  /* 0x00002c1001007387 */ /* 0x0001e20000100800 */
[----:B-1----:R-:W-:-:S03]  /*2e520*/  SHF.R.U32.HI R26, RZ, 0x5, R27 ;  /* 0x00000005ff1a7819 */ /* 0x002fc6000001161b */
[----:B------:R-:W-:Y:S01]  /*2e530*/  @P5 FFMA.FTZ R18, R11, R0, +INF ;  /* 0x7f8000000b125423 */ /* 0x000fe20000010000 */
[----:B------:R-:W-:Y:S01]  /*2e540*/  IADD3.X R0, R21, UR5, R5, P4, P6 ;  /* 0x0000000515007c10 */ /* 0x000fe2000a7ec405 */
[----:B------:R-:W-:Y:S01]  /*2e550*/  IMAD.MOV.U32 R21, RZ, RZ, R8 ;  /* 0x000000ffff157224 */ /* 0x000fe200078e0008 */
[----:B0-----:R-:W-:Y:S02]  /*2e560*/  LEA R16, R17, R16, 0x2 ;  /* 0x0000001011107211 */ /* 0x001fe400078e10ff */
[----:B------:R-:W-:-:S03]  /*2e570*/  SGXT.U32 R26, R26, 0x2 ;  /* 0x000000021a1a781a */ /* 0x000fc60000000000 */
[----:B------:R0:W-:Y:S01]  /*2e580*/  STL [R1+0x214], R16 ;  /* 0x0002141001007387 */ /* 0x0001e20000100800 */
[----:B------:R-:W-:-:S03]  /*2e590*/  MOV R5, R21 ;  /* 0x0000001500057202 */ /* 0x000fc60000000f00 */
[----:B------:R1:W-:Y:S01]  /*2e5a0*/  STL [R1+0x224], R18 ;  /* 0x0002241201007387 */ /* 0x0003e20000100800 */
[C---:B0-----:R-:W-:Y:S01]  /*2e5b0*/  LEA R16, R17.reuse, R16, 0x2 ;  /* 0x0000001011107211 */ /* 0x041fe200078e10ff */
[----:B------:R-:W-:Y:S02]  /*2e5c0*/  IMAD R26, R26, R17, RZ ;  /* 0x000000111a1a7224 */ /* 0x000fe400078e02ff */
[----:B-1----:R-:W3:Y:S01]  /*2e5d0*/  LDL.LU R18, [R1+0x144] ;  /* 0x0001440001127983 */ /* 0x002ee20000300800 */
[----:B------:R-:W-:-:S03]  /*2e5e0*/  LEA R21, R17, R16, 0x2 ;  /* 0x0000001011157211 */ /* 0x000fc600078e10ff */
[----:B------:R-:W3:Y:S04]  /*2e5f0*/  LDL.LU R19, [R1+0x140] ;  /* 0x0001400001137983 */ /* 0x000ee80000300800 */
[----:B------:R0:W-:Y:S04]  /*2e600*/  STL [R1+0x210], R16 ;  /* 0x0002101001007387 */ /* 0x0001e80000100800 */
[----:B0-----:R-:W3:Y:S04]  /*2e610*/  LDL.LU R16, [R1+0x15c] ;  /* 0x00015c0001107983 */ /* 0x001ee80000300800 */
[----:B------:R-:W3:Y:S04]  /*2e620*/  LDL.LU R17, [R1+0x10c] ;  /* 0x00010c0001117983 */ /* 0x000ee80000300800 */
[----:B------:R0:W-:Y:S04]  /*2e630*/  STL [R1+0x21c], R21 ;  /* 0x00021c1501007387 */ /* 0x0001e80000100800 */
[----:B0-----:R-:W3:Y:S04]  /*2e640*/  LDL.LU R21, [R1+0xf8] ;  /* 0x0000f80001157983 */ /* 0x001ee80000300800 */
[----:B----4-:R0:W-:Y:S04]  /*2e650*/  STL [R1+0x16fc], R14 ;  /* 0x0016fc0e01007387 */ /* 0x0101e80000100800 */
[----:B0-----:R-:W4:Y:S04]  /*2e660*/  LDL.LU R14, [R1+0xf4] ;  /* 0x0000f400010e7983 */ /* 0x001f280000300800 */
[----:B--2---:R0:W-:Y:S04]  /*2e670*/  STL [R1+0x16f8], R13 ;  /* 0x0016f80d01007387 */ /* 0x0041e80000100800 */
[----:B0-----:R-:W2:Y:S01]  /*2e680*/  LDL.LU R13, [R1+0xfc] ;  /* 0x0000fc00010d7983 */ /* 0x001ea20000300800 */
[----:B------:R-:W-:-:S03]  /*2e690*/  LOP3.LUT R8, R22, 0x40, RZ, 0x3c, !PT ;  /* 0x0000004016087812 */ /* 0x000fc600078e3cff */
[----:B------:R-:W-:Y:S04]  /*2e6a0*/  STL [R1+0x16f4], R9 ;  /* 0x0016f40901007387 */ /* 0x000fe80000100800 */
        /* <DEDUP_REMOVED lines=9> */
[----:B------:R0:W-:Y:S04]  /*2e740*/  STL [R1+0x16cc], R24 ;  /* 0x0016cc1801007387 */ /* 0x0001e80000100800 */
[----:B0-----:R-:W4:Y:S04]  /*2e750*/  LDL.LU R24, [R1+0x108] ;  /* 0x0001080001187983 */ /* 0x001f280000300800 */
[----:B------:R-:W-:Y:S01]  /*2e760*/  STL [R1+0x16c8], R23 ;  /* 0x0016c81701007387 */ /* 0x000fe20000100800 */
[----:B------:R-:W-:-:S03]  /*2e770*/  SHF.R.U32.HI R27, RZ, 0x5, R27 ;  /* 0x00000005ff1b7819 */ /* 0x000fc6000001161b */
[----:B------:R0:W-:Y:S01]  /*2e780*/  STL [R1+0x16c4], R29 ;  /* 0x0016c41d01007387 */ /* 0x0001e20000100800 */
[----:B------:R-:W-:-:S03]  /*2e790*/  SGXT.U32 R27, R27, 0x2 ;  /* 0x000000021b1b781a */ /* 0x000fc60000000000 */
[----:B0-----:R-:W4:Y:S01]  /*2e7a0*/  LDL.LU R29, [R1+0x104] ;  /* 0x00010400011d7983 */ /* 0x001f220000300800 */
[----:B------:R-:W-:-:S03]  /*2e7b0*/  LEA R4, P4, R26, R2, 0x1 ;  /* 0x000000021a047211 */ /* 0x000fc600078808ff */
[----:B------:R0:W-:Y:S02]  /*2e7c0*/  STL [R1+0x16c0], R22 ;  /* 0x0016c01601007387 */ /* 0x0001e40000100800 */
[----:B0-----:R-:W-:Y:S02]  /*2e7d0*/  MOV R22, R5 ;  /* 0x0000000500167202 */ /* 0x001fe40000000f00 */
[----:B------:R-:W-:Y:S02]  /*2e7e0*/  LEA.HI.X.SX32 R5, R26, R0, 0x1, P4 ;  /* 0x000000001a057211 */ /* 0x000fe400020f0eff */
[----:B--2---:R-:W-:Y:S02]  /*2e7f0*/  MOV R23, R13 ;  /* 0x0000000d00177202 */ /* 0x004fe40000000f00 */
[----:B------:R-:W0:Y:S02]  /*2e800*/  LDC R13, c[0x0][0x278] ;  /* 0x00009e00ff0d7b82 */ /* 0x000e240000000800 */
[----:B0-----:R-:W-:-:S05]  /*2e810*/  IMAD R27, R27, R13, RZ ;  /* 0x0000000d1b1b7224 */ /* 0x001fca00078e02ff */
[----:B------:R-:W-:Y:S02]  /*2e820*/  LEA R27, R13, R27, 0x2 ;  /* 0x0000001b0d1b7211 */ /* 0x000fe400078e10ff */
[----:B------:R-:W2:Y:S02]  /*2e830*/  LDL.LU R13, [R1+0xf0] ;  /* 0x0000f000010d7983 */ /* 0x000ea40000300800 */
[----:B------:R-:W-:-:S04]  /*2e840*/  LEA R8, P6, R27, R2, 0x1 ;  /* 0x000000021b087211 */ /* 0x000fc800078c08ff */
[----:B------:R-:W-:Y:S01]  /*2e850*/  LEA.HI.X.SX32 R9, R27, R0, 0x1, P6 ;  /* 0x000000001b097211 */ /* 0x000fe200030f0eff */
[----:B------:R-:W-:Y:S04]  /*2e860*/  STL.64 [R1+0x208], R4 ;  /* 0x0002080401007387 */ /* 0x000fe80000100a00 */
[----:B------:R0:W-:Y:S04]  /*2e870*/  STL.64 [R1+0x200], R8 ;  /* 0x0002000801007387 */ /* 0x0001e80000100a00 */
[----:B0-----:R-:W2:Y:S04]  /*2e880*/  LDL.LU R9, [R1+0xec] ;  /* 0x0000ec0001097983 */ /* 0x001ea80000300800 */
[----:B------:R-:W2:Y:S04]  /*2e890*/  LDL.LU R3, [R1+0xe8] ;  /* 0x0000e80001037983 */ /* 0x000ea80000300800 */
[----:B------:R-:W2:Y:S04]  /*2e8a0*/  LDL.LU R12, [R1+0xe0] ;  /* 0x0000e000010c7983 */ /* 0x000ea80000300800 */
[----:B------:R-:W2:Y:S01]  /*2e8b0*/  LDL.LU R25, [R1+0xe4] ;  /* 0x0000e40001197983 */ /* 0x000ea20000300800 */
[----:B---3--:R-:W-:-:S04]  /*2e8c0*/  LEA R10, P5, R18, R2, 0x1 ;  /* 0x00000002120a7211 */ /* 0x008fc800078a08ff */
[----:B------:R-:W-:-:S05]  /*2e8d0*/  LEA.HI.X.SX32 R11, R18, R0, 0x1, P5 ;  /* 0x00000000120b7211 */ /* 0x000fca00028f0eff */
[----:B------:R0:W-:Y:S04]  /*2e8e0*/  STL.64 [R1+0x1f8], R10 ;  /* 0x0001f80a01007387 */ /* 0x0001e80000100a00 */
[----:B------:R-:W3:Y:S04]  /*2e8f0*/  LDL.LU R28, [R1+0xdc] ;  /* 0x0000dc00011c7983 */ /* 0x000ee80000300800 */
[----:B------:R-:W3:Y:S01]  /*2e900*/  LDL.LU R15, [R1+0xb8] ;  /* 0x0000b800010f7983 */ /* 0x000ee20000300800 */
[CC--:B------:R-:W-:Y:S02]  /*2e910*/  LEA R26, P6, R16.reuse, R2.reuse, 0x1 ;  /* 0x00000002101a7211 */ /* 0x0c0fe400078c08ff */
[----:B0-----:R-:W-:Y:S01]  /*2e920*/  LEA R10, P5, R17, R2, 0x1 ;  /* 0x00000002110a7211 */ /* 0x001fe200078a08ff */
[----:B------:R-:W3:Y:S01]  /*2e930*/  LDL.LU R7, [R1+0xac] ;  /* 0x0000ac0001077983 */ /* 0x000ee20000300800 */
[----:B------:R-:W-:-:S02]  /*2e940*/  LEA.HI.X.SX32 R27, R16, R0, 0x1, P6 ;  /* 0x00000000101b7211 */ /* 0x000fc400030f0eff */
[----:B------:R-:W-:Y:S01]  /*2e950*/  LEA.HI.X.SX32 R11, R17, R0, 0x1, P5 ;  /* 0x00000000110b7211 */ /* 0x000fe200028f0eff */
[----:B------:R-:W3:Y:S01]  /*2e960*/  LDL.LU R8, [R1+0x70] ;  /* 0x0000700001087983 */ /* 0x000ee20000300800 */
[----:B------:R-:W-:-:S03]  /*2e970*/  LEA R4, P4, R19, R2, 0x1 ;  /* 0x0000000213047211 */ /* 0x000fc600078808ff */
[----:B------:R-:W-:Y:S01]  /*2e980*/  STL.64 [R1+0x1e8], R26 ;  /* 0x0001e81a01007387 */ /* 0x000fe20000100a00 */
[----:B------:R-:W-:-:S03]  /*2e990*/  LEA.HI.X.SX32 R5, R19, R0, 0x1, P4 ;  /* 0x0000000013057211 */ /* 0x000fc600020f0eff */
[----:B------:R0:W-:Y:S01]  /*2e9a0*/  STL.64 [R1+0x1e0], R10 ;  /* 0x0001e00a01007387 */ /* 0x0001e20000100a00 */
[----:B----4-:R-:W-:Y:S01]  /*2e9b0*/  LEA R18, P4, R24, R2, 0x1 ;  /* 0x0000000218127211 */ /* 0x010fe200078808ff */
[----:B------:R-:W-:-:S03]  /*2e9c0*/  IMAD.MOV.U32 R17, RZ, RZ, R23 ;  /* 0x000000ffff117224 */ /* 0x000fc600078e0017 */
[----:B------:R-:W-:Y:S01]  /*2e9d0*/  LEA.HI.X.SX32 R19, R24, R0, 0x1, P4 ;  /* 0x0000000018137211 */ /* 0x000fe200020f0eff */
[----:B0-----:R-:W4:Y:S04]  /*2e9e0*/  LDL.LU R10, [R1+0x64] ;  /* 0x00006400010a7983 */ /* 0x001f280000300800 */
[----:B------:R-:W4:Y:S01]  /*2e9f0*/  LDL.LU R11, [R1+0x60] ;  /* 0x00006000010b7983 */ /* 0x000f220000300800 */
[-C--:B------:R-:W-:Y:S02]  /*2ea00*/  LEA R26, P6, R29, R2.reuse, 0x1 ;  /* 0x000000021d1a7211 */ /* 0x080fe400078c08ff */
[----:B------:R-:W-:Y:S01]  /*2ea10*/  LEA R16, P5, R23, R2, 0x1 ;  /* 0x0000000217107211 */ /* 0x000fe200078a08ff */
[----:B------:R-:W4:Y:S01]  /*2ea20*/  LDL.LU R24, [R1+0x5c] ;  /* 0x00005c0001187983 */ /* 0x000f220000300800 */
[----:B------:R-:W-:-:S03]  /*2ea30*/  LEA.HI.X.SX32 R27, R29, R0, 0x1, P6 ;  /* 0x000000001d1b7211 */ /* 0x000fc600030f0eff */
[----:B------:R-:W4:Y:S04]  /*2ea40*/  LDL.LU R23, [R1+0x58] ;  /* 0x0000580001177983 */ /* 0x000f280000300800 */
[----:B------:R0:W-:Y:S01]  /*2ea50*/  STL.64 [R1+0x1d8], R18 ;  /* 0x0001d81201007387 */ /* 0x0001e20000100a00 */
[----:B------:R-:W-:-:S03]  /*2ea60*/  LEA.HI.X.SX32 R17, R17, R0, 0x1, P5 ;  /* 0x0000000011117211 */ /* 0x000fc600028f0eff */
[----:B------:R-:W4:Y:S01]  /*2ea70*/  LDL.LU R29, [R1+0x54] ;  /* 0x00005400011d7983 */ /* 0x000f220000300800 */
[----:B0-----:R-:W-:Y:S02]  /*2ea80*/  MOV R19, R22 ;  /* 0x0000001600137202 */ /* 0x001fe40000000f00 */
[----:B------:R-:W-:Y:S01]  /*2ea90*/  LEA R18, P4, R21, R2, 0x1 ;  /* 0x0000000215127211 */ /* 0x000fe200078808ff */
[----:B------:R-:W4:Y:S04]  /*2eaa0*/  LDL.LU R22, [R1+0x50] ;  /* 0x0000500001167983 */ /* 0x000f280000300800 */
[----:B------:R0:W-:Y:S04]  /*2eab0*/  STL.64 [R1+0x1d0], R26 ;  /* 0x0001d01a01007387 */ /* 0x0001e80000100a00 */
[----:B------:R-:W-:Y:S01]  /*2eac0*/  STL.64 [R1+0x1c8], R16 ;  /* 0x0001c81001007387 */ /* 0x000fe20000100a00 */
[----:B0-----:R-:W-:-:S02]  /*2ead0*/  MOV R27, R19 ;  /* 0x00000013001b7202 */ /* 0x001fc40000000f00 */
[----:B------:R-:W-:Y:S02]  /*2eae0*/  LEA.HI.X.SX32 R19, R21, R0, 0x1, P4 ;  /* 0x0000000015137211 */ /* 0x000fe400020f0eff */
[C---:B------:R-:W-:Y:S01]  /*2eaf0*/  LEA R26, P6, R14.reuse, R2, 0x1 ;  /* 0x000000020e1a7211 */ /* 0x040fe200078c08ff */
[----:B------:R-:W4:Y:S04]  /*2eb00*/  LDL.LU R21, [R1] ;  /* 0x0000000001157983 */ /* 0x000f280000300800 */
[----:B------:R0:W-:Y:S02]  /*2eb10*/  STL.64 [R1+0x1c0], R18 ;  /* 0x0001c01201007387 */ /* 0x0001e40000100a00 */
[----:B0-----:R-:W-:Y:S02]  /*2eb20*/  MOV R19, R27 ;  /* 0x0000001b00137202 */ /* 0x001fe40000000f00 */
[----:B------:R-:W-:-:S02]  /*2eb30*/  LEA.HI.X.SX32 R27, R14, R0, 0x1, P6 ;  /* 0x000000000e1b7211 */ /* 0x000fc400030f0eff */
[----:B------:R-:W4:Y:S04]  /*2eb40*/  LDL.LU R14, [R1+0x16fc] ;  /* 0x0016fc00010e7983 */ /* 0x000f280000300800 */
[----:B------:R-:W-:Y:S01]  /*2eb50*/  STL.64 [R1+0x1b8], R26 ;  /* 0x0001b81a01007387 */ /* 0x000fe20000100a00 */
[----:B--2---:R-:W-:-:S04]  /*2eb60*/  LEA R16, P5, R13, R2, 0x1 ;  /* 0x000000020d107211 */ /* 0x004fc800078a08ff */
[----:B------:R-:W-:Y:S02]  /*2eb70*/  LEA.HI.X.SX32 R17, R13, R0, 0x1, P5 ;  /* 0x000000000d117211 */ /* 0x000fe400028f0eff */
[----:B------:R-:W2:Y:S04]  /*2eb80*/  LDL.LU R13, [R1+0x16f8] ;  /* 0x0016f800010d7983 */ /* 0x000ea80000300800 */
[----:B------:R0:W-:Y:S01]  /*2eb90*/  STL.64 [R1+0x1b0], R16 ;  /* 0x0001b01001007387 */ /* 0x0001e20000100a00 */
[-C--:B------:R-:W-:Y:S02]  /*2eba0*/  LEA R18, P4, R9, R2.reuse, 0x1 ;  /* 0x0000000209127211 */ /* 0x080fe400078808ff */
[----:B0-----:R-:W-:Y:S02]  /*2ebb0*/  MOV R17, R19 ;  /* 0x0000001300117202 */ /* 0x001fe40000000f00 */
[----:B------:R-:W-:-:S02]  /*2ebc0*/  LEA R26, P6, R3, R2, 0x1 ;  /* 0x00000002031a7211 */ /* 0x000fc400078c08ff */
[-C--:B------:R-:W-:Y:S02]  /*2ebd0*/  LEA.HI.X.SX32 R19, R9, R0.reuse, 0x1, P4 ;  /* 0x0000000009137211 */ /* 0x080fe400020f0eff */
[----:B------:R-:W-:Y:S01]  /*2ebe0*/  LEA.HI.X.SX32 R27, R3, R0, 0x1, P6 ;  /* 0x00000000031b7211 */ /* 0x000fe200030f0eff */
[----:B------:R-:W2:Y:S01]  /*2ebf0*/  LDL.LU R9, [R1+0x16f4] ;  /* 0x0016f40001097983 */ /* 0x000ea20000300800 */
[----:B------:R-:W-:-:S03]  /*2ec00*/  LEA R16, P5, R12, R2, 0x1 ;  /* 0x000000020c107211 */ /* 0x000fc600078a08ff */
[----:B------:R0:W-:Y:S04]  /*2ec10*/  STL.64 [R1+0x1a8], R18 ;  /* 0x0001a81201007387 */ /* 0x0001e80000100a00 */
[----:B------:R-:W2:Y:S04]  /*2ec20*/  LDL.LU R3, [R1+0x16f0] ;  /* 0x0016f00001037983 */ /* 0x000ea80000300800 */
[----:B------:R1:W-:Y:S01]  /*2ec30*/  STL.64 [R1+0x1a0], R26 ;  /* 0x0001a01a01007387 */ /* 0x0003e20000100a00 */
[----:B0-----:R-:W-:Y:S02]  /*2ec40*/  LEA R18, P4, R25, R2, 0x1 ;  /* 0x0000000219127211 */ /* 0x001fe400078808ff */
[----:B-1----:R-:W-:-:S02]  /*2ec50*/  MOV R27, R17 ;  /* 0x00000011001b7202 */ /* 0x002fc40000000f00 */
[-C--:B------:R-:W-:Y:S02]  /*2ec60*/  LEA.HI.X.SX32 R17, R12, R0.reuse, 0x1, P5 ;  /* 0x000000000c117211 */ /* 0x080fe400028f0eff */
[----:B------:R-:W2:Y:S01]  /*2ec70*/  LDL.LU R12, [R1+0x16ec] ;  /* 0x0016ec00010c7983 */ /* 0x000ea20000300800 */
[----:B------:R-:W-:-:S03]  /*2ec80*/  LEA.HI.X.SX32 R19, R25, R0, 0x1, P4 ;  /* 0x0000000019137211 */ /* 0x000fc600020f0eff */
[----:B------:R0:W-:Y:S04]  /*2ec90*/  STL.64 [R1+0x198], R16 ;  /* 0x0001981001007387 */ /* 0x0001e80000100a00 */
[----:B------:R-:W2:Y:S01]  /*2eca0*/  LDL.LU R25, [R1+0x16e8] ;  /* 0x0016e80001197983 */ /* 0x000ea20000300800 */
[----:B---3--:R-:W-:-:S03]  /*2ecb0*/  LEA R26, P6, R28, R2, 0x1 ;  /* 0x000000021c1a7211 */ /* 0x008fc600078c08ff */
[----:B------:R1:W-:Y:S01]  /*2ecc0*/  STL.64 [R1+0x190], R18 ;  /* 0x0001901201007387 */ /* 0x0003e20000100a00 */
[----:B0-----:R-:W-:-:S04]  /*2ecd0*/  LEA R16, P5, R15, R2, 0x1 ;  /* 0x000000020f107211 */ /* 0x001fc800078a08ff */
[-C--:B------:R-:W-:Y:S01]  /*2ece0*/  LEA.HI.X.SX32 R17, R15, R0.reuse, 0x1, P5 ;  /* 0x000000000f117211 */ /* 0x080fe200028f0eff */
[----:B-1----:R-:W-:Y:S01]  /*2ecf0*/  IMAD.MOV.U32 R19, RZ, RZ, R27 ;  /* 0x000000ffff137224 */ /* 0x002fe200078e001b */
[----:B------:R-:W-:Y:S02]  /*2ed00*/  LEA.HI.X.SX32 R27, R28, R0, 0x1, P6 ;  /* 0x000000001c1b7211 */ /* 0x000fe400030f0eff */
[----:B------:R-:W3:Y:S01]  /*2ed10*/  LDL.LU R28, [R1+0x16e4] ;  /* 0x0016e400011c7983 */ /* 0x000ee20000300800 */
[----:B------:R-:W-:-:S03]  /*2ed20*/  LEA R18, P4, R7, R2, 0x1 ;  /* 0x0000000207127211 */ /* 0x000fc600078808ff */
[----:B------:R0:W-:Y:S04]  /*2ed30*/  STL.64 [R1+0x188], R26 ;  /* 0x0001881a01007387 */ /* 0x0001e80000100a00 */
[----:B------:R-:W3:Y:S04]  /*2ed40*/  LDL.LU R15, [R1+0x16e0] ;  /* 0x0016e000010f7983 */ /* 0x000ee80000300800 */
[----:B------:R1:W-:Y:S01]  /*2ed50*/  STL.64 [R1+0x180], R16 ;  /* 0x0001801001007387 */ /* 0x0003e20000100a00 */
[----:B0-----:R-:W-:-:S04]  /*2ed60*/  LEA R26, P6, R8, R2, 0x1 ;  /* 0x00000002081a7211 */ /* 0x001fc800078c08ff */
[-C--:B------:R-:W-:Y:S02]  /*2ed70*/  LEA.HI.X.SX32 R27, R8, R0.reuse, 0x1, P6 ;  /* 0x00000000081b7211 */ /* 0x080fe400030f0eff */
[----:B-1----:R-:W-:Y:S02]  /*2ed80*/  MOV R17, R19 ;  /* 0x0000001300117202 */ /* 0x002fe40000000f00 */
[----:B------:R-:W-:Y:S02]  /*2ed90*/  LEA.HI.X.SX32 R19, R7, R0, 0x1, P4 ;  /* 0x0000000007137211 */ /* 0x000fe400020f0eff */
[----:B------:R-:W3:Y:S01]  /*2eda0*/  LDL.LU R7, [R1+0x16dc] ;  /* 0x0016dc0001077983 */ /* 0x000ee20000300800 */
[----:B----4-:R-:W-:-:S03]  /*2edb0*/  LEA R16, P5, R10, R2, 0x1 ;  /* 0x000000020a107211 */ /* 0x010fc600078a08ff */
[----:B------:R0:W-:Y:S04]  /*2edc0*/  STL.64 [R1+0x178], R18 ;  /* 0x0001781201007387 */ /* 0x0001e80000100a00 */
[----:B------:R-:W4:Y:S04]  /*2edd0*/  LDL.LU R8, [R1+0x16d8] ;  /* 0x0016d80001087983 */ /* 0x000f280000300800 */
[----:B------:R1:W-:Y:S01]  /*2ede0*/  STL.64 [R1+0x170], R26 ;  /* 0x0001701a01007387 */ /* 0x0003e20000100a00 */
[----:B0-----:R-:W-:-:S04]  /*2edf0*/  LEA R18, P4, R11, R2, 0x1 ;  /* 0x000000020b127211 */ /* 0x001fc800078808ff */
[-C--:B------:R-:W-:Y:S02]  /*2ee00*/  LEA.HI.X.SX32 R19, R11, R0.reuse, 0x1, P4 ;  /* 0x000000000b137211 */ /* 0x080fe400020f0eff */
[----:B-1----:R-:W-:Y:S02]  /*2ee10*/  MOV R27, R17 ;  /* 0x00000011001b7202 */ /* 0x002fe40000000f00 */
[----:B------:R-:W-:Y:S02]  /*2ee20*/  LEA.HI.X.SX32 R17, R10, R0, 0x1, P5 ;  /* 0x000000000a117211 */ /* 0x000fe400028f0eff */
[----:B------:R-:W4:Y:S01]  /*2ee30*/  LDL.LU R10, [R1+0x16d4] ;  /* 0x0016d400010a7983 */ /* 0x000f220000300800 */
[----:B------:R-:W-:-:S03]  /*2ee40*/  LEA R26, P6, R24, R2, 0x1 ;  /* 0x00000002181a7211 */ /* 0x000fc600078c08ff */
        /* <DEDUP_REMOVED lines=12> */
[-C--:B0-----:R-:W-:Y:S02]  /*2ef10*/  LEA R26, P6, R22, R2.reuse, 0x1 ;  /* 0x00000002161a7211 */ /* 0x081fe400078c08ff */
[----:B-1----:R-:W-:-:S02]  /*2ef20*/  LEA R16, P5, R19, R2, 0x1 ;  /* 0x0000000213107211 */ /* 0x002fc400078a08ff */
[----:B------:R-:W-:Y:S02]  /*2ef30*/  MOV R17, R19 ;  /* 0x0000001300117202 */ /* 0x000fe40000000f00 */
[-C--:B------:R-:W-:Y:S02]  /*2ef40*/  LEA.HI.X.SX32 R19, R29, R0.reuse, 0x1, P4 ;  /* 0x000000001d137211 */ /* 0x080fe400020f0eff */
[----:B------:R-:W4:Y:S01]  /*2ef50*/  LDL.LU R29, [R1+0x16c4] ;  /* 0x0016c400011d7983 */ /* 0x000f220000300800 */
[----:B------:R-:W-:-:S03]  /*2ef60*/  LEA.HI.X.SX32 R27, R22, R0, 0x1, P6 ;  /* 0x00000000161b7211 */ /* 0x000fc600030f0eff */
[----:B------:R0:W-:Y:S01]  /*2ef70*/  STL.64 [R1+0x148], R18 ;  /* 0x0001481201007387 */ /* 0x0001e20000100a00 */
[----:B------:R-:W-:-:S03]  /*2ef80*/  LEA.HI.X.SX32 R17, R17, R0, 0x1, P5 ;  /* 0x0000000011117211 */ /* 0x000fc600028f0eff */
[----:B------:R-:W4:Y:S01]  /*2ef90*/  LDL.LU R22, [R1+0x16c0] ;  /* 0x0016c00001167983 */ /* 0x000f220000300800 */
[----:B0-----:R-:W-:-:S03]  /*2efa0*/  LEA R18, P4, R21, R2, 0x1 ;  /* 0x0000000215127211 */ /* 0x001fc600078808ff */
[----:B------:R0:W-:Y:S01]  /*2efb0*/  STL.64 [R1+0x140], R26 ;  /* 0x0001401a01007387 */ /* 0x0001e20000100a00 */
[----:B------:R-:W-:-:S03]  /*2efc0*/  LEA.HI.X.SX32 R19, R21, R0, 0x1, P4 ;  /* 0x0000000015137211 */ /* 0x000fc600020f0eff */
[----:B------:R1:W-:Y:S04]  /*2efd0*/  STL.64 [R1+0x138], R16 ;  /* 0x0001381001007387 */ /* 0x0003e80000100a00 */
[----:B------:R2:W-:Y:S01]  /*2efe0*/  STL.64 [R1+0x130], R18 ;  /* 0x0001301201007387 */ /* 0x0005e20000100a00 */
[-C--:B0-----:R-:W-:Y:S02]  /*2eff0*/  LEA R26, P6, R20, R2.reuse, 0x1 ;  /* 0x00000002141a7211 */ /* 0x081fe400078c08ff */
[----:B-1----:R-:W-:Y:S02]  /*2f000*/  LEA R16, P5, R14, R2, 0x1 ;  /* 0x000000020e107211 */ /* 0x002fe400078a08ff */
[-C--:B------:R-:W-:Y:S02]  /*2f010*/  LEA.HI.X.SX32 R27, R20, R0.reuse, 0x1, P6 ;  /* 0x00000000141b7211 */ /* 0x080fe400030f0eff */
[----:B------:R-:W-:-:S03]  /*2f020*/  LEA.HI.X.SX32 R17, R14, R0, 0x1, P5 ;  /* 0x000000000e117211 */ /* 0x000fc600028f0eff */
[----:B------:R0:W-:Y:S04]  /*2f030*/  STL.64 [R1+0x128], R26 ;  /* 0x0001281a01007387 */ /* 0x0001e80000100a00 */
[----:B------:R1:W-:Y:S01]  /*2f040*/  STL.64 [R1+0x120], R16 ;  /* 0x0001201001007387 */ /* 0x0003e20000100a00 */
[----:B--2---:R-:W-:-:S04]  /*2f050*/  LEA R18, P4, R13, R2, 0x1 ;  /* 0x000000020d127211 */ /* 0x004fc800078808ff */
[----:B------:R-:W-:-:S05]  /*2f060*/  LEA.HI.X.SX32 R19, R13, R0, 0x1, P4 ;  /* 0x000000000d137211 */ /* 0x000fca00020f0eff */
[----:B------:R2:W-:Y:S01]  /*2f070*/  STL.64 [R1+0x118], R18 ;  /* 0x0001181201007387 */ /* 0x0005e20000100a00 */
[----:B0-----:R-:W-:-:S04]  /*2f080*/  LEA R26, P6, R3, R2, 0x1 ;  /* 0x00000002031a7211 */ /* 0x001fc800078c08ff */
[----:B------:R-:W-:Y:S01]  /*2f090*/  LEA.HI.X.SX32 R27, R3, R0, 0x1, P6 ;  /* 0x00000000031b7211 */ /* 0x000fe200030f0eff */
[----:B------:R-:W-:Y:S01]  /*2f0a0*/  IMAD.MOV.U32 R21, RZ, RZ, R6 ;  /* 0x000000ffff157224 */ /* 0x000fe200078e0006 */
[----:B------:R-:W-:Y:S01]  /*2f0b0*/  MOV R20, R9 ;  /* 0x0000000900147202 */ /* 0x000fe20000000f00 */
[----:B------:R-:W0:Y:S02]  /*2f0c0*/  LDC R3, c[0x0][0x278] ;  /* 0x00009e00ff037b82 */ /* 0x000e240000000800 */
[----:B------:R-:W-:Y:S01]  /*2f0d0*/  STL.64 [R1+0x110], R26 ;  /* 0x0001101a01007387 */ /* 0x000fe20000100a00 */
[----:B-1----:R-:W-:-:S04]  /*2f0e0*/  LEA R16, P5, R12, R2, 0x1 ;  /* 0x000000020c107211 */ /* 0x002fc800078a08ff */
[----:B------:R-:W-:Y:S02]  /*2f0f0*/  LEA.HI.X.SX32 R17, R12, R0, 0x1, P5 ;  /* 0x000000000c117211 */ /* 0x000fe400028f0eff */
[----:B--2---:R-:W-:-:S04]  /*2f100*/  LEA R18, P4, R25, R2, 0x1 ;  /* 0x0000000219127211 */ /* 0x004fc800078808ff */
[----:B------:R-:W-:Y:S01]  /*2f110*/  LEA.HI.X.SX32 R19, R25, R0, 0x1, P4 ;  /* 0x0000000019137211 */ /* 0x000fe200020f0eff */
[----:B------:R-:W-:Y:S04]  /*2f120*/  STL.64 [R1+0x108], R16 ;  /* 0x0001081001007387 */ /* 0x000fe80000100a00 */
[----:B------:R1:W-:Y:S04]  /*2f130*/  STL.64 [R1+0x100], R18 ;  /* 0x0001001201007387 */ /* 0x0003e80000100a00 */
[----:B-1----:R-:W2:Y:S01]  /*2f140*/  LDL.LU.64 R18, [R1+0x16b8] ;  /* 0x0016b80001127983 */ /* 0x002ea20000300a00 */
[----:B---3--:R-:W-:-:S04]  /*2f150*/  LEA R26, P6, R28, R2, 0x1 ;  /* 0x000000021c1a7211 */ /* 0x008fc800078c08ff */
[----:B------:R-:W-:Y:S02]  /*2f160*/  LEA.HI.X.SX32 R27, R28, R0, 0x1, P6 ;  /* 0x000000001c1b7211 */ /* 0x000fe400030f0eff */
[----:B------:R-:W-:-:S04]  /*2f170*/  LEA R16, P5, R15, R2, 0x1 ;  /* 0x000000020f107211 */ /* 0x000fc800078a08ff */
[----:B------:R-:W-:Y:S01]  /*2f180*/  LEA.HI.X.SX32 R17, R15, R0, 0x1, P5 ;  /* 0x000000000f117211 */ /* 0x000fe200028f0eff */
[----:B------:R1:W-:Y:S04]  /*2f190*/  STL.64 [R1+0xf8], R26 ;  /* 0x0000f81a01007387 */ /* 0x0003e80000100a00 */
[----:B-1----:R-:W3:Y:S01]  /*2f1a0*/  LDL.LU.64 R26, [R1+0x16b0] ;  /* 0x0016b000011a7983 */ /* 0x002ee20000300a00 */
[----:B------:R-:W-:Y:S02]  /*2f1b0*/  MOV R15, R7 ;  /* 0x00000007000f7202 */ /* 0x000fe40000000f00 */
[----:B----4-:R-:W-:Y:S02]  /*2f1c0*/  MOV R25, R8 ;  /* 0x0000000800197202 */ /* 0x010fe40000000f00 */
[----:B--2---:R-:W-:-:S02]  /*2f1d0*/  LEA R6, P4, R19, R2, 0x1 ;  /* 0x0000000213067211 */ /* 0x004fc400078808ff */
[----:B------:R-:W-:-:S03]  /*2f1e0*/  LEA R8, P6, R18, R2, 0x1 ;  /* 0x0000000212087211 */ /* 0x000fc600078c08ff */
[----:B------:R-:W-:Y:S01]  /*2f1f0*/  STL [R1+0xe8], R6 ;  /* 0x0000e80601007387 */ /* 0x000fe20000100800 */
[----:B------:R-:W-:-:S03]  /*2f200*/  LEA.HI.X.SX32 R15, R19, R0, 0x1, P4 ;  /* 0x00000000130f7211 */ /* 0x000fc600020f0eff */
[----:B------:R1:W-:Y:S01]  /*2f210*/  STL.64 [R1+0xf0], R16 ;  /* 0x0000f01001007387 */ /* 0x0003e20000100a00 */
[----:B------:R-:W-:Y:S02]  /*2f220*/  LEA.HI.X.SX32 R9, R18, R0, 0x1, P6 ;  /* 0x0000000012097211 */ /* 0x000fe400030f0eff */
[----:B------:R-:W-:Y:S01]  /*2f230*/  MOV R14, R6 ;  /* 0x00000006000e7202 */ /* 0x000fe20000000f00 */
[----:B-1----:R-:W2:Y:S04]  /*2f240*/  LDL.LU.64 R16, [R1+0x16a8] ;  /* 0x0016a80001107983 */ /* 0x002ea80000300a00 */
[----:B------:R-:W4:Y:S04]  /*2f250*/  LDL.LU.64 R6, [R1+0x16a0] ;  /* 0x0016a00001067983 */ /* 0x000f280000300a00 */
[----:B------:R-:W-:Y:S04]  /*2f260*/  STL [R1+0xec], R15 ;  /* 0x0000ec0f01007387 */ /* 0x000fe80000100800 */
[----:B------:R1:W-:Y:S04]  /*2f270*/  STL.64 [R1+0xe0], R8 ;  /* 0x0000e00801007387 */ /* 0x0003e80000100a00 */
[----:B-1----:R-:W4:Y:S01]  /*2f280*/  LDL.LU.64 R8, [R1+0x1698] ;  /* 0x0016980001087983 */ /* 0x002f220000300a00 */
[----:B------:R-:W-:-:S02]  /*2f290*/  MOV R19, R13 ;  /* 0x0000000d00137202 */ /* 0x000fc40000000f00 */
[CC--:B--2---:R-:W-:Y:S02]  /*2f2a0*/  LEA R12, P5, R17.reuse, R2.reuse, 0x1 ;  /* 0x00000002110c7211 */ /* 0x0c4fe400078a08ff */
[----:B------:R-:W-:Y:S02]  /*2f2b0*/  LEA R14, P4, R16, R2, 0x1 ;  /* 0x00000002100e7211 */ /* 0x000fe400078808ff */
[----:B------:R-:W-:Y:S01]  /*2f2c0*/  MOV R18, R12 ;  /* 0x0000000c00127202 */ /* 0x000fe20000000f00 */
[----:B------:R3:W-:Y:S01]  /*2f2d0*/  STL [R1+0xd8], R12 ;  /* 0x0000d80c01007387 */ /* 0x0007e20000100800 */
[----:B------:R-:W-:Y:S02]  /*2f2e0*/  LEA.HI.X.SX32 R19, R17, R0, 0x1, P5 ;  /* 0x0000000011137211 */ /* 0x000fe400028f0eff */
[----:B------:R-:W-:Y:S02]  /*2f2f0*/  LEA R18, P5, R10, R2, 0x1 ;  /* 0x000000020a127211 */ /* 0x000fe400078a08ff */
[----:B------:R-:W-:Y:S01]  /*2f300*/  LEA.HI.X.SX32 R15, R16, R0, 0x1, P4 ;  /* 0x00000000100f7211 */ /* 0x000fe200020f0eff */
[----:B------:R1:W-:Y:S01]  /*2f310*/  STL [R1+0xdc], R19 ;  /* 0x0000dc1301007387 */ /* 0x0003e20000100800 */
[----:B---3--:R-:W-:-:S04]  /*2f320*/  LEA R12, P6, R27, R2, 0x1 ;  /* 0x000000021b0c7211 */ /* 0x008fc800078c08ff */
[-C--:B------:R-:W-:Y:S02]  /*2f330*/  LEA.HI.X.SX32 R13, R27, R0.reuse, 0x1, P6 ;  /* 0x000000001b0d7211 */ /* 0x080fe400030f0eff */
[----:B-1----:R-:W-:Y:S02]  /*2f340*/  LEA.HI.X.SX32 R19, R10, R0, 0x1, P5 ;  /* 0x000000000a137211 */ /* 0x002fe400028f0eff */
[C---:B----4-:R-:W-:Y:S01]  /*2f350*/  LEA R16, P4, R9.reuse, R2, 0x1 ;  /* 0x0000000209107211 */ /* 0x050fe200078808ff */
[----:B------:R-:W-:Y:S03]  /*2f360*/  STL.64 [R1+0xd0], R14 ;  /* 0x0000d00e01007387 */ /* 0x000fe60000100a00 */
[----:B------:R-:W-:Y:S01]  /*2f370*/  LEA.HI.X.SX32 R17, R9, R0, 0x1, P4 ;  /* 0x0000000009117211 */ /* 0x000fe200020f0eff */
[----:B------:R1:W-:Y:S04]  /*2f380*/  STL.64 [R1+0xc8], R12 ;  /* 0x0000c80c01007387 */ /* 0x0003e80000100a00 */
[----:B------:R2:W-:Y:S04]  /*2f390*/  STL.64 [R1+0xc0], R18 ;  /* 0x0000c01201007387 */ /* 0x0005e80000100a00 */
[----:B------:R3:W-:Y:S01]  /*2f3a0*/  STL.64 [R1+0xb8], R16 ;  /* 0x0000b81001007387 */ /* 0x0007e20000100a00 */
[----:B-1----:R-:W-:-:S02]  /*2f3b0*/  LEA R12, P6, R8, R2, 0x1 ;  /* 0x00000002080c7211 */ /* 0x002fc400078c08ff */
[C---:B--2---:R-:W-:Y:S02]  /*2f3c0*/  LEA R18, P5, R7.reuse, R2, 0x1 ;  /* 0x0000000207127211 */ /* 0x044fe400078a08ff */
[----:B------:R-:W-:Y:S02]  /*2f3d0*/  LEA.HI.X.SX32 R13, R8, R0, 0x1, P6 ;  /* 0x00000000080d7211 */ /* 0x000fe400030f0eff */
[C---:B---3--:R-:W-:Y:S02]  /*2f3e0*/  LEA R16, P4, R6.reuse, R2, 0x1 ;  /* 0x0000000206107211 */ /* 0x048fe400078808ff */
[-C--:B------:R-:W-:Y:S02]  /*2f3f0*/  LEA.HI.X.SX32 R19, R7, R0.reuse, 0x1, P5 ;  /* 0x0000000007137211 */ /* 0x080fe400028f0eff */
[----:B------:R-:W-:Y:S01]  /*2f400*/  LEA.HI.X.SX32 R17, R6, R0, 0x1, P4 ;  /* 0x0000000006117211 */ /* 0x000fe200020f0eff */
[----:B------:R-:W-:Y:S04]  /*2f410*/  STL [R1+0x1690], R11 ;  /* 0x0016900b01007387 */ /* 0x000fe80000100800 */
[----:B------:R1:W-:Y:S04]  /*2f420*/  STL.64 [R1+0xb0], R12 ;  /* 0x0000b00c01007387 */ /* 0x0003e80000100a00 */
[----:B------:R-:W-:Y:S04]  /*2f430*/  STL.64 [R1+0xa8], R18 ;  /* 0x0000a81201007387 */ /* 0x000fe80000100a00 */
[----:B------:R-:W-:Y:S04]  /*2f440*/  STL.64 [R1+0xa0], R16 ;  /* 0x0000a01001007387 */ /* 0x000fe80000100a00 */
[----:B------:R-:W2:Y:S01]  /*2f450*/  LDS.128 R16, [R22+UR6] ;  /* 0x0000000616107984 */ /* 0x000ea20008000c00 */
[----:B-1----:R-:W-:-:S02]  /*2f460*/  LEA R12, P6, R24, R2, 0x1 ;  /* 0x00000002180c7211 */ /* 0x002fc400078c08ff */
[C---:B------:R-:W-:Y:S02]  /*2f470*/  LEA R10, P5, R23.reuse, R2, 0x1 ;  /* 0x00000002170a7211 */ /* 0x040fe400078a08ff */
[-C--:B------:R-:W-:Y:S02]  /*2f480*/  LEA.HI.X.SX32 R13, R24, R0.reuse, 0x1, P6 ;  /* 0x00000000180d7211 */ /* 0x080fe400030f0eff */
[----:B------:R-:W-:-:S03]  /*2f490*/  LEA.HI.X.SX32 R11, R23, R0, 0x1, P5 ;  /* 0x00000000170b7211 */ /* 0x000fc600028f0eff */
[----:B------:R-:W-:Y:S04]  /*2f4a0*/  STL.64 [R1+0x98], R12 ;  /* 0x0000980c01007387 */ /* 0x000fe80000100a00 */
[----:B------:R-:W-:Y:S04]  /*2f4b0*/  STL.64 [R1+0x90], R10 ;  /* 0x0000900a01007387 */ /* 0x000fe80000100a00 */
[----:B--2---:R-:W-:Y:S04]  /*2f4c0*/  STL.64 [R1+0x10], R16 ;  /* 0x0000101001007387 */ /* 0x004fe80000100a00 */
[----:B------:R1:W-:Y:S02]  /*2f4d0*/  STL.64 [R1+0x18], R18 ;  /* 0x0000181201007387 */ /* 0x0003e40000100a00 */
[----:B-1----:R-:W-:-:S02]  /*2f4e0*/  MOV R18, R4 ;  /* 0x0000000400127202 */ /* 0x002fc40000000f00 */
[----:B------:R-:W-:Y:S02]  /*2f4f0*/  MOV R19, R5 ;  /* 0x0000000500137202 */ /* 0x000fe40000000f00 */
[----:B------:R-:W1:Y:S01]  /*2f500*/  LDS.128 R4, [R25+UR6] ;  /* 0x0000000619047984 */ /* 0x000e620008000c00 */
[----:B------:R-:W-:-:S04]  /*2f510*/  LEA R8, P4, R26, R2, 0x1 ;  /* 0x000000021a087211 */ /* 0x000fc800078808ff */
[----:B------:R-:W-:Y:S01]  /*2f520*/  LEA.HI.X.SX32 R9, R26, R0, 0x1, P4 ;  /* 0x000000001a097211 */ /* 0x000fe200020f0eff */
[----:B-1----:R-:W-:Y:S04]  /*2f530*/  STL [R1+0x1680], R4 ;  /* 0x0016800401007387 */ /* 0x002fe80000100800 */
[----:B------:R-:W-:Y:S04]  /*2f540*/  STL [R1+0x1660], R5 ;  /* 0x0016600501007387 */ /* 0x000fe80000100800 */
[----:B------:R-:W-:Y:S04]  /*2f550*/  STL [R1+0x15b8], R7 ;  /* 0x0015b80701007387 */ /* 0x000fe80000100800 */
[----:B------:R-:W-:Y:S04]  /*2f560*/  STL.64 [R1+0x88], R8 ;  /* 0x0000880801007387 */ /* 0x000fe80000100a00 */
[----:B------:R-:W1:Y:S04]  /*2f570*/  LDS.128 R8, [R22+UR6+0x400] ;  /* 0x0004000616087984 */ /* 0x000e680008000c00 */
[----:B-1----:R-:W-:Y:S04]  /*2f580*/  STL [R1+0x4], R9 ;  /* 0x0000040901007387 */ /* 0x002fe80000100800 */
[----:B------:R1:W-:Y:S04]  /*2f590*/  STL [R1+0xc], R11 ;  /* 0x00000c0b01007387 */ /* 0x0003e80000100800 */
[----:B-1----:R-:W2:Y:S01]  /*2f5a0*/  LDL.LU R11, [R1+0x1690] ;  /* 0x00169000010b7983 */ /* 0x002ea20000300800 */
[----:B------:R-:W-:-:S02]  /*2f5b0*/  MOV R5, R8 ;  /* 0x0000000800057202 */ /* 0x000fc40000000f00 */
[----:B------:R-:W-:-:S03]  /*2f5c0*/  MOV R7, R10 ;  /* 0x0000000a00077202 */ /* 0x000fc60000000f00 */
[----:B------:R-:W-:Y:S04]  /*2f5d0*/  STL [R1+0x1684], R5 ;  /* 0x0016840501007387 */ /* 0x000fe80000100800 */
[----:B------:R2:W-:Y:S01]  /*2f5e0*/  STL.64 [R1+0x15f0], R6 ;  /* 0x0015f00601007387 */ /* 0x0005e20000100a00 */
[----:B------:R-:W-:Y:S02]  /*2f5f0*/  IMAD.MOV.U32 R15, RZ, RZ, R20 ;  /* 0x000000ffff0f7224 */ /* 0x000fe400078e0014 */
[----:B------:R-:W1:Y:S01]  /*2f600*/  LDC R20, c[0x0][0x278] ;  /* 0x00009e00ff147b82 */ /* 0x000e620000000800 */
[----:B------:R-:W-:Y:S02]  /*2f610*/  MOV R14, R21 ;  /* 0x00000015000e7202 */ /* 0x000fe40000000f00 */
[----:B------:R-:W-:-:S04]  /*2f620*/  LEA R12, P6, R29, R2, 0x1 ;  /* 0x000000021d0c7211 */ /* 0x000fc800078c08ff */
[----:B------:R-:W-:Y:S01]  /*2f630*/  LEA.HI.X.SX32 R13, R29, R0, 0x1, P6 ;  /* 0x000000001d0d7211 */ /* 0x000fe200030f0eff */
[----:B0-----:R-:W-:Y:S01]  /*2f640*/  IMAD R23, R3, 0x4, R29 ;  /* 0x0000000403177824 */ /* 0x001fe200078e021d */
[----:B-1----:R-:W-:-:S04]  /*2f650*/  LEA R21, R20, R29, 0x2 ;  /* 0x0000001d14157211 */ /* 0x002fc800078e10ff */
[----:B------:R-:W-:-:S04]  /*2f660*/  LEA R21, R20, R21, 0x2 ;  /* 0x0000001514157211 */ /* 0x000fc800078e10ff */
[C---:B------:R-:W-:Y:S02]  /*2f670*/  LEA R21, R20.reuse, R21, 0x2 ;  /* 0x0000001514157211 */ /* 0x040fe400078e10ff */
[----:B--2---:R-:W-:Y:S02]  /*2f680*/  MOV R6, R11 ;  /* 0x0000000b00067202 */ /* 0x004fe40000000f00 */
[----:B------:R-:W0:Y:S04]  /*2f690*/  LDS.128 R8, [R25+UR6+0x400] ;  /* 0x0004000619087984 */ /* 0x000e280008000c00 */
[----:B0-----:R0:W-:Y:S04]  /*2f6a0*/  STL [R1+0x168c], R8 ;  /* 0x00168c0801007387 */ /* 0x0011e80000100800 */
[----:B0-----:R-:W2:Y:S01]  /*2f6b0*/  LDL.LU R8, [R1+0x4c] ;  /* 0x00004c0001087983 */ /* 0x001ea20000300800 */
[----:B------:R-:W-:-:S03]  /*2f6c0*/  LEA R21, R20, R21, 0x2 ;  /* 0x0000001514157211 */ /* 0x000fc600078e10ff */
[----:B------:R0:W-:Y:S01]  /*2f6d0*/  STL [R1+0x1688], R9 ;  /* 0x0016880901007387 */ /* 0x0001e20000100800 */
[----:B------:R-:W-:-:S03]  /*2f6e0*/  MOV R28, R21 ;  /* 0x00000015001c7202 */ /* 0x000fc60000000f00 */
[----:B------:R-:W-:Y:S01]  /*2f6f0*/  STL.64 [R1+0x15e0], R10 ;  /* 0x0015e00a01007387 */ /* 0x000fe20000100a00 */
[----:B------:R-:W-:Y:S02]  /*2f700*/  LEA R24, R3, R29, 0x2 ;  /* 0x0000001d03187211 */ /* 0x000fe400078e10ff */
[----:B------:R-:W-:Y:S01]  /*2f710*/  MOV R21, R15 ;  /* 0x0000000f00157202 */ /* 0x000fe20000000f00 */
[----:B0-----:R-:W3:Y:S01]  /*2f720*/  LDL.LU R9, [R1+0x24] ;  /* 0x0000240001097983 */ /* 0x001ee20000300800 */
[----:B------:R-:W-:-:S03]  /*2f730*/  MOV R29, R14 ;  /* 0x0000000e001d7202 */ /* 0x000fc60000000f00 */
[----:B------:R-:W4:Y:S04]  /*2f740*/  LDL.LU R5, [R1+0x28] ;  /* 0x0000280001057983 */ /* 0x000f280000300800 */
[----:B------:R-:W-:Y:S04]  /*2f750*/  STL.64 [R1+0x80], R12 ;  /* 0x0000800c01007387 */ /* 0x000fe80000100a00 */
[----:B------:R-:W0:Y:S01]  /*2f760*/  LDS.128 R12, [R22+UR6+0x800] ;  /* 0x00080006160c7984 */ /* 0x000e220008000c00 */
[----:B------:R-:W-:-:S03]  /*2f770*/  IMAD R24, R3, 0x4, R24 ;  /* 0x0000000403187824 */ /* 0x000fc600078e0218 */
[----:B------:R-:W4:Y:S04]  /*2f780*/  LDL.LU R4, [R1+0x3c] ;  /* 0x00003c0001047983 */ /* 0x000f280000300800 */
[----:B------:R-:W4:Y:S04]  /*2f790*/  LDL.LU R3, [R1+0x2c] ;  /* 0x00002c0001037983 */ /* 0x000f280000300800 */
[----:B------:R-:W4:Y:S04]  /*2f7a0*/  LDL.LU R7, [R1+0x210] ;  /* 0x0002100001077983 */ /* 0x000f280000300800 */
[----:B0-----:R0:W-:Y:S02]  /*2f7b0*/  STL.64 [R1+0x1678], R12 ;  /* 0x0016780c01007387 */ /* 0x0011e40000100a00 */
[----:B0-----:R-:W-:Y:S01]  /*2f7c0*/  MOV R12, R18 ;  /* 0x00000012000c7202 */ /* 0x001fe20000000f00 */
[----:B------:R-:W-:-:S02]  /*2f7d0*/  IMAD.MOV.U32 R13, RZ, RZ, R19 ;  /* 0x000000ffff0d7224 */ /* 0x000fc400078e0013 */
[----:B------:R-:W0:Y:S04]  /*2f7e0*/  LDS.128 R16, [R25+UR6+0x800] ;  /* 0x0008000619107984 */ /* 0x000e280008000c00 */
[----:B------:R1:W-:Y:S04]  /*2f7f0*/  STL.64 [R1+0x15d8], R14 ;  /* 0x0015d80e01007387 */ /* 0x0003e80000100a00 */
[----:B-1----:R-:W4:Y:S04]  /*2f800*/  LDL.LU R14, [R1+0x21c] ;  /* 0x00021c00010e7983 */ /* 0x002f280000300800 */
[----:B0-----:R0:W-:Y:S01]  /*2f810*/  STL.64 [R1+0x15d0], R18 ;  /* 0x0015d01201007387 */ /* 0x0011e20000100a00 */
[----:B--2---:R-:W-:-:S05]  /*2f820*/  LEA R10, P6, R8, R2, 0x1 ;  /* 0x00000002080a7211 */ /* 0x004fca00078c08ff */
[----:B------:R-:W-:Y:S04]  /*2f830*/  STL [R1+0x68], R10 ;  /* 0x0000680a01007387 */ /* 0x000fe80000100800 */
[----:B0-----:R0:W2:Y:S01]  /*2f840*/  LDL.64 R18, [R1+0x68] ;  /* 0x0000680001127983 */ /* 0x0010a20000100a00 */
[-C--:B------:R-:W-:Y:S02]  /*2f850*/  LEA R20, P5, R23, R2.reuse, 0x1 ;  /* 0x0000000217147211 */ /* 0x080fe400078a08ff */
[----:B------:R-:W-:-:S04]  /*2f860*/  LEA R26, P4, R24, R2, 0x1 ;  /* 0x00000002181a7211 */ /* 0x000fc800078808ff */
[-C--:B------:R-:W-:Y:S02]  /*2f870*/  LEA.HI.X.SX32 R27, R24, R0.reuse, 0x1, P4 ;  /* 0x00000000181b7211 */ /* 0x080fe400020f0eff */
[----:B--2---:R-:W-:Y:S02]  /*2f880*/  MOV R19, R21 ;  /* 0x0000001500137202 */ /* 0x004fe40000000f00 */
[----:B------:R-:W-:-:S05]  /*2f890*/  LEA.HI.X.SX32 R21, R23, R0, 0x1, P5 ;  /* 0x0000000017157211 */ /* 0x000fca00028f0eff */
[----:B------:R-:W-:Y:S04]  /*2f8a0*/  STL.64 [R1+0x78], R20 ;  /* 0x0000781401007387 */ /* 0x000fe80000100a00 */
[----:B------:R-:W1:Y:S04]  /*2f8b0*/  LDS.128 R20, [R22+UR6+0xc00] ;  /* 0x000c000616147984 */ /* 0x000e680008000c00 */
[----:B-1----:R1:W-:Y:S04]  /*2f8c0*/  STL.64 [R1+0x1670], R20 ;  /* 0x0016701401007387 */ /* 0x0023e80000100a00 */
[----:B-1----:R-:W2:Y:S04]  /*2f8d0*/  LDL.LU R20, [R1+0x34] ;  /* 0x0000340001147983 */ /* 0x002ea80000300800 */
[----:B------:R-:W2:Y:S04]  /*2f8e0*/  LDL.LU R21, [R1+0x214] ;  /* 0x0002140001157983 */ /* 0x000ea80000300800 */
[----:B------:R1:W-:Y:S04]  /*2f8f0*/  STL.64 [R1+0x15c8], R22 ;  /* 0x0015c81601007387 */ /* 0x0003e80000100a00 */
[----:B------:R-:W2:Y:S04]  /*2f900*/  LDL.LU R15, [R1+0x10] ;  /* 0x00001000010f7983 */ /* 0x000ea80000300800 */
[----:B------:R-:W-:Y:S04]  /*2f910*/  STL.64 [R1+0x70], R26 ;  /* 0x0000701a01007387 */ /* 0x000fe80000100a00 */
[----:B------:R-:W0:Y:S01]  /*2f920*/  LDS.128 R24, [R25+UR6+0xc00] ;  /* 0x000c000619187984 */ /* 0x000e220008000c00 */
[----:B-1----:R-:W-:-:S02]  /*2f930*/  LEA R22, P4, R19, R2, 0x1 ;  /* 0x0000000213167211 */ /* 0x002fc400078808ff */
[----:B------:R-:W-:Y:S02]  /*2f940*/  MOV R23, R19 ;  /* 0x0000001300177202 */ /* 0x000fe40000000f00 */
[----:B------:R-:W-:Y:S02]  /*2f950*/  LEA.HI.X.SX32 R19, R8, R0, 0x1, P6 ;  /* 0x0000000008137211 */ /* 0x000fe400030f0eff */
[CC--:B------:R-:W-:Y:S02]  /*2f960*/  LEA R10, P5, R28.reuse, R2.reuse, 0x1 ;  /* 0x000000021c0a7211 */ /* 0x0c0fe400078a08ff */
[----:B------:R-:W-:Y:S02]  /*2f970*/  LEA R18, P6, R29, R2, 0x1 ;  /* 0x000000021d127211 */ /* 0x000fe400078c08ff */
[-C--:B------:R-:W-:Y:S02]  /*2f980*/  LEA.HI.X.SX32 R11, R28, R0.reuse, 0x1, P5 ;  /* 0x000000001c0b7211 */ /* 0x080fe400028f0eff */
[----:B------:R-:W-:-:S02]  /*2f990*/  LEA.HI.X.SX32 R23, R23, R0, 0x1, P4 ;  /* 0x0000000017177211 */ /* 0x000fc400020f0eff */
[----:B---3--:R-:W-:Y:S01]  /*2f9a0*/  LEA R28, P5, R9, R2, 0x1 ;  /* 0x00000002091c7211 */ /* 0x008fe200078a08ff */
[----:B0-----:R-:W-:Y:S04]  /*2f9b0*/  STL.64 [R1+0x15c0], R26 ;  /* 0x0015c01a01007387 */ /* 0x001fe80000100a00 */
[----:B------:R-:W3:Y:S04]  /*2f9c0*/  LDL.LU R8, [R1+0x168c] ;  /* 0x00168c0001087983 */ /* 0x000ee80000300800 */
[----:B------:R0:W-:Y:S04]  /*2f9d0*/  STL [R1+0x6c], R19 ;  /* 0x00006c1301007387 */ /* 0x0001e80000100800 */
[----:B------:R1:W-:Y:S01]  /*2f9e0*/  STL.64 [R1+0x60], R10 ;  /* 0x0000600a01007387 */ /* 0x0003e20000100a00 */
[----:B0-----:R-:W-:-:S04]  /*2f9f0*/  MOV R19, R29 ;  /* 0x0000001d00137202 */ /* 0x001fc80000000f00 */
[-C--:B------:R-:W-:Y:S01]  /*2fa00*/  LEA.HI.X.SX32 R19, R19, R0.reuse, 0x1, P6 ;  /* 0x0000000013137211 */ /* 0x080fe200030f0eff */
[----:B-1----:R-:W3:Y:S01]  /*2fa10*/  LDL.LU.64 R10, [R1+0x200] ;  /* 0x00020000010a7983 */ /* 0x002ee20000300a00 */
[----:B------:R-:W-:-:S03]  /*2fa20*/  LEA.HI.X.SX32 R29, R9, R0, 0x1, P5 ;  /* 0x00000000091d7211 */ /* 0x000fc600028f0eff */
[----:B------:R-:W3:Y:S04]  /*2fa30*/  LDL.LU.64 R26, [R1+0x1f8] ;  /* 0x0001f800011a7983 */ /* 0x000ee80000300a00 */
[----:B------:R4:W-:Y:S04]  /*2fa40*/  STL.64 [R1+0x58], R22 ;  /* 0x0000581601007387 */ /* 0x0009e80000100a00 */
[----:B------:R0:W-:Y:S04]  /*2fa50*/  STL.64 [R1+0x50], R18 ;  /* 0x0000501201007387 */ /* 0x0001e80000100a00 */
[----:B------:R-:W3:Y:S01]  /*2fa60*/  LDL.LU R9, [R1+0x1688] ;  /* 0x0016880001097983 */ /* 0x000ee20000300800 */
[----:B----4-:R-:W-:-:S02]  /*2fa70*/  LEA R22, P4, R5, R2, 0x1 ;  /* 0x0000000205167211 */ /* 0x010fc400078808ff */
[C---:B0-----:R-:W-:Y:S02]  /*2fa80*/  LEA R18, P6, R4.reuse, R2, 0x1 ;  /* 0x0000000204127211 */ /* 0x041fe400078c08ff */
[-C--:B------:R-:W-:Y:S01]  /*2fa90*/  LEA.HI.X.SX32 R23, R5, R0.reuse, 0x1, P4 ;  /* 0x0000000005177211 */ /* 0x080fe200020f0eff */
[----:B------:R-:W-:Y:S01]  /*2faa0*/  STL.64 [R1+0x48], R28 ;  /* 0x0000481c01007387 */ /* 0x000fe20000100a00 */
[----:B------:R-:W-:-:S03]  /*2fab0*/  LEA.HI.X.SX32 R19, R4, R0, 0x1, P6 ;  /* 0x0000000004137211 */ /* 0x000fc600030f0eff */
[----:B------:R-:W4:Y:S04]  /*2fac0*/  LDL.LU R5, [R1+0x1684] ;  /* 0x0016840001057983 */ /* 0x000f280000300800 */
[----:B------:R0:W-:Y:S04]  /*2fad0*/  STL.64 [R1+0x40], R22 ;  /* 0x0000401601007387 */ /* 0x0001e80000100a00 */
[----:B------:R-:W3:Y:S04]  /*2fae0*/  LDL.LU R4, [R1+0x1680] ;  /* 0x0016800001047983 */ /* 0x000ee80000300800 */
[----:B------:R1:W-:Y:S01]  /*2faf0*/  STL.64 [R1+0x38], R18 ;  /* 0x0000381201007387 */ /* 0x0003e20000100a00 */
[----:B0-----:R-:W-:-:S04]  /*2fb00*/  LEA R22, P4, R3, R2, 0x1 ;  /* 0x0000000203167211 */ /* 0x001fc800078808ff */
[----:B------:R-:W-:Y:S02]  /*2fb10*/  LEA.HI.X.SX32 R23, R3, R0, 0x1, P4 ;  /* 0x0000000003177211 */ /* 0x000fe400020f0eff */
[----:B--2---:R-:W-:-:S04]  /*2fb20*/  LEA R28, P5, R20, R2, 0x1 ;  /* 0x00000002141c7211 */ /* 0x004fc800078a08ff */
[----:B------:R-:W-:Y:S02]  /*2fb30*/  LEA.HI.X.SX32 R29, R20, R0, 0x1, P5 ;  /* 0x00000000141d7211 */ /* 0x000fe400028f0eff */
[----:B-1----:R-:W-:-:S03]  /*2fb40*/  LEA R18, P6, R21, R2, 0x1 ;  /* 0x0000000215127211 */ /* 0x002fc600078c08ff */
[----:B------:R0:W-:Y:S01]  /*2fb50*/  STL.64 [R1+0x30], R28 ;  /* 0x0000301c01007387 */ /* 0x0001e20000100a00 */
[----:B------:R-:W-:Y:S02]  /*2fb60*/  LEA.HI.X.SX32 R19, R21, R0, 0x1, P6 ;  /* 0x0000000015137211 */ /* 0x000fe400030f0eff */
[----:B------:R-:W-:Y:S01]  /*2fb70*/  FSETP.NEU.AND P6, PT, R6, RZ, PT ;  /* 0x000000ff0600720b */ /* 0x000fe20003fcd000 */
[----:B------:R-:W-:Y:S04]  /*2fb80*/  STL.64 [R1+0x28], R22 ;  /* 0x0000281601007387 */ /* 0x000fe80000100a00 */
[----:B------:R-:W2:Y:S01]  /*2fb90*/  LDL.LU R6, [R1+0x14] ;  /* 0x0000140001067983 */ /* 0x000ea20000300800 */
[----:B0-----:R-:W-:-:S03]  /*2fba0*/  LEA R28, P5, R7, R2, 0x1 ;  /* 0x00000002071c7211 */ /* 0x001fc600078a08ff */
[----:B------:R-:W-:Y:S01]  /*2fbb0*/  STL.64 [R1+0x20], R18 ;  /* 0x0000201201007387 */ /* 0x000fe20000100a00 */
[----:B------:R-:W-:-:S03]  /*2fbc0*/  LEA.HI.X.SX32 R29, R7, R0, 0x1, P5 ;  /* 0x00000000071d7211 */ /* 0x000fc600028f0eff */
[----:B------:R-:W2:Y:S01]  /*2fbd0*/  LDL.LU R7, [R1+0x4] ;  /* 0x0000040001077983 */ /* 0x000ea20000300800 */
[----:B------:R-:W-:-:S03]  /*2fbe0*/  LEA R2, P4, R14, R2, 0x1 ;  /* 0x000000020e027211 */ /* 0x000fc600078808ff */
[----:B--2---:R0:W-:Y:S04]  /*2fbf0*/  STL.64 [R1+0x1630], R6 ;  /* 0x0016300601007387 */ /* 0x0041e80000100a00 */
[----:B0-----:R-:W2:Y:S01]  /*2fc00*/  LDL.LU.64 R6, [R1+0x208] ;  /* 0x0002080001067983 */ /* 0x001ea20000300a00 */
[----:B------:R-:W-:-:S03]  /*2fc10*/  LEA.HI.X.SX32 R3, R14, R0, 0x1, P4 ;  /* 0x000000000e037211 */ /* 0x000fc600020f0eff */
[----:B------:R-:W-:Y:S04]  /*2fc20*/  STL.64 [R1+0x1560], R28 ;  /* 0x0015601c01007387 */ /* 0x000fe80000100a00 */
[----:B------:R-:W4:Y:S04]  /*2fc30*/  LDL.LU.64 R22, [R1+0x1e8] ;  /* 0x0001e80001167983 */ /* 0x000f280000300a00 */
[----:B------:R-:W4:Y:S04]  /*2fc40*/  LDL.LU.64 R20, [R1+0x1e0] ;  /* 0x0001e00001147983 */ /* 0x000f280000300a00 */
[----:B------:R-:W4:Y:S04]  /*2fc50*/  LDL.LU.64 R18, [R1+0x1d8] ;  /* 0x0001d80001127983 */ /* 0x000f280000300a00 */
[----:B------:R-:W-:Y:S04]  /*2fc60*/  STL.64 [R1+0x1568], R2 ;  /* 0x0015680201007387 */ /* 0x000fe80000100a00 */
[----:B--2---:R-:W-:Y:S04]  /*2fc70*/  STG.E.U16 desc[UR10][R6.64], R15 ;  /* 0x0000000f06007986 */ /* 0x004fe8000c10150a */
[----:B---3--:R0:W-:Y:S04]  /*2fc80*/  STG.E.U16 desc[UR10][R10.64], R4 ;  /* 0x000000040a007986 */ /* 0x0081e8000c10150a */
[----:B0-----:R-:W2:Y:S04]  /*2fc90*/  LDL.LU.64 R10, [R1+0x1d0] ;  /* 0x0001d000010a7983 */ /* 0x001ea80000300a00 */
[----:B------:R-:W3:Y:S04]  /*2fca0*/  LDL.LU.64 R6, [R1+0x198] ;  /* 0x0001980001067983 */ /* 0x000ee80000300a00 */
[----:B---3--:R0:W-:Y:S04]  /*2fcb0*/  STL.64 [R1+0x1638], R6 ;  /* 0x0016380601007387 */ /* 0x0081e80000100a00 */
[----:B0-----:R-:W3:Y:S04]  /*2fcc0*/  LDL.LU.64 R6, [R1+0x1a0] ;  /* 0x0001a00001067983 */ /* 0x001ee80000300a00 */
        /* <DEDUP_REMOVED lines=10> */
[----:B------:R-:W3:Y:S04]  /*2fd70*/  LDL.LU.64 R28, [R1+0x190] ;  /* 0x00019000011c7983 */ /* 0x000ee80000300a00 */
[----:B------:R-:W4:Y:S04]  /*2fd80*/  LDL.LU.64 R2, [R1+0x170] ;  /* 0x0001700001027983 */ /* 0x000f280000300a00 */
[----:B----4-:R0:W-:Y:S04]  /*2fd90*/  STL.64 [R1+0x1618], R2 ;  /* 0x0016180201007387 */ /* 0x0101e80000100a00 */
[----:B0-----:R-:W4:Y:S04]  /*2fda0*/  LDL.LU.64 R2, [R1+0x178] ;  /* 0x0001780001027983 */ /* 0x001f280000300a00 */
[----:B----4-:R0:W-:Y:S04]  /*2fdb0*/  STL.64 [R1+0x1620], R2 ;  /* 0x0016200201007387 */ /* 0x0101e80000100a00 */
[----:B0-----:R-:W4:Y:S04]  /*2fdc0*/  LDL.LU.64 R2, [R1+0x180] ;  /* 0x0001800001027983 */ /* 0x001f280000300a00 */
[----:B------:R-:W-:Y:S04]  /*2fdd0*/  STG.E.U16 desc[UR10][R26.64], R5 ;  /* 0x000000051a007986 */ /* 0x000fe8000c10150a */
[----:B------:R-:W-:Y:S04]  /*2fde0*/  STG.E.U16 desc[UR10][R12.64], R8 ;  /* 0x000000080c007986 */ /* 0x000fe8000c10150a */
[----:B----4-:R0:W-:Y:S04]  /*2fdf0*/  STL.64 [R1+0x1628], R2 ;  /* 0x0016280201007387 */ /* 0x0101e80000100a00 */
[----:B0-----:R-:W4:Y:S04]  /*2fe00*/  LDL.LU.64 R2, [R1+0x188] ;  /* 0x0001880001027983 */ /* 0x001f280000300a00 */
[----:B------:R-:W4:Y:S04]  /*2fe10*/  LDL.LU.64 R26, [R1+0x168] ;  /* 0x00016800011a7983 */ /* 0x000f280000300a00 */
[----:B------:R-:W2:Y:S04]  /*2fe20*/  LDL.LU.64 R12, [R1+0x1678] ;  /* 0x00167800010c7983 */ /* 0x000ea80000300a00 */
[----:B--2---:R0:W-:Y:S04]  /*2fe30*/  STG.E.U16 desc[UR10][R22.64], R12 ;  /* 0x0000000c16007986 */ /* 0x0041e8000c10150a */
[----:B------:R1:W-:Y:S04]  /*2fe40*/  STG.E.U16 desc[UR10][R20.64], R16 ;  /* 0x0000001014007986 */ /* 0x0003e8000c10150a */
[----:B0-----:R-:W2:Y:S04]  /*2fe50*/  LDL.LU.64 R22, [R1+0x160] ;  /* 0x0001600001167983 */ /* 0x001ea80000300a00 */
[----:B-1----:R-:W3:Y:S01]  /*2fe60*/  LDL.LU.64 R20, [R1+0x1670] ;  /* 0x0016700001147983 */ /* 0x002ee20000300a00 */
[----:B------:R-:W-:-:S03]  /*2fe70*/  PRMT R0, R15, 0x7632, R0 ;  /* 0x000076320f007816 */ /* 0x000fc60000000000 */
[----:B---3--:R0:W-:Y:S04]  /*2fe80*/  STG.E.U16 desc[UR10][R18.64], R20 ;  /* 0x0000001412007986 */ /* 0x0081e8000c10150a */
[----:B------:R1:W-:Y:S04]  /*2fe90*/  STG.E.U16 desc[UR10][R10.64], R24 ;  /* 0x000000180a007986 */ /* 0x0003e8000c10150a */
[----:B------:R3:W-:Y:S04]  /*2fea0*/  STG.E.U16 desc[UR10][R6.64], R0 ;  /* 0x0000000006007986 */ /* 0x0007e8000c10150a */
[----:B0-----:R-:W2:Y:S04]  /*2feb0*/  LDL.LU.64 R18, [R1+0x158] ;  /* 0x0001580001127983 */ /* 0x001ea80000300a00 */
[----:B------:R-:W2:Y:S04]  /*2fec0*/  LDL.LU.64 R14, [R1+0x150] ;  /* 0x00015000010e7983 */ /* 0x000ea80000300a00 */
[----:B-1----:R-:W2:Y:S04]  /*2fed0*/  LDL.LU.64 R10, [R1+0x148] ;  /* 0x00014800010a7983 */ /* 0x002ea80000300a00 */
[----:B---3--:R-:W3:Y:S01]  /*2fee0*/  LDL.LU.64 R6, [R1+0x1668] ;  /* 0x0016680001067983 */ /* 0x008ee20000300a00 */
[----:B------:R-:W-:-:S02]  /*2fef0*/  PRMT R4, R4, 0x7632, R4 ;  /* 0x0000763204047816 */ /* 0x000fc40000000004 */
[----:B------:R-:W-:Y:S02]  /*2ff00*/  PRMT R0, R5, 0x7632, R0 ;  /* 0x0000763205007816 */ /* 0x000fe40000000000 */
[----:B------:R-:W2:Y:S04]  /*2ff10*/  LDL.LU R5, [R1+0x1660] ;  /* 0x0016600001057983 */ /* 0x000ea80000300800 */
[----:B---3--:R0:W-:Y:S04]  /*2ff20*/  STG.E.U16 desc[UR10][R6.64], R4 ;  /* 0x0000000406007986 */ /* 0x0081e8000c10150a */
[----:B0-----:R-:W3:Y:S01]  /*2ff30*/  LDL.LU.64 R6, [R1+0x1658] ;  /* 0x0016580001067983 */ /* 0x001ee20000300a00 */
[----:B------:R-:W-:-:S03]  /*2ff40*/  PRMT R8, R8, 0x7632, R8 ;  /* 0x0000763208087816 */ /* 0x000fc60000000008 */
        /* <DEDUP_REMOVED lines=13> */
[----:B0-----:R-:W4:Y:S04]  /*30020*/  LDL.LU.64 R6, [R1+0x1630] ;  /* 0x0016300001067983 */ /* 0x001f280000300a00 */
[----:B------:R0:W-:Y:S04]  /*30030*/  STG.E.U16 desc[UR10][R28.64], R24 ;  /* 0x000000181c007986 */ /* 0x0001e8000c10150a */
[----:B0-----:R-:W3:Y:S04]  /*30040*/  LDL.LU.64 R28, [R1+0x140] ;  /* 0x00014000011c7983 */ /* 0x001ee80000300a00 */
[----:B----4-:R0:W-:Y:S04]  /*30050*/  STG.E.U16 desc[UR10][R2.64], R6 ;  /* 0x0000000602007986 */ /* 0x0101e8000c10150a */
[----:B0-----:R-:W2:Y:S04]  /*30060*/  LDL.LU.64 R2, [R1+0x1628] ;  /* 0x0016280001027983 */ /* 0x001ea80000300a00 */
[----:B--2---:R0:W-:Y:S04]  /*30070*/  STG.E.U16 desc[UR10][R2.64], R5 ;  /* 0x0000000502007986 */ /* 0x0041e8000c10150a */
[----:B0-----:R-:W2:Y:S04]  /*30080*/  LDL.LU.64 R2, [R1+0x1620] ;  /* 0x0016200001027983 */ /* 0x001ea80000300a00 */
[----:B--2---:R0:W-:Y:S04]  /*30090*/  STG.E.U16 desc[UR10][R2.64], R7 ;  /* 0x0000000702007986 */ /* 0x0041e8000c10150a */
[----:B0-----:R-:W2:Y:S04]  /*300a0*/  LDL.LU.64 R2, [R1+0x1618] ;  /* 0x0016180001027983 */ /* 0x001ea80000300a00 */
[----:B------:R-:W-:Y:S04]  /*300b0*/  STL.64 [R1+0x1610], R12 ;  /* 0x0016100c01007387 */ /* 0x000fe80000100a00 */
[----:B--2---:R-:W-:Y:S04]  /*300c0*/  STG.E.U16 desc[UR10][R2.64], R9 ;  /* 0x0000000902007986 */ /* 0x004fe8000c10150a */
[----:B------:R0:W-:Y:S04]  /*300d0*/  STG.E.U16 desc[UR10][R26.64], R13 ;  /* 0x0000000d1a007986 */ /* 0x0001e8000c10150a */
[----:B------:R-:W-:Y:S04]  /*300e0*/  STG.E.U16 desc[UR10][R22.64], R17 ;  /* 0x0000001116007986 */ /* 0x000fe8000c10150a */
[----:B0-----:R-:W2:Y:S04]  /*300f0*/  LDL.LU.64 R12, [R1+0x138] ;  /* 0x00013800010c7983 */ /* 0x001ea80000300a00 */
[----:B------:R0:W-:Y:S04]  /*30100*/  STL [R1+0x1608], R17 ;  /* 0x0016081101007387 */ /* 0x0001e80000100800 */
[----:B0-----:R-:W4:Y:S04]  /*30110*/  LDL.LU.64 R16, [R1+0x130] ;  /* 0x0001300001107983 */ /* 0x001f280000300a00 */
[----:B------:R-:W4:Y:S04]  /*30120*/  LDL.LU R20, [R1+0x18] ;  /* 0x0000180001147983 */ /* 0x000f280000300800 */
[----:B------:R-:W3:Y:S01]  /*30130*/  LDL.LU.64 R2, [R1+0x110] ;  /* 0x0001100001027983 */ /* 0x000ee20000300a00 */
[----:B------:R-:W-:-:S03]  /*30140*/  PRMT R0, R6, 0x7632, R0 ;  /* 0x0000763206007816 */ /* 0x000fc60000000000 */
[----:B---3--:R0:W-:Y:S04]  /*30150*/  STL.64 [R1+0x15f8], R2 ;  /* 0x0015f80201007387 */ /* 0x0081e80000100a00 */
[----:B0-----:R-:W3:Y:S04]  /*30160*/  LDL.LU.64 R2, [R1+0x118] ;  /* 0x0001180001027983 */ /* 0x001ee80000300a00 */
[----:B------:R-:W-:Y:S04]  /*30170*/  STG.E.U16 desc[UR10][R18.64], R21 ;  /* 0x0000001512007986 */ /* 0x000fe8000c10150a */
[----:B------:R-:W-:Y:S04]  /*30180*/  STG.E.U16 desc[UR10][R14.64], R25 ;  /* 0x000000190e007986 */ /* 0x000fe8000c10150a */
[----:B------:R0:W-:Y:S02]  /*30190*/  STG.E.U16 desc[UR10][R10.64], R0 ;  /* 0x000000000a007986 */ /* 0x0001e4000c10150a */
[----:B0-----:R-:W-:-:S02]  /*301a0*/  PRMT R0, R7, 0x7632, R0 ;  /* 0x0000763207007816 */ /* 0x001fc40000000000 */
[----:B---3--:R0:W-:Y:S04]  /*301b0*/  STL.64 [R1+0x1600], R2 ;  /* 0x0016000201007387 */ /* 0x0081e80000100a00 */
[----:B0-----:R-:W3:Y:S04]  /*301c0*/  LDL.LU.64 R2, [R1+0x120] ;  /* 0x0001200001027983 */ /* 0x001ee80000300a00 */
[----:B------:R-:W3:Y:S04]  /*301d0*/  LDL.LU.64 R6, [R1+0x108] ;  /* 0x0001080001067983 */ /* 0x000ee80000300a00 */
[----:B------:R-:W3:Y:S01]  /*301e0*/  LDL.LU.64 R10, [R1+0xf8] ;  /* 0x0000f800010a7983 */ /* 0x000ee20000300a00 */
[----:B------:R-:W-:-:S02]  /*301f0*/  PRMT R5, R5, 0x7632, R5 ;  /* 0x0000763205057816 */ /* 0x000fc40000000005 */
[----:B------:R-:W-:-:S03]  /*30200*/  PRMT R9, R9, 0x7632, R9 ;  /* 0x0000763209097816 */ /* 0x000fc60000000009 */
[----:B------:R-:W-:Y:S04]  /*30210*/  STG.E.U16 desc[UR10][R28.64], R5 ;  /* 0x000000051c007986 */ /* 0x000fe8000c10150a */
[----:B--2---:R-:W-:Y:S04]  /*30220*/  STG.E.U16 desc[UR10][R12.64], R0 ;  /* 0x000000000c007986 */ /* 0x004fe8000c10150a */
[----:B----4-:R-:W-:Y:S04]  /*30230*/  STG.E.U16 desc[UR10][R16.64], R9 ;  /* 0x0000000910007986 */ /* 0x010fe8000c10150a */
[----:B---3--:R0:W-:Y:S04]  /*30240*/  STL.64 [R1+0x15e8], R10 ;  /* 0x0015e80a01007387 */ /* 0x0081e80000100a00 */
[----:B0-----:R-:W2:Y:S04]  /*30250*/  LDL.LU.64 R10, [R1+0x100] ;  /* 0x00010000010a7983 */ /* 0x001ea80000300a00 */
[----:B------:R-:W3:Y:S04]  /*30260*/  LDL.LU.64 R14, [R1+0xf0] ;  /* 0x0000f000010e7983 */ /* 0x000ee80000300a00 */
[----:B------:R-:W4:Y:S04]  /*30270*/  LDL.LU.64 R18, [R1+0xe8] ;  /* 0x0000e80001127983 */ /* 0x000f280000300a00 */
[----:B------:R-:W4:Y:S04]  /*30280*/  LDL.LU.64 R22, [R1+0xe0] ;  /* 0x0000e00001167983 */ /* 0x000f280000300a00 */
[----:B------:R-:W4:Y:S04]  /*30290*/  LDL.LU.64 R26, [R1+0xd8] ;  /* 0x0000d800011a7983 */ /* 0x000f280000300a00 */
[----:B------:R-:W4:Y:S04]  /*302a0*/  LDL.LU.64 R28, [R1+0xd0] ;  /* 0x0000d000011c7983 */ /* 0x000f280000300a00 */
[----:B------:R0:W-:Y:S04]  /*302b0*/  STL.64 [R1+0x1590], R4 ;  /* 0x0015900401007387 */ /* 0x0001e80000100a00 */
[----:B0-----:R-:W2:Y:S04]  /*302c0*/  LDL.LU.64 R4, [R1+0x128] ;  /* 0x0001280001047983 */ /* 0x001ea80000300a00 */
[----:B------:R-:W3:Y:S04]  /*302d0*/  LDL.LU.64 R12, [R1+0x1610] ;  /* 0x00161000010c7983 */ /* 0x000ee80000300a00 */
[----:B------:R-:W4:Y:S04]  /*302e0*/  LDL.LU R17, [R1+0x1608] ;  /* 0x0016080001117983 */ /* 0x000f280000300800 */
[----:B------:R0:W-:Y:S04]  /*302f0*/  STL.64 [R1+0x15a0], R8 ;  /* 0x0015a00801007387 */ /* 0x0001e80000100a00 */
[----:B0-----:R-:W2:Y:S04]  /*30300*/  LDL.LU.64 R8, [R1+0xa8] ;  /* 0x0000a80001087983 */ /* 0x001ea80000300a00 */
[----:B--2---:R0:W-:Y:S04]  /*30310*/  STL.64 [R1+0x15a8], R8 ;  /* 0x0015a80801007387 */ /* 0x0041e80000100a00 */
[----:B0-----:R-:W2:Y:S01]  /*30320*/  LDL.LU.64 R8, [R1+0xb8] ;  /* 0x0000b80001087983 */ /* 0x001ea20000300a00 */
[----:B---3--:R-:W-:-:S02]  /*30330*/  PRMT R13, R13, 0x7632, R13 ;  /* 0x000076320d0d7816 */ /* 0x008fc4000000000d */
[----:B----4-:R-:W-:-:S03]  /*30340*/  PRMT R17, R17, 0x7632, R17 ;  /* 0x0000763211117816 */ /* 0x010fc60000000011 */
[----:B------:R-:W-:Y:S04]  /*30350*/  STG.E.U16 desc[UR10][R4.64], R13 ;  /* 0x0000000d04007986 */ /* 0x000fe8000c10150a */
[----:B------:R-:W-:Y:S04]  /*30360*/  STG.E.U16 desc[UR10][R2.64], R17 ;  /* 0x0000001102007986 */ /* 0x000fe8000c10150a */
[----:B--2---:R0:W-:Y:S04]  /*30370*/  STL.64 [R1+0x15b0], R8 ;  /* 0x0015b00801007387 */ /* 0x0041e80000100a00 */
[----:B0-----:R-:W2:Y:S04]  /*30380*/  LDL.LU.64 R8, [R1+0xc0] ;  /* 0x0000c00001087983 */ /* 0x001ea80000300a00 */
[----:B------:R-:W3:Y:S04]  /*30390*/  LDL.LU.64 R4, [R1+0xa0] ;  /* 0x0000a00001047983 */ /* 0x000ee80000300a00 */
[----:B------:R-:W4:Y:S01]  /*303a0*/  LDL.LU.64 R2, [R1+0x1600] ;  /* 0x0016000001027983 */ /* 0x000f220000300a00 */
[----:B------:R-:W-:-:S03]  /*303b0*/  PRMT R21, R21, 0x7632, R21 ;  /* 0x0000763215157816 */ /* 0x000fc60000000015 */
[----:B------:R-:W3:Y:S04]  /*303c0*/  LDL.LU.64 R16, [R1+0xb0] ;  /* 0x0000b00001107983 */ /* 0x000ee80000300a00 */
[----:B----4-:R0:W-:Y:S04]  /*303d0*/  STG.E.U16 desc[UR10][R2.64], R21 ;  /* 0x0000001502007986 */ /* 0x0101e8000c10150a */
[----:B0-----:R-:W4:Y:S01]  /*303e0*/  LDL.LU.64 R2, [R1+0x15f8] ;  /* 0x0015f80001027983 */ /* 0x001f220000300a00 */
[----:B------:R-:W-:-:S05]  /*303f0*/  PRMT R25, R25, 0x7632, R25 ;  /* 0x0000763219197816 */ /* 0x000fca0000000019 */
[----:B----4-:R0:W-:Y:S04]  /*30400*/  STG.E.U16 desc[UR10][R2.64], R25 ;  /* 0x0000001902007986 */ /* 0x0101e8000c10150a */
[----:B------:R1:W-:Y:S04]  /*30410*/  STG.E.U16 desc[UR10][R6.64], R20 ;  /* 0x0000001406007986 */ /* 0x0003e8000c10150a */
[----:B0-----:R-:W4:Y:S04]  /*30420*/  LDL.LU.64 R24, [R1+0xc8] ;  /* 0x0000c80001187983 */ /* 0x001f280000300a00 */
[----:B------:R-:W3:Y:S04]  /*30430*/  LDL.LU.64 R2, [R1+0x98] ;  /* 0x0000980001027983 */ /* 0x000ee80000300a00 */
[----:B-1----:R-:W2:Y:S04]  /*30440*/  LDL.LU.64 R6, [R1+0x15f0] ;  /* 0x0015f00001067983 */ /* 0x002ea80000300a00 */
[----:B--2---:R0:W-:Y:S04]  /*30450*/  STG.E.U16 desc[UR10][R10.64], R6 ;  /* 0x000000060a007986 */ /* 0x0041e8000c10150a */
[----:B0-----:R-:W2:Y:S04]  /*30460*/  LDL.LU.64 R10, [R1+0x15e8] ;  /* 0x0015e800010a7983 */ /* 0x001ea80000300a00 */
[----:B--2---:R0:W-:Y:S04]  /*30470*/  STG.E.U16 desc[UR10][R10.64], R7 ;  /* 0x000000070a007986 */ /* 0x0041e8000c10150a */
[----:B0-----:R-:W2:Y:S04]  /*30480*/  LDL.LU.64 R10, [R1+0x15e0] ;  /* 0x0015e000010a7983 */ /* 0x001ea80000300a00 */
[----:B--2---:R0:W-:Y:S04]  /*30490*/  STG.E.U16 desc[UR10][R14.64], R10 ;  /* 0x0000000a0e007986 */ /* 0x0041e8000c10150a */
[----:B0-----:R-:W2:Y:S04]  /*304a0*/  LDL.LU.64 R14, [R1+0x15d8] ;  /* 0x0015d800010e7983 */ /* 0x001ea80000300a00 */
[----:B--2---:R0:W-:Y:S04]  /*304b0*/  STG.E.U16 desc[UR10][R18.64], R14 ;  /* 0x0000000e12007986 */ /* 0x0041e8000c10150a */
[----:B0-----:R-:W2:Y:S04]  /*304c0*/  LDL.LU.64 R18, [R1+0x15d0] ;  /* 0x0015d00001127983 */ /* 0x001ea80000300a00 */
[----:B--2---:R0:W-:Y:S04]  /*304d0*/  STG.E.U16 desc[UR10][R22.64], R18 ;  /* 0x0000001216007986 */ /* 0x0041e8000c10150a */
[----:B0-----:R-:W2:Y:S01]  /*304e0*/  LDL.LU.64 R22, [R1+0x15c8] ;  /* 0x0015c80001167983 */ /* 0x001ea20000300a00 */
[----:B------:R-:W-:-:S03]  /*304f0*/  PRMT R0, R20, 0x7632, R0 ;  /* 0x0000763214007816 */ /* 0x000fc60000000000 */
[----:B--2---:R0:W-:Y:S04]  /*30500*/  STG.E.U16 desc[UR10][R26.64], R22 ;  /* 0x000000161a007986 */ /* 0x0041e8000c10150a */
[----:B0-----:R-:W2:Y:S01]  /*30510*/  LDL.LU.64 R26, [R1+0x15c0] ;  /* 0x0015c000011a7983 */ /* 0x001ea20000300a00 */
[----:B------:R-:W-:-:S03]  /*30520*/  PRMT R6, R6, 0x7632, R6 ;  /* 0x0000763206067816 */ /* 0x000fc60000000006 */
[----:B--2---:R0:W-:Y:S04]  /*30530*/  STG.E.U16 desc[UR10][R28.64], R26 ;  /* 0x0000001a1c007986 */ /* 0x0041e8000c10150a */
[----:B----4-:R1:W-:Y:S04]  /*30540*/  STG.E.U16 desc[UR10][R24.64], R0 ;  /* 0x0000000018007986 */ /* 0x0103e8000c10150a */
[----:B------:R2:W-:Y:S04]  /*30550*/  STG.E.U16 desc[UR10][R8.64], R6 ;  /* 0x0000000608007986 */ /* 0x0005e8000c10150a */
[----:B0-----:R-:W4:Y:S04]  /*30560*/  LDL.LU.64 R28, [R1+0x90] ;  /* 0x00009000011c7983 */ /* 0x001f280000300a00 */
[----:B------:R-:W4:Y:S01]  /*30570*/  LDL.LU R20, [R1+0x1c] ;  /* 0x00001c0001147983 */ /* 0x000f220000300800 */
[----:B-1----:R-:W-:-:S03]  /*30580*/  PRMT R0, R7, 0x7632, R0 ;  /* 0x0000763207007816 */ /* 0x002fc60000000000 */
[----:B------:R-:W4:Y:S04]  /*30590*/  LDL.LU.64 R24, [R1+0x88] ;  /* 0x0000880001187983 */ /* 0x000f280000300a00 */
[----:B------:R-:W4:Y:S04]  /*305a0*/  LDL.LU R7, [R1+0x15b8] ;  /* 0x0015b80001077983 */ /* 0x000f280000300800 */
[----:B--2---:R-:W2:Y:S01]  /*305b0*/  LDL.LU.64 R8, [R1+0x15b0] ;  /* 0x0015b00001087983 */ /* 0x004ea20000300a00 */
[----:B------:R-:W-:Y:S02]  /*305c0*/  PRMT R10, R10, 0x7632, R10 ;  /* 0x000076320a0a7816 */ /* 0x000fe4000000000a */
[----:B------:R-:W-:Y:S01]  /*305d0*/  PRMT R14, R14, 0x7632, R14 ;  /* 0x000076320e0e7816 */ /* 0x000fe2000000000e */
[----:B--2---:R0:W-:Y:S04]  /*305e0*/  STG.E.U16 desc[UR10][R8.64], R0 ;  /* 0x0000000008007986 */ /* 0x0041e8000c10150a */
[----:B0-----:R-:W2:Y:S01]  /*305f0*/  LDL.LU.64 R8, [R1+0x15a8] ;  /* 0x0015a80001087983 */ /* 0x001ea20000300a00 */
[----:B------:R-:W-:-:S03]  /*30600*/  PRMT R18, R18, 0x7632, R18 ;  /* 0x0000763212127816 */ /* 0x000fc60000000012 */
[----:B---3--:R0:W-:Y:S04]  /*30610*/  STG.E.U16 desc[UR10][R16.64], R10 ;  /* 0x0000000a10007986 */ /* 0x0081e8000c10150a */
[----:B0-----:R-:W3:Y:S04]  /*30620*/  LDL.LU.64 R16, [R1+0x80] ;  /* 0x0000800001107983 */ /* 0x001ee80000300a00 */
[----:B--2---:R0:W-:Y:S04]  /*30630*/  STG.E.U16 desc[UR10][R8.64], R14 ;  /* 0x0000000e08007986 */ /* 0x0041e8000c10150a */
[----:B------:R1:W-:Y:S04]  /*30640*/  STG.E.U16 desc[UR10][R4.64], R18 ;  /* 0x0000001204007986 */ /* 0x0003e8000c10150a */
[----:B0-----:R-:W2:Y:S04]  /*30650*/  LDL.LU.64 R8, [R1+0x78] ;  /* 0x0000780001087983 */ /* 0x001ea80000300a00 */
[----:B-1----:R-:W4:Y:S01]  /*30660*/  LDL.LU.64 R4, [R1+0x68] ;  /* 0x0000680001047983 */ /* 0x002f220000300a00 */
[----:B------:R-:W-:-:S05]  /*30670*/  PRMT R22, R22, 0x7632, R22 ;  /* 0x0000763216167816 */ /* 0x000fca0000000016 */
[----:B------:R-:W-:Y:S04]  /*30680*/  STG.E.U16 desc[UR10][R2.64], R22 ;  /* 0x0000001602007986 */ /* 0x000fe8000c10150a */
[----:B----4-:R0:W-:Y:S04]  /*30690*/  STL.64 [R1+0x1598], R4 ;  /* 0x0015980401007387 */ /* 0x0101e80000100a00 */
[----:B0-----:R-:W4:Y:S04]  /*306a0*/  LDL.LU.64 R4, [R1+0x70] ;  /* 0x0000700001047983 */ /* 0x001f280000300a00 */
[----:B------:R0:W-:Y:S04]  /*306b0*/  STL [R1+0x1588], R23 ;  /* 0x0015881701007387 */ /* 0x0001e80000100800 */
[----:B0-----:R-:W4:Y:S04]  /*306c0*/  LDL.LU.64 R22, [R1+0x60] ;  /* 0x0000600001167983 */ /* 0x001f280000300a00 */
[----:B------:R-:W3:Y:S04]  /*306d0*/  LDL.LU.64 R2, [R1+0x40] ;  /* 0x0000400001027983 */ /* 0x000ee80000300a00 */
[----:B---3--:R0:W-:Y:S04]  /*306e0*/  STL.64 [R1+0x1570], R2 ;  /* 0x0015700201007387 */ /* 0x0081e80000100a00 */
[----:B0-----:R-:W3:Y:S01]  /*306f0*/  LDL.LU.64 R2, [R1+0x48] ;  /* 0x0000480001027983 */ /* 0x001ee20000300a00 */
[----:B------:R-:W-:-:S03]  /*30700*/  PRMT R26, R26, 0x7632, R26 ;  /* 0x000076321a1a7816 */ /* 0x000fc6000000001a */
[----:B---3--:R0:W-:Y:S04]  /*30710*/  STL.64 [R1+0x1578], R2 ;  /* 0x0015780201007387 */ /* 0x0081e80000100a00 */
[----:B0-----:R-:W3:Y:S04]  /*30720*/  LDL.LU.64 R2, [R1+0x50] ;  /* 0x0000500001027983 */ /* 0x001ee80000300a00 */
[----:B------:R-:W-:Y:S04]  /*30730*/  STG.E.U16 desc[UR10][R28.64], R26 ;  /* 0x0000001a1c007986 */ /* 0x000fe8000c10150a */
[----:B---3--:R0:W-:Y:S04]  /*30740*/  STL.64 [R1+0x1580], R2 ;  /* 0x0015800201007387 */ /* 0x0081e80000100a00 */
[----:B0-----:R-:W3:Y:S04]  /*30750*/  LDL.LU.64 R2, [R1+0x58] ;  /* 0x0000580001027983 */ /* 0x001ee80000300a00 */
[----:B------:R-:W2:Y:S04]  /*30760*/  LDL.LU R26, [R1+0xc] ;  /* 0x00000c00011a7983 */ /* 0x000ea80000300800 */
[----:B------:R-:W3:Y:S04]  /*30770*/  LDL.LU.64 R28, [R1+0x38] ;  /* 0x00003800011c7983 */ /* 0x000ee80000300a00 */
[----:B------:R-:W3:Y:S04]  /*30780*/  LDL.LU R14, [R1+0x230] ;  /* 0x00023000010e7983 */ /* 0x000ee80000300800 */
[----:B------:R-:W3:Y:S04]  /*30790*/  LDL.LU R13, [R1+0x22c] ;  /* 0x00022c00010d7983 */ /* 0x000ee80000300800 */
[----:B------:R0:W-:Y:S04]  /*307a0*/  STG.E.U16 desc[UR10][R24.64], R20 ;  /* 0x0000001418007986 */ /* 0x0001e8000c10150a */
[----:B------:R-:W3:Y:S01]  /*307b0*/  LDL.LU R18, [R1+0x228] ;  /* 0x0002280001127983 */ /* 0x000ee20000300800 */
[----:B------:R-:W-:-:S03]  /*307c0*/  PRMT R12, R20, 0x7632, R12 ;  /* 0x00007632140c7816 */ /* 0x000fc6000000000c */
[----:B------:R1:W-:Y:S04]  /*307d0*/  STG.E.U16 desc[UR10][R16.64], R7 ;  /* 0x0000000710007986 */ /* 0x0003e8000c10150a */
[----:B0-----:R-:W3:Y:S04]  /*307e0*/  LDL.LU R25, [R1+0x224] ;  /* 0x0002240001197983 */ /* 0x001ee80000300800 */
[----:B------:R-:W3:Y:S04]  /*307f0*/  LDL.LU R21, [R1+0x2ac] ;  /* 0x0002ac0001157983 */ /* 0x000ee80000300800 */
[----:B-1----:R-:W3:Y:S04]  /*30800*/  LDL.LU R17, [R1+0x2a8] ;  /* 0x0002a80001117983 */ /* 0x002ee80000300800 */
[----:B------:R-:W3:Y:S04]  /*30810*/  LDL.LU R24, [R1+0x2a4] ;  /* 0x0002a40001187983 */ /* 0x000ee80000300800 */
[----:B------:R-:W3:Y:S04]  /*30820*/  LDL.LU R16, [R1+0x2a0] ;  /* 0x0002a00001107983 */ /* 0x000ee80000300800 */
[----:B------:R-:W3:Y:S04]  /*30830*/  LDL.LU R20, [R1+0x1558] ;  /* 0x0015580001147983 */ /* 0x000ee80000300800 */
[----:B--2---:R0:W-:Y:S04]  /*30840*/  STG.E.U16 desc[UR10][R8.64], R26 ;  /* 0x0000001a08007986 */ /* 0x0041e8000c10150a */
[----:B----4-:R1:W-:Y:S04]  /*30850*/  STG.E.U16 desc[UR10][R4.64], R11 ;  /* 0x0000000b04007986 */ /* 0x0103e8000c10150a */
[----:B0-----:R-:W2:Y:S04]  /*30860*/  LDL.LU.64 R8, [R1+0x15a0] ;  /* 0x0015a00001087983 */ /* 0x001ea80000300a00 */
[----:B-1----:R-:W4:Y:S04]  /*30870*/  LDL.LU.64 R4, [R1+0x1598] ;  /* 0x0015980001047983 */ /* 0x002f280000300a00 */
[----:B----4-:R0:W-:Y:S04]  /*30880*/  STG.E.U16 desc[UR10][R4.64], R15 ;  /* 0x0000000f04007986 */ /* 0x0101e8000c10150a */
[----:B------:R1:W-:Y:S04]  /*30890*/  STG.E.U16 desc[UR10][R22.64], R19 ;  /* 0x0000001316007986 */ /* 0x0003e8000c10150a */
[----:B0-----:R-:W4:Y:S04]  /*308a0*/  LDL.LU.64 R4, [R1+0x1590] ;  /* 0x0015900001047983 */ /* 0x001f280000300a00 */
[----:B-1----:R-:W3:Y:S04]  /*308b0*/  LDL.LU R23, [R1+0x1588] ;  /* 0x0015880001177983 */ /* 0x002ee80000300800 */
[----:B---3--:R0:W-:Y:S04]  /*308c0*/  STG.E.U16 desc[UR10][R2.64], R23 ;  /* 0x0000001702007986 */ /* 0x0081e8000c10150a */
[----:B0-----:R-:W3:Y:S01]  /*308d0*/  LDL.LU.64 R2, [R1+0x1580] ;  /* 0x0015800001027983 */ /* 0x001ee20000300a00 */
[----:B------:R-:W-:-:S03]  /*308e0*/  PRMT R0, R23, 0x7632, R0 ;  /* 0x0000763217007816 */ /* 0x000fc60000000000 */
[----:B------:R-:W2:Y:S04]  /*308f0*/  LDL.LU.64 R22, [R1+0x20] ;  /* 0x0000200001167983 */ /* 0x000ea80000300a00 */
[----:B---3--:R0:W-:Y:S04]  /*30900*/  STG.E.U16 desc[UR10][R2.64], R27 ;  /* 0x0000001b02007986 */ /* 0x0081e8000c10150a */
[----:B0-----:R-:W3:Y:S01]  /*30910*/  LDL.LU.64 R2, [R1+0x1578] ;  /* 0x0015780001027983 */ /* 0x001ee20000300a00 */
[----:B------:R-:W-:Y:S02]  /*30920*/  PRMT R6, R26, 0x7632, R6 ;  /* 0x000076321a067816 */ /* 0x000fe40000000006 */
[----:B----4-:R-:W-:-:S02]  /*30930*/  PRMT R4, R27, 0x7632, R4 ;  /* 0x000076321b047816 */ /* 0x010fc40000000004 */
[----:B------:R-:W4:Y:S04]  /*30940*/  LDL.LU.64 R26, [R1+0x28] ;  /* 0x00002800011a7983 */ /* 0x000f280000300a00 */
[----:B---3--:R0:W-:Y:S04]  /*30950*/  STG.E.U16 desc[UR10][R2.64], R12 ;  /* 0x0000000c02007986 */ /* 0x0081e8000c10150a */
[----:B0-----:R-:W3:Y:S01]  /*30960*/  LDL.LU.64 R2, [R1+0x1570] ;  /* 0x0015700001027983 */ /* 0x001ee20000300a00 */
[----:B------:R-:W-:Y:S02]  /*30970*/  PRMT R10, R7, 0x7632, R10 ;  /* 0x00007632070a7816 */ /* 0x000fe4000000000a */
[----:B--2---:R-:W-:-:S03]  /*30980*/  PRMT R9, R11, 0x7632, R9 ;  /* 0x000076320b097816 */ /* 0x004fc60000000009 */
[----:B---3--:R0:W-:Y:S04]  /*30990*/  STG.E.U16 desc[UR10][R2.64], R10 ;  /* 0x0000000a02007986 */ /* 0x0081e8000c10150a */
[----:B0-----:R-:W2:Y:S04]  /*309a0*/  LDL.LU.64 R2, [R1+0x1568] ;  /* 0x0015680001027983 */ /* 0x001ea80000300a00 */
[----:B------:R-:W3:Y:S04]  /*309b0*/  LDL.LU.64 R10, [R1+0x30] ;  /* 0x00003000010a7983 */ /* 0x000ee80000300a00 */
[----:B------:R0:W-:Y:S04]  /*309c0*/  STG.E.U16 desc[UR10][R28.64], R6 ;  /* 0x000000061c007986 */ /* 0x0001e8000c10150a */
[----:B0-----:R-:W2:Y:S01]  /*309d0*/  LDL.LU.64 R28, [R1+0x1560] ;  /* 0x00156000011c7983 */ /* 0x001ea20000300a00 */
[----:B------:R-:W-:Y:S01]  /*309e0*/  FSEL R12, R25, -INF , P6 ;  /* 0xff800000190c7808 */ /* 0x000fe20003000000 */
[----:B------:R-:W0:Y:S01]  /*309f0*/  LDC.64 R6, c[0x0][0x230] ;  /* 0x00008c00ff067b82 */ /* 0x000e220000000a00 */
[----:B------:R-:W-:-:S02]  /*30a00*/  PRMT R8, R15, 0x7632, R8 ;  /* 0x000076320f087816 */ /* 0x000fc40000000008 */
[----:B------:R-:W-:Y:S02]  /*30a10*/  PRMT R5, R19, 0x7632, R5 ;  /* 0x0000763213057816 */ /* 0x000fe40000000005 */
[----:B------:R-:W-:Y:S02]  /*30a20*/  FSEL R14, R14, -INF , P3 ;  /* 0xff8000000e0e7808 */ /* 0x000fe40001800000 */
[----:B------:R-:W-:Y:S01]  /*30a30*/  FSEL R13, R13, -INF , P2 ;  /* 0xff8000000d0d7808 */ /* 0x000fe20001000000 */
[----:B------:R-:W-:-:S04]  /*30a40*/  UIMAD UR4, UR7, UR4, URZ ;  /* 0x00000004070472a4 */ /* 0x000fc8000f8e023f */
[----:B------:R-:W-:Y:S02]  /*30a50*/  USHF.L.U32 UR7, UR4, 0x2, URZ ;  /* 0x0000000204077899 */ /* 0x000fe4000800063f */
[----:B------:R-:W-:Y:S01]  /*30a60*/  UIMAD.WIDE UR4, UR4, 0x4, URZ ;  /* 0x00000004040478a5 */ /* 0x000fe2000f8e023f */
[----:B---3--:R1:W-:Y:S02]  /*30a70*/  STG.E.U16 desc[UR10][R10.64], R9 ;  /* 0x000000090a007986 */ /* 0x0083e4000c10150a */
[----:B-1----:R-:W-:-:S05]  /*30a80*/  FSEL R11, R18, -INF , P1 ;  /* 0xff800000120b7808 */ /* 0x002fca0000800000 */
[----:B------:R-:W-:Y:S01]  /*30a90*/  FFMA R10, R11, 0.69314718246459960938, R24 ;  /* 0x3f3172180b0a7823 */ /* 0x000fe20000000018 */
[----:B------:R-:W-:Y:S02]  /*30aa0*/  FFMA R11, R12, 0.69314718246459960938, R16 ;  /* 0x3f3172180c0b7823 */ /* 0x000fe40000000010 */
[----:B------:R-:W1:Y:S01]  /*30ab0*/  S2R R16, SR_TID.X ;  /* 0x0000000000107919 */ /* 0x000e620000002100 */
[----:B----4-:R3:W-:Y:S04]  /*30ac0*/  STG.E.U16 desc[UR10][R26.64], R8 ;  /* 0x000000081a007986 */ /* 0x0107e8000c10150a */
[----:B------:R4:W-:Y:S04]  /*30ad0*/  STG.E.U16 desc[UR10][R22.64], R5 ;  /* 0x0000000516007986 */ /* 0x0009e8000c10150a */
[----:B--2---:R2:W-:Y:S04]  /*30ae0*/  STG.E.U16 desc[UR10][R28.64], R0 ;  /* 0x000000001c007986 */ /* 0x0045e8000c10150a */
[----:B------:R0:W-:Y:S01]  /*30af0*/  STG.E.U16 desc[UR10][R2.64], R4 ;  /* 0x0000000402007986 */ /* 0x0001e2000c10150a */
[----:B---3--:R-:W-:Y:S01]  /*30b00*/  FFMA R8, R14, 0.69314718246459960938, R21 ;  /* 0x3f3172180e087823 */ /* 0x008fe20000000015 */
[----:B------:R-:W-:Y:S01]  /*30b10*/  FFMA R9, R13, 0.69314718246459960938, R17 ;  /* 0x3f3172180d097823 */ /* 0x000fe20000000011 */
[----:B-1----:R-:W-:-:S04]  /*30b20*/  SHF.L.U32 R16, R16, 0x2, RZ ;  /* 0x0000000210107819 */ /* 0x002fc800000006ff */
[----:B------:R-:W-:Y:S01]  /*30b30*/  LOP3.LUT R16, R16, 0x70, RZ, 0xc0, !PT ;  /* 0x0000007010107812 */ /* 0x000fe200078ec0ff */
[----:B------:R-:W-:Y:S01]  /*30b40*/  BAR.SYNC.DEFER_BLOCKING 0x0 ;  /* 0x0000000000007b1d */ /* 0x000fe20000010000 */
[C---:B----4-:R-:W-:Y:S01]  /*30b50*/  SHF.L.U32 R5, R20.reuse, 0x2, RZ ;  /* 0x0000000214057819 */ /* 0x050fe200000006ff */
[----:B--2---:R-:W-:-:S04]  /*30b60*/  IMAD.HI R0, R20, 0x4, RZ ;  /* 0x0000000414007827 */ /* 0x004fc800078e02ff */
[----:B------:R1:W-:Y:S02]  /*30b70*/  STS.128 [R16+UR6], R8 ;  /* 0x0000000810007988 */ /* 0x0003e40008000c06 */
[----:B------:R-:W-:Y:S01]  /*30b80*/  BAR.SYNC.DEFER_BLOCKING 0x0 ;  /* 0x0000000000007b1d */ /* 0x000fe20000010000 */
[----:B0-----:R-:W-:-:S04]  /*30b90*/  IADD3 R6, P1, P2, R5, UR7, R6 ;  /* 0x0000000705067c10 */ /* 0x001fc8000fa3e006 */
[----:B------:R-:W-:Y:S01]  /*30ba0*/  IADD3.X R7, R0, UR5, R7, P1, P2 ;  /* 0x0000000500077c10 */ /* 0x000fe20008fe4407 */
[----:B------:R-:W-:Y:S08]  /*30bb0*/  @P0 EXIT ;  /* 0x000000000000094d */ /* 0x000ff00003800000 */
[----:B-1----:R-:W2:Y:S04]  /*30bc0*/  LDL.LU R16, [R1+0x234] ;  /* 0x0002340001107983 */ /* 0x002ea80000300800 */
[----:B--2---:R-:W0:Y:S04]  /*30bd0*/  LDS R3, [R16] ;  /* 0x0000000010037984 */ /* 0x004e280000000800 */
[----:B0-----:R-:W-:Y:S01]  /*30be0*/  STG.E desc[UR10][R6.64], R3 ;  /* 0x0000000306007986 */ /* 0x001fe2000c10190a */
[----:B------:R-:W-:Y:S05]  /*30bf0*/  EXIT ;  /* 0x000000000000794d */ /* 0x000fea0003800000 */
.L_x_2:
[----:B------:R-:W-:-:S00]  /*30c00*/  BRA `(.L_x_2) ;  /* 0xfffffffc00fc7947 */ /* 0x000fc0000383ffff */
[----:B------:R-:W-:-:S00]  /*30c10*/  NOP ;  /* 0x0000000000007918 */ /* 0x000fc00000000000 */
        /* <DEDUP_REMOVED lines=14> */
.L_x_3:


//--------------------- .nv.global.init           --------------------------
	.section	.nv.global.init,"aw",@progbits
.nv.global.init:
	.type		_$_str,@object
	.size		_$_str,(.L_0 - _$_str)
_$_str:
        /*0000*/ 	.byte	0x5f, 0x5f, 0x43, 0x55, 0x44, 0x41, 0x5f, 0x46, 0x54, 0x5a, 0x00
.L_0:


//--------------------- .nv.shared.attn_fwd       --------------------------
	.section	.nv.shared.attn_fwd,"aw",@nobits
	.sectionflags	@""
	.align	16
	.zero		1024


//--------------------- .nv.shared.reserved.0     --------------------------
	.section	.nv.shared.reserved.0,"aw",@nobits
	.weak		__nv_reservedSMEM_offset_0_alias
	.size		__nv_reservedSMEM_offset_0_alias, 0, 0
	.other		__nv_reservedSMEM_offset_0_alias,@"STO_CUDA_RESERVED_SHARED STV_DEFAULT"
__nv_reservedSMEM_offset_0_alias:
	.zero		0


//--------------------- .nv.constant0.attn_fwd    --------------------------
	.section	.nv.constant0.attn_fwd,"a",@progbits
	.sectionflags	@""
	.align	4
.nv.constant0.attn_fwd:
	.zero		664


//--------------------- SYMBOLS --------------------------

	.type		.nv.reservedSmem.offset0,@object
	.size		.nv.reservedSmem.offset0,0x4
